//
// Generated by NVIDIA NVVM Compiler
//
// Compiler Build ID: CL-36424714
// Cuda compilation tools, release 13.0, V13.0.88
// Based on NVVM 20.0.0
//

.version 9.0
.target sm_100
.address_size 64

	// .globl	_Z20buildHashTableOffsetPiS_ii
// _ZZN3cub18CUB_300001_SM_10006detail6reduce28DeviceReduceSingleTileKernelINS2_10policy_hubIijN4cuda3__47maximumIvEEE10Policy1000EPiSB_jS8_iiNS5_3std3__410__identityEEEvT0_T1_T2_T3_T4_T6_E12temp_storage has been demoted
// _ZZN3cub18CUB_300001_SM_10006detail6reduce18DeviceReduceKernelINS2_10policy_hubIijN4cuda3__47maximumIvEEE10Policy1000EPijS8_iNS5_3std3__410__identityEEEvT0_PT3_T1_NS0_13GridEvenShareISI_EET2_T4_E12temp_storage has been demoted
// _ZZN3cub18CUB_300001_SM_10006detail6reduce28DeviceReduceSingleTileKernelINS2_10policy_hubIijN4cuda3__47maximumIvEEE10Policy1000EPiSB_iS8_iiNS5_3std3__410__identityEEEvT0_T1_T2_T3_T4_T6_E12temp_storage has been demoted
.global .align 1 .b8 _ZN34_INTERNAL_10ed1a76_4_k_cu_377d26b34cuda3std3__45__cpo5beginE[1];
.global .align 1 .b8 _ZN34_INTERNAL_10ed1a76_4_k_cu_377d26b34cuda3std3__45__cpo3endE[1];
.global .align 1 .b8 _ZN34_INTERNAL_10ed1a76_4_k_cu_377d26b34cuda3std3__45__cpo6cbeginE[1];
.global .align 1 .b8 _ZN34_INTERNAL_10ed1a76_4_k_cu_377d26b34cuda3std3__45__cpo4cendE[1];
.global .align 1 .b8 _ZN34_INTERNAL_10ed1a76_4_k_cu_377d26b34cuda3std3__45__cpo6rbeginE[1];
.global .align 1 .b8 _ZN34_INTERNAL_10ed1a76_4_k_cu_377d26b34cuda3std3__45__cpo4rendE[1];
.global .align 1 .b8 _ZN34_INTERNAL_10ed1a76_4_k_cu_377d26b34cuda3std3__45__cpo7crbeginE[1];
.global .align 1 .b8 _ZN34_INTERNAL_10ed1a76_4_k_cu_377d26b34cuda3std3__45__cpo5crendE[1];
.global .align 1 .b8 _ZN34_INTERNAL_10ed1a76_4_k_cu_377d26b34cuda3std3__436_GLOBAL__N__10ed1a76_4_k_cu_377d26b36ignoreE[1];
.global .align 1 .b8 _ZN34_INTERNAL_10ed1a76_4_k_cu_377d26b34cuda3std3__419piecewise_constructE[1];
.global .align 1 .b8 _ZN34_INTERNAL_10ed1a76_4_k_cu_377d26b34cuda3std3__48in_placeE[1];
.global .align 1 .b8 _ZN34_INTERNAL_10ed1a76_4_k_cu_377d26b34cuda3std3__420unreachable_sentinelE[1];
.global .align 1 .b8 _ZN34_INTERNAL_10ed1a76_4_k_cu_377d26b34cuda3std3__47nulloptE[1];
.global .align 1 .b8 _ZN34_INTERNAL_10ed1a76_4_k_cu_377d26b34cuda3std3__48unexpectE[1];
.global .align 1 .b8 _ZN34_INTERNAL_10ed1a76_4_k_cu_377d26b34cuda3std6ranges3__45__cpo4swapE[1];
.global .align 1 .b8 _ZN34_INTERNAL_10ed1a76_4_k_cu_377d26b34cuda3std6ranges3__45__cpo9iter_moveE[1];
.global .align 1 .b8 _ZN34_INTERNAL_10ed1a76_4_k_cu_377d26b34cuda3std6ranges3__45__cpo5beginE[1];
.global .align 1 .b8 _ZN34_INTERNAL_10ed1a76_4_k_cu_377d26b34cuda3std6ranges3__45__cpo3endE[1];
.global .align 1 .b8 _ZN34_INTERNAL_10ed1a76_4_k_cu_377d26b34cuda3std6ranges3__45__cpo6cbeginE[1];
.global .align 1 .b8 _ZN34_INTERNAL_10ed1a76_4_k_cu_377d26b34cuda3std6ranges3__45__cpo4cendE[1];
.global .align 1 .b8 _ZN34_INTERNAL_10ed1a76_4_k_cu_377d26b34cuda3std6ranges3__45__cpo7advanceE[1];
.global .align 1 .b8 _ZN34_INTERNAL_10ed1a76_4_k_cu_377d26b34cuda3std6ranges3__45__cpo9iter_swapE[1];
.global .align 1 .b8 _ZN34_INTERNAL_10ed1a76_4_k_cu_377d26b34cuda3std6ranges3__45__cpo4nextE[1];
.global .align 1 .b8 _ZN34_INTERNAL_10ed1a76_4_k_cu_377d26b34cuda3std6ranges3__45__cpo4prevE[1];
.global .align 1 .b8 _ZN34_INTERNAL_10ed1a76_4_k_cu_377d26b34cuda3std6ranges3__45__cpo4dataE[1];
.global .align 1 .b8 _ZN34_INTERNAL_10ed1a76_4_k_cu_377d26b34cuda3std6ranges3__45__cpo5cdataE[1];
.global .align 1 .b8 _ZN34_INTERNAL_10ed1a76_4_k_cu_377d26b34cuda3std6ranges3__45__cpo4sizeE[1];
.global .align 1 .b8 _ZN34_INTERNAL_10ed1a76_4_k_cu_377d26b34cuda3std6ranges3__45__cpo5ssizeE[1];
.global .align 1 .b8 _ZN34_INTERNAL_10ed1a76_4_k_cu_377d26b34cuda3std6ranges3__45__cpo8distanceE[1];
.global .align 1 .b8 _ZN34_INTERNAL_10ed1a76_4_k_cu_377d26b36thrust24THRUST_300001_SM_1000_NS8cuda_cub3parE[1];
.global .align 1 .b8 _ZN34_INTERNAL_10ed1a76_4_k_cu_377d26b36thrust24THRUST_300001_SM_1000_NS8cuda_cub10par_nosyncE[1];
.global .align 1 .b8 _ZN34_INTERNAL_10ed1a76_4_k_cu_377d26b36thrust24THRUST_300001_SM_1000_NS6system6detail10sequential3seqE[1];
.global .align 1 .b8 _ZN34_INTERNAL_10ed1a76_4_k_cu_377d26b36thrust24THRUST_300001_SM_1000_NS6system3cpp3parE[1];
.global .align 1 .b8 _ZN34_INTERNAL_10ed1a76_4_k_cu_377d26b36thrust24THRUST_300001_SM_1000_NS12placeholders2_1E[1];
.global .align 1 .b8 _ZN34_INTERNAL_10ed1a76_4_k_cu_377d26b36thrust24THRUST_300001_SM_1000_NS12placeholders2_2E[1];
.global .align 1 .b8 _ZN34_INTERNAL_10ed1a76_4_k_cu_377d26b36thrust24THRUST_300001_SM_1000_NS12placeholders2_3E[1];
.global .align 1 .b8 _ZN34_INTERNAL_10ed1a76_4_k_cu_377d26b36thrust24THRUST_300001_SM_1000_NS12placeholders2_4E[1];
.global .align 1 .b8 _ZN34_INTERNAL_10ed1a76_4_k_cu_377d26b36thrust24THRUST_300001_SM_1000_NS12placeholders2_5E[1];
.global .align 1 .b8 _ZN34_INTERNAL_10ed1a76_4_k_cu_377d26b36thrust24THRUST_300001_SM_1000_NS12placeholders2_6E[1];
.global .align 1 .b8 _ZN34_INTERNAL_10ed1a76_4_k_cu_377d26b36thrust24THRUST_300001_SM_1000_NS12placeholders2_7E[1];
.global .align 1 .b8 _ZN34_INTERNAL_10ed1a76_4_k_cu_377d26b36thrust24THRUST_300001_SM_1000_NS12placeholders2_8E[1];
.global .align 1 .b8 _ZN34_INTERNAL_10ed1a76_4_k_cu_377d26b36thrust24THRUST_300001_SM_1000_NS12placeholders2_9E[1];
.global .align 1 .b8 _ZN34_INTERNAL_10ed1a76_4_k_cu_377d26b36thrust24THRUST_300001_SM_1000_NS12placeholders3_10E[1];
.global .align 1 .b8 _ZN34_INTERNAL_10ed1a76_4_k_cu_377d26b36thrust24THRUST_300001_SM_1000_NS3seqE[1];
.global .align 1 .b8 _ZN34_INTERNAL_10ed1a76_4_k_cu_377d26b36thrust24THRUST_300001_SM_1000_NS6deviceE[1];

.visible .entry _Z20buildHashTableOffsetPiS_ii(
	.param .u64 .ptr .align 1 _Z20buildHashTableOffsetPiS_ii_param_0,
	.param .u64 .ptr .align 1 _Z20buildHashTableOffsetPiS_ii_param_1,
	.param .u32 _Z20buildHashTableOffsetPiS_ii_param_2,
	.param .u32 _Z20buildHashTableOffsetPiS_ii_param_3
)
{
	.reg .pred 	%p<7>;
	.reg .b32 	%r<44>;
	.reg .b64 	%rd<18>;

	ld.param.u64 	%rd3, [_Z20buildHashTableOffsetPiS_ii_param_0];
	ld.param.u64 	%rd4, [_Z20buildHashTableOffsetPiS_ii_param_1];
	ld.param.u32 	%r12, [_Z20buildHashTableOffsetPiS_ii_param_2];
	ld.param.u32 	%r13, [_Z20buildHashTableOffsetPiS_ii_param_3];
	cvta.to.global.u64 	%rd1, %rd3;
	cvta.to.global.u64 	%rd2, %rd4;
	mov.u32 	%r14, %ctaid.x;
	mov.u32 	%r15, %ntid.x;
	mov.u32 	%r16, %tid.x;
	mad.lo.s32 	%r42, %r14, %r15, %r16;
	mov.u32 	%r17, %nctaid.x;
	mul.lo.s32 	%r2, %r15, %r17;
	setp.gt.s32 	%p1, %r42, %r12;
	@%p1 bra 	$L__BB0_7;
	add.s32 	%r18, %r42, %r2;
	add.s32 	%r19, %r12, 1;
	max.s32 	%r20, %r18, %r19;
	setp.lt.s32 	%p2, %r18, %r19;
	selp.u32 	%r21, 1, 0, %p2;
	add.s32 	%r22, %r18, %r21;
	sub.s32 	%r23, %r20, %r22;
	max.u32 	%r24, %r2, 1;
	div.u32 	%r25, %r23, %r24;
	add.s32 	%r3, %r25, %r21;
	and.b32  	%r26, %r3, 3;
	setp.eq.s32 	%p3, %r26, 3;
	@%p3 bra 	$L__BB0_4;
	add.s32 	%r27, %r3, 1;
	and.b32  	%r28, %r27, 3;
	neg.s32 	%r40, %r28;
$L__BB0_3:
	.pragma "nounroll";
	mul.wide.s32 	%rd5, %r42, 4;
	add.s64 	%rd6, %rd1, %rd5;
	add.s64 	%rd7, %rd2, %rd5;
	ld.global.u32 	%r29, [%rd7];
	mul.lo.s32 	%r30, %r29, %r13;
	st.global.u32 	[%rd6], %r30;
	add.s32 	%r42, %r42, %r2;
	add.s32 	%r40, %r40, 1;
	setp.ne.s32 	%p4, %r40, 0;
	@%p4 bra 	$L__BB0_3;
$L__BB0_4:
	setp.lt.u32 	%p5, %r3, 3;
	@%p5 bra 	$L__BB0_7;
	mul.wide.s32 	%rd11, %r2, 4;
	shl.b32 	%r39, %r2, 2;
$L__BB0_6:
	mul.wide.s32 	%rd8, %r42, 4;
	add.s64 	%rd9, %rd2, %rd8;
	ld.global.u32 	%r31, [%rd9];
	mul.lo.s32 	%r32, %r31, %r13;
	add.s64 	%rd10, %rd1, %rd8;
	st.global.u32 	[%rd10], %r32;
	add.s64 	%rd12, %rd9, %rd11;
	ld.global.u32 	%r33, [%rd12];
	mul.lo.s32 	%r34, %r33, %r13;
	add.s64 	%rd13, %rd10, %rd11;
	st.global.u32 	[%rd13], %r34;
	add.s64 	%rd14, %rd12, %rd11;
	ld.global.u32 	%r35, [%rd14];
	mul.lo.s32 	%r36, %r35, %r13;
	add.s64 	%rd15, %rd13, %rd11;
	st.global.u32 	[%rd15], %r36;
	add.s64 	%rd16, %rd14, %rd11;
	ld.global.u32 	%r37, [%rd16];
	mul.lo.s32 	%r38, %r37, %r13;
	add.s64 	%rd17, %rd15, %rd11;
	st.global.u32 	[%rd17], %r38;
	add.s32 	%r42, %r39, %r42;
	setp.le.s32 	%p6, %r42, %r12;
	@%p6 bra 	$L__BB0_6;
$L__BB0_7:
	ret;

}
	// .globl	_Z14buildHashTablePiS_S_S_iiii
.visible .entry _Z14buildHashTablePiS_S_S_iiii(
	.param .u64 .ptr .align 1 _Z14buildHashTablePiS_S_S_iiii_param_0,
	.param .u64 .ptr .align 1 _Z14buildHashTablePiS_S_S_iiii_param_1,
	.param .u64 .ptr .align 1 _Z14buildHashTablePiS_S_S_iiii_param_2,
	.param .u64 .ptr .align 1 _Z14buildHashTablePiS_S_S_iiii_param_3,
	.param .u32 _Z14buildHashTablePiS_S_S_iiii_param_4,
	.param .u32 _Z14buildHashTablePiS_S_S_iiii_param_5,
	.param .u32 _Z14buildHashTablePiS_S_S_iiii_param_6,
	.param .u32 _Z14buildHashTablePiS_S_S_iiii_param_7
)
{
	.reg .pred 	%p<7>;
	.reg .b32 	%r<34>;
	.reg .b64 	%rd<18>;

	ld.param.u64 	%rd5, [_Z14buildHashTablePiS_S_S_iiii_param_0];
	ld.param.u64 	%rd8, [_Z14buildHashTablePiS_S_S_iiii_param_1];
	ld.param.u64 	%rd6, [_Z14buildHashTablePiS_S_S_iiii_param_2];
	ld.param.u64 	%rd7, [_Z14buildHashTablePiS_S_S_iiii_param_3];
	ld.param.u32 	%r14, [_Z14buildHashTablePiS_S_S_iiii_param_4];
	ld.param.u32 	%r15, [_Z14buildHashTablePiS_S_S_iiii_param_5];
	ld.param.u32 	%r16, [_Z14buildHashTablePiS_S_S_iiii_param_7];
	cvta.to.global.u64 	%rd1, %rd8;
	mov.u32 	%r17, %ctaid.x;
	mov.u32 	%r1, %ntid.x;
	mov.u32 	%r18, %tid.x;
	mad.lo.s32 	%r31, %r17, %r1, %r18;
	setp.ge.s32 	%p1, %r31, %r14;
	@%p1 bra 	$L__BB1_6;
	mov.u32 	%r19, %nctaid.x;
	mul.lo.s32 	%r3, %r1, %r19;
	cvta.to.global.u64 	%rd2, %rd6;
	cvta.to.global.u64 	%rd3, %rd7;
	cvta.to.global.u64 	%rd4, %rd5;
$L__BB1_2:
	mul.wide.s32 	%rd9, %r31, 4;
	add.s64 	%rd10, %rd2, %rd9;
	ld.global.u32 	%r5, [%rd10];
	add.s64 	%rd11, %rd3, %rd9;
	ld.global.u32 	%r20, [%rd11];
	mul.wide.s32 	%rd12, %r20, 4;
	add.s64 	%rd13, %rd4, %rd12;
	ld.global.u32 	%r6, [%rd13];
	ld.global.u32 	%r21, [%rd13+4];
	sub.s32 	%r7, %r21, %r6;
	rem.s32 	%r33, %r5, %r7;
	add.s32 	%r22, %r33, %r6;
	mul.wide.s32 	%rd14, %r22, 4;
	add.s64 	%rd15, %rd1, %rd14;
	atom.relaxed.global.cas.b32 	%r23, [%rd15], -1, %r5;
	setp.eq.s32 	%p2, %r23, -1;
	@%p2 bra 	$L__BB1_5;
	mov.b32 	%r32, 0;
$L__BB1_4:
	add.s32 	%r25, %r32, 1;
	setp.eq.s32 	%p3, %r25, %r15;
	add.s32 	%r26, %r33, 1;
	setp.eq.s32 	%p4, %r26, %r7;
	selp.b32 	%r27, 0, %r26, %p4;
	selp.b32 	%r33, %r27, %r33, %p3;
	selp.b32 	%r32, 0, %r25, %p3;
	add.s32 	%r28, %r33, %r6;
	mad.lo.s32 	%r29, %r32, %r16, %r28;
	mul.wide.s32 	%rd16, %r29, 4;
	add.s64 	%rd17, %rd1, %rd16;
	atom.relaxed.global.cas.b32 	%r30, [%rd17], -1, %r5;
	setp.ne.s32 	%p5, %r30, -1;
	@%p5 bra 	$L__BB1_4;
$L__BB1_5:
	add.s32 	%r31, %r31, %r3;
	setp.lt.s32 	%p6, %r31, %r14;
	@%p6 bra 	$L__BB1_2;
$L__BB1_6:
	ret;

}
	// .globl	_Z9DFSKerneliiiiiPiS_S_S_S_S_S_S_S_
.visible .entry _Z9DFSKerneliiiiiPiS_S_S_S_S_S_S_S_(
	.param .u32 _Z9DFSKerneliiiiiPiS_S_S_S_S_S_S_S__param_0,
	.param .u32 _Z9DFSKerneliiiiiPiS_S_S_S_S_S_S_S__param_1,
	.param .u32 _Z9DFSKerneliiiiiPiS_S_S_S_S_S_S_S__param_2,
	.param .u32 _Z9DFSKerneliiiiiPiS_S_S_S_S_S_S_S__param_3,
	.param .u32 _Z9DFSKerneliiiiiPiS_S_S_S_S_S_S_S__param_4,
	.param .u64 .ptr .align 1 _Z9DFSKerneliiiiiPiS_S_S_S_S_S_S_S__param_5,
	.param .u64 .ptr .align 1 _Z9DFSKerneliiiiiPiS_S_S_S_S_S_S_S__param_6,
	.param .u64 .ptr .align 1 _Z9DFSKerneliiiiiPiS_S_S_S_S_S_S_S__param_7,
	.param .u64 .ptr .align 1 _Z9DFSKerneliiiiiPiS_S_S_S_S_S_S_S__param_8,
	.param .u64 .ptr .align 1 _Z9DFSKerneliiiiiPiS_S_S_S_S_S_S_S__param_9,
	.param .u64 .ptr .align 1 _Z9DFSKerneliiiiiPiS_S_S_S_S_S_S_S__param_10,
	.param .u64 .ptr .align 1 _Z9DFSKerneliiiiiPiS_S_S_S_S_S_S_S__param_11,
	.param .u64 .ptr .align 1 _Z9DFSKerneliiiiiPiS_S_S_S_S_S_S_S__param_12,
	.param .u64 .ptr .align 1 _Z9DFSKerneliiiiiPiS_S_S_S_S_S_S_S__param_13
)
{
	.local .align 8 .b8 	__local_depot2[48];
	.reg .b64 	%SP;
	.reg .b64 	%SPL;
	.reg .pred 	%p<49>;
	.reg .b32 	%r<213>;
	.reg .b64 	%rd<133>;

	mov.u64 	%SPL, __local_depot2;
	ld.param.u32 	%r81, [_Z9DFSKerneliiiiiPiS_S_S_S_S_S_S_S__param_0];
	ld.param.u32 	%r82, [_Z9DFSKerneliiiiiPiS_S_S_S_S_S_S_S__param_1];
	ld.param.u32 	%r83, [_Z9DFSKerneliiiiiPiS_S_S_S_S_S_S_S__param_2];
	ld.param.u32 	%r84, [_Z9DFSKerneliiiiiPiS_S_S_S_S_S_S_S__param_3];
	ld.param.u32 	%r85, [_Z9DFSKerneliiiiiPiS_S_S_S_S_S_S_S__param_4];
	ld.param.u64 	%rd37, [_Z9DFSKerneliiiiiPiS_S_S_S_S_S_S_S__param_5];
	ld.param.u64 	%rd31, [_Z9DFSKerneliiiiiPiS_S_S_S_S_S_S_S__param_6];
	ld.param.u64 	%rd32, [_Z9DFSKerneliiiiiPiS_S_S_S_S_S_S_S__param_7];
	ld.param.u64 	%rd38, [_Z9DFSKerneliiiiiPiS_S_S_S_S_S_S_S__param_8];
	ld.param.u64 	%rd33, [_Z9DFSKerneliiiiiPiS_S_S_S_S_S_S_S__param_9];
	ld.param.u64 	%rd34, [_Z9DFSKerneliiiiiPiS_S_S_S_S_S_S_S__param_10];
	ld.param.u64 	%rd35, [_Z9DFSKerneliiiiiPiS_S_S_S_S_S_S_S__param_11];
	ld.param.u64 	%rd39, [_Z9DFSKerneliiiiiPiS_S_S_S_S_S_S_S__param_12];
	cvta.to.global.u64 	%rd1, %rd37;
	cvta.to.global.u64 	%rd2, %rd39;
	cvta.to.global.u64 	%rd3, %rd38;
	add.u64 	%rd4, %SPL, 0;
	add.u64 	%rd5, %SPL, 12;
	add.u64 	%rd6, %SPL, 24;
	add.u64 	%rd7, %SPL, 40;
	mov.u32 	%r87, %ctaid.x;
	mov.u32 	%r88, %ntid.x;
	mov.u32 	%r89, %tid.x;
	mad.lo.s32 	%r90, %r87, %r88, %r89;
	shr.s32 	%r91, %r90, 31;
	shr.u32 	%r92, %r91, 27;
	add.s32 	%r93, %r90, %r92;
	shr.s32 	%r179, %r93, 5;
	and.b32  	%r94, %r93, -32;
	sub.s32 	%r2, %r90, %r94;
	mov.u32 	%r95, %nctaid.x;
	mul.lo.s32 	%r3, %r88, %r95;
	setp.ge.s32 	%p2, %r179, %r81;
	mov.b32 	%r181, 0;
	@%p2 bra 	$L__BB2_48;
	mul.wide.s32 	%rd44, %r83, %r179;
	cvt.s64.s32 	%rd45, %r84;
	mul.lo.s64 	%rd46, %rd44, %rd45;
	shl.b64 	%rd47, %rd46, 2;
	add.s64 	%rd8, %rd2, %rd47;
	add.s32 	%r4, %r84, -2;
	add.s64 	%rd9, %rd1, 8;
	shr.u32 	%r5, %r3, 5;
	cvta.to.global.u64 	%rd10, %rd31;
	cvta.to.global.u64 	%rd11, %rd32;
	cvta.to.global.u64 	%rd12, %rd34;
	cvta.to.global.u64 	%rd13, %rd33;
	cvta.to.global.u64 	%rd14, %rd35;
	mov.b32 	%r181, 0;
$L__BB2_2:
	st.local.u32 	[%rd6], %r179;
	mov.b32 	%r182, 0;
$L__BB2_3:
	add.s32 	%r76, %r182, 1;
	cvt.s64.s32 	%rd15, %r182;
	mul.wide.s32 	%rd48, %r182, 4;
	add.s64 	%rd49, %rd5, %rd48;
	mov.b32 	%r98, -1;
	st.local.u32 	[%rd49+4], %r98;
	bar.warp.sync 	-1;
	add.s64 	%rd50, %rd10, %rd48;
	ld.global.u32 	%r11, [%rd50];
	ld.global.u32 	%r12, [%rd50+4];
	sub.s32 	%r13, %r12, %r11;
	setp.lt.s32 	%p3, %r13, 1;
	@%p3 bra 	$L__BB2_11;
	and.b32  	%r14, %r13, 3;
	sub.s32 	%r100, %r11, %r12;
	setp.gt.u32 	%p4, %r100, -4;
	mov.b32 	%r185, 0;
	@%p4 bra 	$L__BB2_7;
	add.s64 	%rd131, %rd7, 8;
	and.b32  	%r185, %r13, 2147483644;
	neg.s32 	%r184, %r185;
	mov.u32 	%r183, %r11;
$L__BB2_6:
	mul.wide.s32 	%rd51, %r183, 4;
	add.s64 	%rd52, %rd9, %rd51;
	ld.global.u32 	%r101, [%rd52+-8];
	mul.wide.s32 	%rd53, %r101, 4;
	add.s64 	%rd54, %rd6, %rd53;
	ld.local.u32 	%r102, [%rd54];
	ld.global.u32 	%r103, [%rd52+-4];
	mul.wide.s32 	%rd55, %r103, 4;
	add.s64 	%rd56, %rd6, %rd55;
	ld.local.u32 	%r104, [%rd56];
	st.local.v2.u32 	[%rd131+-8], {%r102, %r104};
	ld.global.u32 	%r105, [%rd52];
	mul.wide.s32 	%rd57, %r105, 4;
	add.s64 	%rd58, %rd6, %rd57;
	ld.local.u32 	%r106, [%rd58];
	ld.global.u32 	%r107, [%rd52+4];
	mul.wide.s32 	%rd59, %r107, 4;
	add.s64 	%rd60, %rd6, %rd59;
	ld.local.u32 	%r108, [%rd60];
	st.local.v2.u32 	[%rd131], {%r106, %r108};
	add.s32 	%r184, %r184, 4;
	add.s64 	%rd131, %rd131, 16;
	add.s32 	%r183, %r183, 4;
	setp.ne.s32 	%p5, %r184, 0;
	@%p5 bra 	$L__BB2_6;
$L__BB2_7:
	setp.eq.s32 	%p6, %r14, 0;
	@%p6 bra 	$L__BB2_11;
	add.s32 	%r109, %r185, %r11;
	mul.wide.s32 	%rd61, %r109, 4;
	add.s64 	%rd19, %rd1, %rd61;
	ld.global.u32 	%r110, [%rd19];
	mul.wide.s32 	%rd62, %r110, 4;
	add.s64 	%rd63, %rd6, %rd62;
	ld.local.u32 	%r111, [%rd63];
	mul.wide.u32 	%rd64, %r185, 4;
	add.s64 	%rd20, %rd7, %rd64;
	st.local.u32 	[%rd20], %r111;
	setp.eq.s32 	%p7, %r14, 1;
	@%p7 bra 	$L__BB2_11;
	ld.global.u32 	%r112, [%rd19+4];
	mul.wide.s32 	%rd65, %r112, 4;
	add.s64 	%rd66, %rd6, %rd65;
	ld.local.u32 	%r113, [%rd66];
	st.local.u32 	[%rd20+4], %r113;
	setp.eq.s32 	%p8, %r14, 2;
	@%p8 bra 	$L__BB2_11;
	ld.global.u32 	%r114, [%rd19+8];
	mul.wide.s32 	%rd67, %r114, 4;
	add.s64 	%rd68, %rd6, %rd67;
	ld.local.u32 	%r115, [%rd68];
	st.local.u32 	[%rd20+8], %r115;
$L__BB2_11:
	ld.local.u32 	%r194, [%rd7];
	mul.wide.s32 	%rd69, %r194, 4;
	add.s64 	%rd70, %rd3, %rd69;
	ld.global.u32 	%r195, [%rd70];
	setp.lt.s32 	%p9, %r13, 2;
	@%p9 bra 	$L__BB2_20;
	not.b32 	%r118, %r11;
	add.s32 	%r24, %r12, %r118;
	sub.s32 	%r119, %r12, %r11;
	add.s32 	%r120, %r119, -2;
	and.b32  	%r25, %r24, 3;
	setp.lt.u32 	%p10, %r120, 3;
	mov.b32 	%r193, 1;
	@%p10 bra 	$L__BB2_15;
	and.b32  	%r26, %r24, -4;
	mov.b32 	%r188, 1;
$L__BB2_14:
	mul.wide.u32 	%rd71, %r188, 4;
	add.s64 	%rd72, %rd7, %rd71;
	ld.local.u32 	%r122, [%rd72];
	mul.wide.s32 	%rd73, %r122, 4;
	add.s64 	%rd74, %rd3, %rd73;
	ld.global.u32 	%r123, [%rd74];
	setp.lt.s32 	%p11, %r123, %r195;
	selp.b32 	%r124, %r194, %r122, %p11;
	st.local.u32 	[%rd72], %r124;
	selp.b32 	%r125, %r122, %r194, %p11;
	min.s32 	%r126, %r123, %r195;
	ld.local.v2.u32 	{%r127, %r128}, [%rd72+4];
	mul.wide.s32 	%rd75, %r127, 4;
	add.s64 	%rd76, %rd3, %rd75;
	ld.global.u32 	%r129, [%rd76];
	setp.lt.s32 	%p12, %r129, %r126;
	selp.b32 	%r130, %r125, %r127, %p12;
	selp.b32 	%r131, %r127, %r125, %p12;
	min.s32 	%r132, %r129, %r126;
	mul.wide.s32 	%rd77, %r128, 4;
	add.s64 	%rd78, %rd3, %rd77;
	ld.global.u32 	%r133, [%rd78];
	setp.lt.s32 	%p13, %r133, %r132;
	selp.b32 	%r134, %r131, %r128, %p13;
	st.local.v2.u32 	[%rd72+4], {%r130, %r134};
	selp.b32 	%r135, %r128, %r131, %p13;
	min.s32 	%r136, %r133, %r132;
	ld.local.u32 	%r137, [%rd72+12];
	mul.wide.s32 	%rd79, %r137, 4;
	add.s64 	%rd80, %rd3, %rd79;
	ld.global.u32 	%r138, [%rd80];
	setp.lt.s32 	%p14, %r138, %r136;
	selp.b32 	%r139, %r135, %r137, %p14;
	st.local.u32 	[%rd72+12], %r139;
	selp.b32 	%r194, %r137, %r135, %p14;
	min.s32 	%r195, %r138, %r136;
	add.s32 	%r193, %r188, 4;
	add.s32 	%r140, %r188, 3;
	setp.ne.s32 	%p15, %r140, %r26;
	mov.u32 	%r188, %r193;
	@%p15 bra 	$L__BB2_14;
$L__BB2_15:
	setp.eq.s32 	%p16, %r25, 0;
	@%p16 bra 	$L__BB2_19;
	mul.wide.u32 	%rd81, %r193, 4;
	add.s64 	%rd21, %rd7, %rd81;
	ld.local.u32 	%r141, [%rd21];
	mul.wide.s32 	%rd82, %r141, 4;
	add.s64 	%rd83, %rd3, %rd82;
	ld.global.u32 	%r142, [%rd83];
	setp.lt.s32 	%p17, %r142, %r195;
	selp.b32 	%r143, %r194, %r141, %p17;
	st.local.u32 	[%rd21], %r143;
	selp.b32 	%r194, %r141, %r194, %p17;
	min.s32 	%r195, %r142, %r195;
	setp.eq.s32 	%p18, %r25, 1;
	@%p18 bra 	$L__BB2_19;
	ld.local.u32 	%r144, [%rd21+4];
	mul.wide.s32 	%rd84, %r144, 4;
	add.s64 	%rd85, %rd3, %rd84;
	ld.global.u32 	%r145, [%rd85];
	setp.lt.s32 	%p19, %r145, %r195;
	selp.b32 	%r146, %r194, %r144, %p19;
	st.local.u32 	[%rd21+4], %r146;
	selp.b32 	%r194, %r144, %r194, %p19;
	min.s32 	%r195, %r145, %r195;
	setp.eq.s32 	%p20, %r25, 2;
	@%p20 bra 	$L__BB2_19;
	ld.local.u32 	%r147, [%rd21+8];
	mul.wide.s32 	%rd86, %r147, 4;
	add.s64 	%rd87, %rd3, %rd86;
	ld.global.u32 	%r148, [%rd87];
	setp.lt.s32 	%p21, %r148, %r195;
	selp.b32 	%r149, %r194, %r147, %p21;
	st.local.u32 	[%rd21+8], %r149;
	selp.b32 	%r194, %r147, %r194, %p21;
	min.s32 	%r195, %r148, %r195;
$L__BB2_19:
	st.local.u32 	[%rd7], %r194;
$L__BB2_20:
	setp.ne.s32 	%p22, %r2, 0;
	mul.lo.s32 	%r150, %r76, %r83;
	mul.wide.s32 	%rd88, %r150, 4;
	add.s64 	%rd22, %rd8, %rd88;
	mul.wide.s32 	%rd89, %r194, 4;
	add.s64 	%rd90, %rd11, %rd89;
	ld.global.s32 	%rd23, [%rd90];
	setp.ne.s32 	%p23, %r13, 1;
	or.pred  	%p24, %p22, %p23;
	@%p24 bra 	$L__BB2_22;
	mov.b32 	%r151, -1;
	st.global.u32 	[%rd22], %r151;
	shl.b64 	%rd91, %rd23, 2;
	add.s64 	%rd92, %rd33, %rd91;
	shr.u64 	%rd93, %rd92, 32;
	st.global.u32 	[%rd22+4], %rd93;
	st.global.u32 	[%rd22+8], %rd92;
$L__BB2_22:
	shl.b64 	%rd94, %rd15, 2;
	add.s64 	%rd24, %rd4, %rd94;
	st.local.u32 	[%rd24+4], %r195;
	@%p9 bra 	$L__BB2_39;
	mov.b32 	%r199, 1;
$L__BB2_24:
	mul.wide.u32 	%rd95, %r199, 4;
	add.s64 	%rd96, %rd7, %rd95;
	ld.local.u32 	%r154, [%rd96];
	mul.wide.s32 	%rd97, %r154, 4;
	add.s64 	%rd98, %rd12, %rd97;
	ld.global.u32 	%r155, [%rd98];
	cvt.s64.s32 	%rd25, %r155;
	ld.global.u32 	%r156, [%rd98+4];
	sub.s32 	%r50, %r156, %r155;
	setp.ge.s32 	%p26, %r2, %r195;
	mov.b32 	%r207, 0;
	@%p26 bra 	$L__BB2_37;
	shl.b64 	%rd99, %rd25, 2;
	add.s64 	%rd26, %rd14, %rd99;
	mov.b32 	%r207, 0;
	mov.u32 	%r201, %r2;
$L__BB2_26:
	setp.ne.s32 	%p27, %r199, 1;
	@%p27 bra 	$L__BB2_28;
	cvt.s64.s32 	%rd102, %r201;
	add.s64 	%rd103, %rd102, %rd23;
	shl.b64 	%rd104, %rd103, 2;
	add.s64 	%rd105, %rd13, %rd104;
	ld.global.u32 	%r202, [%rd105];
	bra.uni 	$L__BB2_29;
$L__BB2_28:
	mul.wide.s32 	%rd100, %r201, 4;
	add.s64 	%rd101, %rd22, %rd100;
	ld.global.u32 	%r202, [%rd101];
$L__BB2_29:
	rem.s32 	%r205, %r202, %r50;
	mul.wide.s32 	%rd106, %r205, 4;
	add.s64 	%rd132, %rd26, %rd106;
	ld.global.u32 	%r203, [%rd132];
	setp.eq.s32 	%p29, %r203, -1;
	mov.b32 	%r206, 0;
	mov.pred 	%p28, -1;
	mov.pred 	%p48, %p28;
	@%p29 bra 	$L__BB2_33;
	mov.b32 	%r204, 0;
$L__BB2_31:
	setp.eq.s32 	%p31, %r203, %r202;
	mov.b32 	%r206, 1;
	mov.pred 	%p48, 0;
	@%p31 bra 	$L__BB2_33;
	mul.wide.s32 	%rd107, %r82, 4;
	add.s64 	%rd108, %rd132, %rd107;
	add.s32 	%r162, %r204, 1;
	setp.eq.s32 	%p33, %r162, %r85;
	add.s32 	%r163, %r205, 1;
	setp.eq.s32 	%p34, %r163, %r50;
	selp.b32 	%r164, 0, %r163, %p34;
	mul.wide.s32 	%rd109, %r164, 4;
	add.s64 	%rd110, %rd26, %rd109;
	selp.b32 	%r205, %r164, %r205, %p33;
	selp.b64 	%rd132, %rd110, %rd108, %p33;
	selp.b32 	%r204, 0, %r162, %p33;
	ld.global.u32 	%r203, [%rd132];
	setp.ne.s32 	%p35, %r203, -1;
	mov.b32 	%r206, 0;
	mov.pred 	%p48, %p28;
	@%p35 bra 	$L__BB2_31;
$L__BB2_33:
	// begin inline asm
	activemask.b32 %r165;
	// end inline asm
	redux.sync.add.s32 %r65, %r206, %r165;
	@%p48 bra 	$L__BB2_36;
	setp.eq.s32 	%p36, %r182, %r4;
	// begin inline asm
	activemask.b32 %r166;
	// end inline asm
	@%p36 bra 	$L__BB2_36;
	// begin inline asm
	mov.u32 %r167, %lanemask_lt;
	// end inline asm
	and.b32  	%r168, %r167, %r166;
	popc.b32 	%r169, %r168;
	add.s32 	%r170, %r169, %r207;
	mul.wide.u32 	%rd111, %r170, 4;
	add.s64 	%rd112, %rd22, %rd111;
	st.global.u32 	[%rd112], %r202;
$L__BB2_36:
	add.s32 	%r207, %r207, %r65;
	add.s32 	%r201, %r201, 32;
	setp.lt.s32 	%p37, %r201, %r195;
	@%p37 bra 	$L__BB2_26;
$L__BB2_37:
	shfl.sync.idx.b32	%r195|%p38, %r207, 0, 31, -1;
	add.s32 	%r199, %r199, 1;
	setp.ne.s32 	%p39, %r199, %r13;
	@%p39 bra 	$L__BB2_24;
	st.local.u32 	[%rd24+4], %r195;
$L__BB2_39:
	bar.warp.sync 	-1;
	setp.ne.s32 	%p40, %r182, %r4;
	@%p40 bra 	$L__BB2_41;
	setp.eq.s32 	%p41, %r2, 0;
	selp.b32 	%r171, %r195, 0, %p41;
	add.s32 	%r181, %r181, %r171;
	bar.warp.sync 	-1;
	mov.u32 	%r76, %r4;
$L__BB2_41:
	setp.eq.s32 	%p42, %r76, 0;
	@%p42 bra 	$L__BB2_47;
$L__BB2_42:
	mul.wide.s32 	%rd113, %r76, 4;
	add.s64 	%rd114, %rd5, %rd113;
	ld.local.u32 	%r77, [%rd114];
	add.s32 	%r172, %r77, 1;
	st.local.u32 	[%rd114], %r172;
	add.s64 	%rd115, %rd4, %rd113;
	ld.local.u32 	%r173, [%rd115];
	setp.ge.s32 	%p43, %r172, %r173;
	@%p43 bra 	$L__BB2_46;
	mul.lo.s32 	%r174, %r76, %r83;
	mul.wide.s32 	%rd116, %r174, 4;
	add.s64 	%rd30, %rd8, %rd116;
	ld.global.u32 	%r175, [%rd30];
	setp.ne.s32 	%p45, %r175, -1;
	@%p45 bra 	$L__BB2_45;
	ld.global.u32 	%rd121, [%rd30+4];
	shl.b64 	%rd122, %rd121, 32;
	ld.global.u32 	%rd123, [%rd30+8];
	or.b64  	%rd124, %rd122, %rd123;
	mul.wide.s32 	%rd125, %r77, 4;
	add.s64 	%rd126, %rd124, %rd125;
	ld.u32 	%r177, [%rd126+4];
	add.s64 	%rd128, %rd6, %rd113;
	st.local.u32 	[%rd128], %r177;
	mov.u32 	%r182, %r76;
	bra.uni 	$L__BB2_3;
$L__BB2_45:
	mul.wide.s32 	%rd117, %r77, 4;
	add.s64 	%rd118, %rd30, %rd117;
	ld.global.u32 	%r176, [%rd118+4];
	add.s64 	%rd120, %rd6, %rd113;
	st.local.u32 	[%rd120], %r176;
	mov.u32 	%r182, %r76;
	bra.uni 	$L__BB2_3;
$L__BB2_46:
	add.s32 	%r76, %r76, -1;
	setp.ne.s32 	%p44, %r76, 0;
	@%p44 bra 	$L__BB2_42;
$L__BB2_47:
	add.s32 	%r179, %r179, %r5;
	setp.lt.s32 	%p46, %r179, %r81;
	@%p46 bra 	$L__BB2_2;
$L__BB2_48:
	setp.ne.s32 	%p47, %r2, 0;
	@%p47 bra 	$L__BB2_50;
	ld.param.u64 	%rd130, [_Z9DFSKerneliiiiiPiS_S_S_S_S_S_S_S__param_13];
	cvta.to.global.u64 	%rd129, %rd130;
	atom.global.add.u32 	%r178, [%rd129], %r181;
$L__BB2_50:
	ret;

}
	// .globl	_ZN3cub18CUB_300001_SM_10006detail11EmptyKernelIvEEvv
.visible .entry _ZN3cub18CUB_300001_SM_10006detail11EmptyKernelIvEEvv()
{


	ret;

}
	// .globl	_ZN3cub18CUB_300001_SM_10006detail6reduce28DeviceReduceSingleTileKernelINS2_10policy_hubIijN4cuda3__47maximumIvEEE10Policy1000EPiSB_jS8_iiNS5_3std3__410__identityEEEvT0_T1_T2_T3_T4_T6_
.visible .entry _ZN3cub18CUB_300001_SM_10006detail6reduce28DeviceReduceSingleTileKernelINS2_10policy_hubIijN4cuda3__47maximumIvEEE10Policy1000EPiSB_jS8_iiNS5_3std3__410__identityEEEvT0_T1_T2_T3_T4_T6_(
	.param .u64 .ptr .align 1 _ZN3cub18CUB_300001_SM_10006detail6reduce28DeviceReduceSingleTileKernelINS2_10policy_hubIijN4cuda3__47maximumIvEEE10Policy1000EPiSB_jS8_iiNS5_3std3__410__identityEEEvT0_T1_T2_T3_T4_T6__param_0,
	.param .u64 .ptr .align 1 _ZN3cub18CUB_300001_SM_10006detail6reduce28DeviceReduceSingleTileKernelINS2_10policy_hubIijN4cuda3__47maximumIvEEE10Policy1000EPiSB_jS8_iiNS5_3std3__410__identityEEEvT0_T1_T2_T3_T4_T6__param_1,
	.param .u32 _ZN3cub18CUB_300001_SM_10006detail6reduce28DeviceReduceSingleTileKernelINS2_10policy_hubIijN4cuda3__47maximumIvEEE10Policy1000EPiSB_jS8_iiNS5_3std3__410__identityEEEvT0_T1_T2_T3_T4_T6__param_2,
	.param .align 1 .b8 _ZN3cub18CUB_300001_SM_10006detail6reduce28DeviceReduceSingleTileKernelINS2_10policy_hubIijN4cuda3__47maximumIvEEE10Policy1000EPiSB_jS8_iiNS5_3std3__410__identityEEEvT0_T1_T2_T3_T4_T6__param_3[1],
	.param .u32 _ZN3cub18CUB_300001_SM_10006detail6reduce28DeviceReduceSingleTileKernelINS2_10policy_hubIijN4cuda3__47maximumIvEEE10Policy1000EPiSB_jS8_iiNS5_3std3__410__identityEEEvT0_T1_T2_T3_T4_T6__param_4,
	.param .align 1 .b8 _ZN3cub18CUB_300001_SM_10006detail6reduce28DeviceReduceSingleTileKernelINS2_10policy_hubIijN4cuda3__47maximumIvEEE10Policy1000EPiSB_jS8_iiNS5_3std3__410__identityEEEvT0_T1_T2_T3_T4_T6__param_5[1]
)
.maxntid 256
.minnctapersm 1
{
	.reg .pred 	%p<77>;
	.reg .b32 	%r<583>;
	.reg .b64 	%rd<122>;
	// demoted variable
	.shared .align 4 .b8 _ZZN3cub18CUB_300001_SM_10006detail6reduce28DeviceReduceSingleTileKernelINS2_10policy_hubIijN4cuda3__47maximumIvEEE10Policy1000EPiSB_jS8_iiNS5_3std3__410__identityEEEvT0_T1_T2_T3_T4_T6_E12temp_storage[44];
	ld.param.u64 	%rd15, [_ZN3cub18CUB_300001_SM_10006detail6reduce28DeviceReduceSingleTileKernelINS2_10policy_hubIijN4cuda3__47maximumIvEEE10Policy1000EPiSB_jS8_iiNS5_3std3__410__identityEEEvT0_T1_T2_T3_T4_T6__param_0];
	ld.param.u64 	%rd16, [_ZN3cub18CUB_300001_SM_10006detail6reduce28DeviceReduceSingleTileKernelINS2_10policy_hubIijN4cuda3__47maximumIvEEE10Policy1000EPiSB_jS8_iiNS5_3std3__410__identityEEEvT0_T1_T2_T3_T4_T6__param_1];
	ld.param.u32 	%r123, [_ZN3cub18CUB_300001_SM_10006detail6reduce28DeviceReduceSingleTileKernelINS2_10policy_hubIijN4cuda3__47maximumIvEEE10Policy1000EPiSB_jS8_iiNS5_3std3__410__identityEEEvT0_T1_T2_T3_T4_T6__param_2];
	ld.param.u32 	%r124, [_ZN3cub18CUB_300001_SM_10006detail6reduce28DeviceReduceSingleTileKernelINS2_10policy_hubIijN4cuda3__47maximumIvEEE10Policy1000EPiSB_jS8_iiNS5_3std3__410__identityEEEvT0_T1_T2_T3_T4_T6__param_4];
	cvta.to.global.u64 	%rd1, %rd16;
	setp.ne.s32 	%p1, %r123, 0;
	@%p1 bra 	$L__BB4_3;
	mov.u32 	%r529, %tid.x;
	setp.ne.s32 	%p76, %r529, 0;
	@%p76 bra 	$L__BB4_76;
	st.global.u32 	[%rd1], %r124;
	bra.uni 	$L__BB4_76;
$L__BB4_3:
	and.b64  	%rd17, %rd15, 15;
	setp.ne.s64 	%p2, %rd17, 0;
	@%p2 bra 	$L__BB4_39;
	setp.gt.u32 	%p39, %r123, 4095;
	@%p39 bra 	$L__BB4_23;
	mov.u32 	%r1, %tid.x;
	setp.ge.u32 	%p51, %r1, %r123;
	mov.b32 	%r540, 0;
	mov.u32 	%r535, %r1;
	@%p51 bra 	$L__BB4_7;
	mul.wide.u32 	%rd110, %r1, 4;
	add.s64 	%rd109, %rd15, %rd110;
	// begin inline asm
	ld.global.nc.u32 %r540, [%rd109];
	// end inline asm
	add.s32 	%r535, %r1, 256;
$L__BB4_7:
	setp.ge.u32 	%p52, %r535, %r123;
	@%p52 bra 	$L__BB4_14;
	not.b32 	%r432, %r535;
	add.s32 	%r6, %r123, %r432;
	and.b32  	%r433, %r6, 768;
	setp.eq.s32 	%p53, %r433, 768;
	@%p53 bra 	$L__BB4_11;
	mul.wide.u32 	%rd111, %r535, 4;
	add.s64 	%rd118, %rd15, %rd111;
	shr.u32 	%r434, %r6, 8;
	add.s32 	%r435, %r434, 1;
	and.b32  	%r436, %r435, 3;
	neg.s32 	%r532, %r436;
$L__BB4_10:
	.pragma "nounroll";
	// begin inline asm
	ld.global.nc.u32 %r437, [%rd118];
	// end inline asm
	max.s32 	%r540, %r540, %r437;
	add.s32 	%r535, %r535, 256;
	add.s64 	%rd118, %rd118, 1024;
	add.s32 	%r532, %r532, 1;
	setp.ne.s32 	%p54, %r532, 0;
	@%p54 bra 	$L__BB4_10;
$L__BB4_11:
	setp.lt.u32 	%p55, %r6, 768;
	@%p55 bra 	$L__BB4_14;
	mul.wide.u32 	%rd113, %r535, 4;
	add.s64 	%rd119, %rd15, %rd113;
$L__BB4_13:
	// begin inline asm
	ld.global.nc.u32 %r438, [%rd119];
	// end inline asm
	max.s32 	%r442, %r540, %r438;
	add.s64 	%rd115, %rd119, 1024;
	// begin inline asm
	ld.global.nc.u32 %r439, [%rd115];
	// end inline asm
	max.s32 	%r443, %r442, %r439;
	add.s64 	%rd116, %rd119, 2048;
	// begin inline asm
	ld.global.nc.u32 %r440, [%rd116];
	// end inline asm
	max.s32 	%r444, %r443, %r440;
	add.s64 	%rd117, %rd119, 3072;
	// begin inline asm
	ld.global.nc.u32 %r441, [%rd117];
	// end inline asm
	max.s32 	%r540, %r444, %r441;
	add.s32 	%r535, %r535, 1024;
	add.s64 	%rd119, %rd119, 4096;
	setp.lt.s32 	%p56, %r535, %r123;
	@%p56 bra 	$L__BB4_13;
$L__BB4_14:
	setp.lt.u32 	%p57, %r123, 256;
	@%p57 bra 	$L__BB4_19;
	// begin inline asm
	mov.u32 %r508, %laneid;
	// end inline asm
	mov.b32 	%r509, -1;
	redux.sync.max.s32 %r582, %r540, %r509;
	setp.ne.s32 	%p73, %r508, 0;
	@%p73 bra 	$L__BB4_17;
	shr.u32 	%r510, %r1, 3;
	and.b32  	%r511, %r510, 124;
	mov.u32 	%r512, _ZZN3cub18CUB_300001_SM_10006detail6reduce28DeviceReduceSingleTileKernelINS2_10policy_hubIijN4cuda3__47maximumIvEEE10Policy1000EPiSB_jS8_iiNS5_3std3__410__identityEEEvT0_T1_T2_T3_T4_T6_E12temp_storage;
	add.s32 	%r513, %r512, %r511;
	st.shared.u32 	[%r513+8], %r582;
$L__BB4_17:
	bar.sync 	0;
	setp.ne.s32 	%p74, %r1, 0;
	@%p74 bra 	$L__BB4_74;
	ld.shared.u32 	%r514, [_ZZN3cub18CUB_300001_SM_10006detail6reduce28DeviceReduceSingleTileKernelINS2_10policy_hubIijN4cuda3__47maximumIvEEE10Policy1000EPiSB_jS8_iiNS5_3std3__410__identityEEEvT0_T1_T2_T3_T4_T6_E12temp_storage+12];
	max.s32 	%r515, %r582, %r514;
	ld.shared.u32 	%r516, [_ZZN3cub18CUB_300001_SM_10006detail6reduce28DeviceReduceSingleTileKernelINS2_10policy_hubIijN4cuda3__47maximumIvEEE10Policy1000EPiSB_jS8_iiNS5_3std3__410__identityEEEvT0_T1_T2_T3_T4_T6_E12temp_storage+16];
	max.s32 	%r517, %r515, %r516;
	ld.shared.u32 	%r518, [_ZZN3cub18CUB_300001_SM_10006detail6reduce28DeviceReduceSingleTileKernelINS2_10policy_hubIijN4cuda3__47maximumIvEEE10Policy1000EPiSB_jS8_iiNS5_3std3__410__identityEEEvT0_T1_T2_T3_T4_T6_E12temp_storage+20];
	max.s32 	%r519, %r517, %r518;
	ld.shared.u32 	%r520, [_ZZN3cub18CUB_300001_SM_10006detail6reduce28DeviceReduceSingleTileKernelINS2_10policy_hubIijN4cuda3__47maximumIvEEE10Policy1000EPiSB_jS8_iiNS5_3std3__410__identityEEEvT0_T1_T2_T3_T4_T6_E12temp_storage+24];
	max.s32 	%r521, %r519, %r520;
	ld.shared.u32 	%r522, [_ZZN3cub18CUB_300001_SM_10006detail6reduce28DeviceReduceSingleTileKernelINS2_10policy_hubIijN4cuda3__47maximumIvEEE10Policy1000EPiSB_jS8_iiNS5_3std3__410__identityEEEvT0_T1_T2_T3_T4_T6_E12temp_storage+28];
	max.s32 	%r523, %r521, %r522;
	ld.shared.u32 	%r524, [_ZZN3cub18CUB_300001_SM_10006detail6reduce28DeviceReduceSingleTileKernelINS2_10policy_hubIijN4cuda3__47maximumIvEEE10Policy1000EPiSB_jS8_iiNS5_3std3__410__identityEEEvT0_T1_T2_T3_T4_T6_E12temp_storage+32];
	max.s32 	%r525, %r523, %r524;
	ld.shared.u32 	%r526, [_ZZN3cub18CUB_300001_SM_10006detail6reduce28DeviceReduceSingleTileKernelINS2_10policy_hubIijN4cuda3__47maximumIvEEE10Policy1000EPiSB_jS8_iiNS5_3std3__410__identityEEEvT0_T1_T2_T3_T4_T6_E12temp_storage+36];
	max.s32 	%r582, %r525, %r526;
	bra.uni 	$L__BB4_74;
$L__BB4_19:
	// begin inline asm
	mov.u32 %r445, %laneid;
	// end inline asm
	and.b32  	%r471, %r1, 992;
	add.s32 	%r472, %r471, 32;
	setp.gt.u32 	%p58, %r472, %r123;
	not.b32 	%r473, %r471;
	add.s32 	%r474, %r123, %r473;
	selp.b32 	%r469, %r474, 31, %p58;
	mov.b32 	%r448, 1;
	mov.b32 	%r470, -1;
	// begin inline asm
	shfl.sync.down.b32 %r446, %r540, %r448, %r469, %r470;
	// end inline asm
	setp.lt.s32 	%p59, %r445, %r469;
	max.s32 	%r475, %r540, %r446;
	selp.b32 	%r452, %r475, %r540, %p59;
	mov.b32 	%r453, 2;
	// begin inline asm
	shfl.sync.down.b32 %r451, %r452, %r453, %r469, %r470;
	// end inline asm
	add.s32 	%r476, %r445, 2;
	setp.gt.s32 	%p60, %r476, %r469;
	max.s32 	%r477, %r452, %r451;
	selp.b32 	%r457, %r452, %r477, %p60;
	mov.b32 	%r458, 4;
	// begin inline asm
	shfl.sync.down.b32 %r456, %r457, %r458, %r469, %r470;
	// end inline asm
	add.s32 	%r478, %r445, 4;
	setp.gt.s32 	%p61, %r478, %r469;
	max.s32 	%r479, %r457, %r456;
	selp.b32 	%r462, %r457, %r479, %p61;
	mov.b32 	%r463, 8;
	// begin inline asm
	shfl.sync.down.b32 %r461, %r462, %r463, %r469, %r470;
	// end inline asm
	add.s32 	%r480, %r445, 8;
	setp.gt.s32 	%p62, %r480, %r469;
	max.s32 	%r481, %r462, %r461;
	selp.b32 	%r467, %r462, %r481, %p62;
	mov.b32 	%r468, 16;
	// begin inline asm
	shfl.sync.down.b32 %r466, %r467, %r468, %r469, %r470;
	// end inline asm
	add.s32 	%r482, %r445, 16;
	setp.gt.s32 	%p63, %r482, %r469;
	max.s32 	%r483, %r467, %r466;
	selp.b32 	%r582, %r467, %r483, %p63;
	setp.ne.s32 	%p64, %r445, 0;
	@%p64 bra 	$L__BB4_21;
	shr.u32 	%r484, %r1, 3;
	and.b32  	%r485, %r484, 124;
	mov.u32 	%r486, _ZZN3cub18CUB_300001_SM_10006detail6reduce28DeviceReduceSingleTileKernelINS2_10policy_hubIijN4cuda3__47maximumIvEEE10Policy1000EPiSB_jS8_iiNS5_3std3__410__identityEEEvT0_T1_T2_T3_T4_T6_E12temp_storage;
	add.s32 	%r487, %r486, %r485;
	st.shared.u32 	[%r487+8], %r582;
$L__BB4_21:
	bar.sync 	0;
	setp.ne.s32 	%p65, %r1, 0;
	@%p65 bra 	$L__BB4_74;
	setp.gt.u32 	%p66, %r123, 32;
	ld.shared.u32 	%r488, [_ZZN3cub18CUB_300001_SM_10006detail6reduce28DeviceReduceSingleTileKernelINS2_10policy_hubIijN4cuda3__47maximumIvEEE10Policy1000EPiSB_jS8_iiNS5_3std3__410__identityEEEvT0_T1_T2_T3_T4_T6_E12temp_storage+12];
	max.s32 	%r489, %r582, %r488;
	selp.b32 	%r490, %r489, %r582, %p66;
	setp.gt.u32 	%p67, %r123, 64;
	ld.shared.u32 	%r491, [_ZZN3cub18CUB_300001_SM_10006detail6reduce28DeviceReduceSingleTileKernelINS2_10policy_hubIijN4cuda3__47maximumIvEEE10Policy1000EPiSB_jS8_iiNS5_3std3__410__identityEEEvT0_T1_T2_T3_T4_T6_E12temp_storage+16];
	max.s32 	%r492, %r490, %r491;
	selp.b32 	%r493, %r492, %r490, %p67;
	setp.gt.u32 	%p68, %r123, 96;
	ld.shared.u32 	%r494, [_ZZN3cub18CUB_300001_SM_10006detail6reduce28DeviceReduceSingleTileKernelINS2_10policy_hubIijN4cuda3__47maximumIvEEE10Policy1000EPiSB_jS8_iiNS5_3std3__410__identityEEEvT0_T1_T2_T3_T4_T6_E12temp_storage+20];
	max.s32 	%r495, %r493, %r494;
	selp.b32 	%r496, %r495, %r493, %p68;
	setp.gt.u32 	%p69, %r123, 128;
	ld.shared.u32 	%r497, [_ZZN3cub18CUB_300001_SM_10006detail6reduce28DeviceReduceSingleTileKernelINS2_10policy_hubIijN4cuda3__47maximumIvEEE10Policy1000EPiSB_jS8_iiNS5_3std3__410__identityEEEvT0_T1_T2_T3_T4_T6_E12temp_storage+24];
	max.s32 	%r498, %r496, %r497;
	selp.b32 	%r499, %r498, %r496, %p69;
	setp.gt.u32 	%p70, %r123, 160;
	ld.shared.u32 	%r500, [_ZZN3cub18CUB_300001_SM_10006detail6reduce28DeviceReduceSingleTileKernelINS2_10policy_hubIijN4cuda3__47maximumIvEEE10Policy1000EPiSB_jS8_iiNS5_3std3__410__identityEEEvT0_T1_T2_T3_T4_T6_E12temp_storage+28];
	max.s32 	%r501, %r499, %r500;
	selp.b32 	%r502, %r501, %r499, %p70;
	setp.gt.u32 	%p71, %r123, 192;
	ld.shared.u32 	%r503, [_ZZN3cub18CUB_300001_SM_10006detail6reduce28DeviceReduceSingleTileKernelINS2_10policy_hubIijN4cuda3__47maximumIvEEE10Policy1000EPiSB_jS8_iiNS5_3std3__410__identityEEEvT0_T1_T2_T3_T4_T6_E12temp_storage+32];
	max.s32 	%r504, %r502, %r503;
	selp.b32 	%r505, %r504, %r502, %p71;
	setp.gt.u32 	%p72, %r123, 224;
	ld.shared.u32 	%r506, [_ZZN3cub18CUB_300001_SM_10006detail6reduce28DeviceReduceSingleTileKernelINS2_10policy_hubIijN4cuda3__47maximumIvEEE10Policy1000EPiSB_jS8_iiNS5_3std3__410__identityEEEvT0_T1_T2_T3_T4_T6_E12temp_storage+36];
	max.s32 	%r507, %r505, %r506;
	selp.b32 	%r582, %r507, %r505, %p72;
	bra.uni 	$L__BB4_74;
$L__BB4_23:
	mov.u32 	%r26, %tid.x;
	shl.b32 	%r27, %r26, 2;
	mul.wide.u32 	%rd85, %r27, 4;
	add.s64 	%rd75, %rd15, %rd85;
	// begin inline asm
	ld.global.nc.v2.u64 {%rd73, %rd74}, [%rd75];
	// end inline asm
	mov.b64 	{%r327, %r328}, %rd74;
	mov.b64 	{%r329, %r330}, %rd73;
	add.s64 	%rd78, %rd75, 4096;
	// begin inline asm
	ld.global.nc.v2.u64 {%rd76, %rd77}, [%rd78];
	// end inline asm
	mov.b64 	{%r331, %r332}, %rd77;
	mov.b64 	{%r333, %r334}, %rd76;
	add.s64 	%rd81, %rd75, 8192;
	// begin inline asm
	ld.global.nc.v2.u64 {%rd79, %rd80}, [%rd81];
	// end inline asm
	mov.b64 	{%r335, %r336}, %rd80;
	mov.b64 	{%r337, %r338}, %rd79;
	add.s64 	%rd84, %rd75, 12288;
	// begin inline asm
	ld.global.nc.v2.u64 {%rd82, %rd83}, [%rd84];
	// end inline asm
	mov.b64 	{%r339, %r340}, %rd83;
	mov.b64 	{%r341, %r342}, %rd82;
	max.s32 	%r343, %r329, %r330;
	max.s32 	%r344, %r343, %r327;
	max.s32 	%r345, %r328, %r333;
	max.s32 	%r346, %r345, %r334;
	max.s32 	%r347, %r331, %r332;
	max.s32 	%r348, %r347, %r337;
	max.s32 	%r349, %r338, %r335;
	max.s32 	%r350, %r349, %r336;
	max.s32 	%r351, %r341, %r342;
	max.s32 	%r352, %r351, %r339;
	max.s32 	%r353, %r344, %r346;
	max.s32 	%r354, %r353, %r348;
	max.s32 	%r355, %r350, %r352;
	max.s32 	%r356, %r355, %r340;
	max.s32 	%r555, %r354, %r356;
	add.s32 	%r29, %r123, -4096;
	setp.lt.u32 	%p40, %r29, 4096;
	mov.b32 	%r544, 4096;
	@%p40 bra 	$L__BB4_27;
	mov.b32 	%r544, 4096;
$L__BB4_25:
	add.s32 	%r358, %r544, %r27;
	mul.wide.u32 	%rd98, %r358, 4;
	add.s64 	%rd88, %rd15, %rd98;
	// begin inline asm
	ld.global.nc.v2.u64 {%rd86, %rd87}, [%rd88];
	// end inline asm
	mov.b64 	{%r359, %r360}, %rd87;
	mov.b64 	{%r361, %r362}, %rd86;
	add.s64 	%rd91, %rd88, 4096;
	// begin inline asm
	ld.global.nc.v2.u64 {%rd89, %rd90}, [%rd91];
	// end inline asm
	mov.b64 	{%r363, %r364}, %rd90;
	mov.b64 	{%r365, %r366}, %rd89;
	add.s64 	%rd94, %rd88, 8192;
	// begin inline asm
	ld.global.nc.v2.u64 {%rd92, %rd93}, [%rd94];
	// end inline asm
	mov.b64 	{%r367, %r368}, %rd93;
	mov.b64 	{%r369, %r370}, %rd92;
	add.s64 	%rd97, %rd88, 12288;
	// begin inline asm
	ld.global.nc.v2.u64 {%rd95, %rd96}, [%rd97];
	// end inline asm
	mov.b64 	{%r371, %r372}, %rd96;
	mov.b64 	{%r373, %r374}, %rd95;
	max.s32 	%r375, %r555, %r361;
	max.s32 	%r376, %r375, %r362;
	max.s32 	%r377, %r359, %r360;
	max.s32 	%r378, %r377, %r365;
	max.s32 	%r379, %r366, %r363;
	max.s32 	%r380, %r379, %r364;
	max.s32 	%r381, %r369, %r370;
	max.s32 	%r382, %r381, %r367;
	max.s32 	%r383, %r368, %r373;
	max.s32 	%r384, %r383, %r374;
	max.s32 	%r385, %r371, %r372;
	max.s32 	%r386, %r376, %r378;
	max.s32 	%r387, %r386, %r380;
	max.s32 	%r388, %r382, %r384;
	max.s32 	%r389, %r388, %r385;
	max.s32 	%r555, %r387, %r389;
	sub.s32 	%r390, %r123, %r544;
	setp.lt.u32 	%p41, %r390, 4096;
	@%p41 bra 	$L__BB4_35;
	add.s32 	%r544, %r544, 4096;
	setp.le.u32 	%p42, %r544, %r29;
	@%p42 bra 	$L__BB4_25;
$L__BB4_27:
	setp.le.u32 	%p43, %r123, %r544;
	@%p43 bra 	$L__BB4_35;
	sub.s32 	%r36, %r123, %r544;
	setp.ge.s32 	%p44, %r26, %r36;
	@%p44 bra 	$L__BB4_35;
	not.b32 	%r392, %r26;
	add.s32 	%r393, %r123, %r392;
	sub.s32 	%r37, %r393, %r544;
	and.b32  	%r394, %r37, 768;
	setp.eq.s32 	%p45, %r394, 768;
	mov.u32 	%r549, %r26;
	@%p45 bra 	$L__BB4_32;
	add.s32 	%r546, %r26, %r544;
	shr.u32 	%r395, %r37, 8;
	add.s32 	%r396, %r395, 1;
	and.b32  	%r397, %r396, 3;
	neg.s32 	%r545, %r397;
	mov.u32 	%r549, %r26;
$L__BB4_31:
	.pragma "nounroll";
	mul.wide.u32 	%rd100, %r546, 4;
	add.s64 	%rd99, %rd15, %rd100;
	// begin inline asm
	ld.global.nc.u32 %r398, [%rd99];
	// end inline asm
	max.s32 	%r555, %r555, %r398;
	add.s32 	%r549, %r549, 256;
	add.s32 	%r546, %r546, 256;
	add.s32 	%r545, %r545, 1;
	setp.ne.s32 	%p46, %r545, 0;
	@%p46 bra 	$L__BB4_31;
$L__BB4_32:
	setp.lt.u32 	%p47, %r37, 768;
	@%p47 bra 	$L__BB4_35;
	add.s32 	%r553, %r549, 512;
	add.s32 	%r552, %r549, %r544;
$L__BB4_34:
	mul.wide.u32 	%rd105, %r552, 4;
	add.s64 	%rd101, %rd15, %rd105;
	// begin inline asm
	ld.global.nc.u32 %r399, [%rd101];
	// end inline asm
	max.s32 	%r403, %r555, %r399;
	add.s32 	%r404, %r552, 256;
	mul.wide.u32 	%rd106, %r404, 4;
	add.s64 	%rd102, %rd15, %rd106;
	// begin inline asm
	ld.global.nc.u32 %r400, [%rd102];
	// end inline asm
	max.s32 	%r405, %r403, %r400;
	add.s32 	%r406, %r552, 512;
	mul.wide.u32 	%rd107, %r406, 4;
	add.s64 	%rd103, %rd15, %rd107;
	// begin inline asm
	ld.global.nc.u32 %r401, [%rd103];
	// end inline asm
	max.s32 	%r407, %r405, %r401;
	add.s32 	%r408, %r552, 768;
	mul.wide.u32 	%rd108, %r408, 4;
	add.s64 	%rd104, %rd15, %rd108;
	// begin inline asm
	ld.global.nc.u32 %r402, [%rd104];
	// end inline asm
	max.s32 	%r555, %r407, %r402;
	add.s32 	%r57, %r553, 1024;
	add.s32 	%r409, %r553, 512;
	add.s32 	%r552, %r552, 1024;
	setp.lt.s32 	%p48, %r409, %r36;
	mov.u32 	%r553, %r57;
	@%p48 bra 	$L__BB4_34;
$L__BB4_35:
	// begin inline asm
	mov.u32 %r410, %laneid;
	// end inline asm
	mov.b32 	%r411, -1;
	redux.sync.max.s32 %r582, %r555, %r411;
	setp.ne.s32 	%p49, %r410, 0;
	@%p49 bra 	$L__BB4_37;
	shr.u32 	%r412, %r26, 3;
	and.b32  	%r413, %r412, 124;
	mov.u32 	%r414, _ZZN3cub18CUB_300001_SM_10006detail6reduce28DeviceReduceSingleTileKernelINS2_10policy_hubIijN4cuda3__47maximumIvEEE10Policy1000EPiSB_jS8_iiNS5_3std3__410__identityEEEvT0_T1_T2_T3_T4_T6_E12temp_storage;
	add.s32 	%r415, %r414, %r413;
	st.shared.u32 	[%r415+8], %r582;
$L__BB4_37:
	bar.sync 	0;
	setp.ne.s32 	%p50, %r26, 0;
	@%p50 bra 	$L__BB4_74;
	ld.shared.u32 	%r416, [_ZZN3cub18CUB_300001_SM_10006detail6reduce28DeviceReduceSingleTileKernelINS2_10policy_hubIijN4cuda3__47maximumIvEEE10Policy1000EPiSB_jS8_iiNS5_3std3__410__identityEEEvT0_T1_T2_T3_T4_T6_E12temp_storage+12];
	max.s32 	%r417, %r582, %r416;
	ld.shared.u32 	%r418, [_ZZN3cub18CUB_300001_SM_10006detail6reduce28DeviceReduceSingleTileKernelINS2_10policy_hubIijN4cuda3__47maximumIvEEE10Policy1000EPiSB_jS8_iiNS5_3std3__410__identityEEEvT0_T1_T2_T3_T4_T6_E12temp_storage+16];
	max.s32 	%r419, %r417, %r418;
	ld.shared.u32 	%r420, [_ZZN3cub18CUB_300001_SM_10006detail6reduce28DeviceReduceSingleTileKernelINS2_10policy_hubIijN4cuda3__47maximumIvEEE10Policy1000EPiSB_jS8_iiNS5_3std3__410__identityEEEvT0_T1_T2_T3_T4_T6_E12temp_storage+20];
	max.s32 	%r421, %r419, %r420;
	ld.shared.u32 	%r422, [_ZZN3cub18CUB_300001_SM_10006detail6reduce28DeviceReduceSingleTileKernelINS2_10policy_hubIijN4cuda3__47maximumIvEEE10Policy1000EPiSB_jS8_iiNS5_3std3__410__identityEEEvT0_T1_T2_T3_T4_T6_E12temp_storage+24];
	max.s32 	%r423, %r421, %r422;
	ld.shared.u32 	%r424, [_ZZN3cub18CUB_300001_SM_10006detail6reduce28DeviceReduceSingleTileKernelINS2_10policy_hubIijN4cuda3__47maximumIvEEE10Policy1000EPiSB_jS8_iiNS5_3std3__410__identityEEEvT0_T1_T2_T3_T4_T6_E12temp_storage+28];
	max.s32 	%r425, %r423, %r424;
	ld.shared.u32 	%r426, [_ZZN3cub18CUB_300001_SM_10006detail6reduce28DeviceReduceSingleTileKernelINS2_10policy_hubIijN4cuda3__47maximumIvEEE10Policy1000EPiSB_jS8_iiNS5_3std3__410__identityEEEvT0_T1_T2_T3_T4_T6_E12temp_storage+32];
	max.s32 	%r427, %r425, %r426;
	ld.shared.u32 	%r428, [_ZZN3cub18CUB_300001_SM_10006detail6reduce28DeviceReduceSingleTileKernelINS2_10policy_hubIijN4cuda3__47maximumIvEEE10Policy1000EPiSB_jS8_iiNS5_3std3__410__identityEEEvT0_T1_T2_T3_T4_T6_E12temp_storage+36];
	max.s32 	%r582, %r427, %r428;
	bra.uni 	$L__BB4_74;
$L__BB4_39:
	setp.gt.u32 	%p3, %r123, 4095;
	@%p3 bra 	$L__BB4_58;
	mov.u32 	%r62, %tid.x;
	setp.ge.u32 	%p15, %r62, %r123;
	mov.b32 	%r566, 0;
	mov.u32 	%r561, %r62;
	@%p15 bra 	$L__BB4_42;
	mul.wide.u32 	%rd65, %r62, 4;
	add.s64 	%rd64, %rd15, %rd65;
	// begin inline asm
	ld.global.nc.u32 %r566, [%rd64];
	// end inline asm
	add.s32 	%r561, %r62, 256;
$L__BB4_42:
	setp.ge.u32 	%p16, %r561, %r123;
	@%p16 bra 	$L__BB4_49;
	not.b32 	%r231, %r561;
	add.s32 	%r67, %r123, %r231;
	and.b32  	%r232, %r67, 768;
	setp.eq.s32 	%p17, %r232, 768;
	@%p17 bra 	$L__BB4_46;
	mul.wide.u32 	%rd66, %r561, 4;
	add.s64 	%rd120, %rd15, %rd66;
	shr.u32 	%r233, %r67, 8;
	add.s32 	%r234, %r233, 1;
	and.b32  	%r235, %r234, 3;
	neg.s32 	%r558, %r235;
$L__BB4_45:
	.pragma "nounroll";
	// begin inline asm
	ld.global.nc.u32 %r236, [%rd120];
	// end inline asm
	max.s32 	%r566, %r566, %r236;
	add.s32 	%r561, %r561, 256;
	add.s64 	%rd120, %rd120, 1024;
	add.s32 	%r558, %r558, 1;
	setp.ne.s32 	%p18, %r558, 0;
	@%p18 bra 	$L__BB4_45;
$L__BB4_46:
	setp.lt.u32 	%p19, %r67, 768;
	@%p19 bra 	$L__BB4_49;
	mul.wide.u32 	%rd68, %r561, 4;
	add.s64 	%rd121, %rd15, %rd68;
$L__BB4_48:
	// begin inline asm
	ld.global.nc.u32 %r237, [%rd121];
	// end inline asm
	max.s32 	%r241, %r566, %r237;
	add.s64 	%rd70, %rd121, 1024;
	// begin inline asm
	ld.global.nc.u32 %r238, [%rd70];
	// end inline asm
	max.s32 	%r242, %r241, %r238;
	add.s64 	%rd71, %rd121, 2048;
	// begin inline asm
	ld.global.nc.u32 %r239, [%rd71];
	// end inline asm
	max.s32 	%r243, %r242, %r239;
	add.s64 	%rd72, %rd121, 3072;
	// begin inline asm
	ld.global.nc.u32 %r240, [%rd72];
	// end inline asm
	max.s32 	%r566, %r243, %r240;
	add.s32 	%r561, %r561, 1024;
	add.s64 	%rd121, %rd121, 4096;
	setp.lt.s32 	%p20, %r561, %r123;
	@%p20 bra 	$L__BB4_48;
$L__BB4_49:
	setp.lt.u32 	%p21, %r123, 256;
	@%p21 bra 	$L__BB4_54;
	// begin inline asm
	mov.u32 %r307, %laneid;
	// end inline asm
	mov.b32 	%r308, -1;
	redux.sync.max.s32 %r582, %r566, %r308;
	setp.ne.s32 	%p37, %r307, 0;
	@%p37 bra 	$L__BB4_52;
	shr.u32 	%r309, %r62, 3;
	and.b32  	%r310, %r309, 124;
	mov.u32 	%r311, _ZZN3cub18CUB_300001_SM_10006detail6reduce28DeviceReduceSingleTileKernelINS2_10policy_hubIijN4cuda3__47maximumIvEEE10Policy1000EPiSB_jS8_iiNS5_3std3__410__identityEEEvT0_T1_T2_T3_T4_T6_E12temp_storage;
	add.s32 	%r312, %r311, %r310;
	st.shared.u32 	[%r312+8], %r582;
$L__BB4_52:
	bar.sync 	0;
	setp.ne.s32 	%p38, %r62, 0;
	@%p38 bra 	$L__BB4_74;
	ld.shared.u32 	%r313, [_ZZN3cub18CUB_300001_SM_10006detail6reduce28DeviceReduceSingleTileKernelINS2_10policy_hubIijN4cuda3__47maximumIvEEE10Policy1000EPiSB_jS8_iiNS5_3std3__410__identityEEEvT0_T1_T2_T3_T4_T6_E12temp_storage+12];
	max.s32 	%r314, %r582, %r313;
	ld.shared.u32 	%r315, [_ZZN3cub18CUB_300001_SM_10006detail6reduce28DeviceReduceSingleTileKernelINS2_10policy_hubIijN4cuda3__47maximumIvEEE10Policy1000EPiSB_jS8_iiNS5_3std3__410__identityEEEvT0_T1_T2_T3_T4_T6_E12temp_storage+16];
	max.s32 	%r316, %r314, %r315;
	ld.shared.u32 	%r317, [_ZZN3cub18CUB_300001_SM_10006detail6reduce28DeviceReduceSingleTileKernelINS2_10policy_hubIijN4cuda3__47maximumIvEEE10Policy1000EPiSB_jS8_iiNS5_3std3__410__identityEEEvT0_T1_T2_T3_T4_T6_E12temp_storage+20];
	max.s32 	%r318, %r316, %r317;
	ld.shared.u32 	%r319, [_ZZN3cub18CUB_300001_SM_10006detail6reduce28DeviceReduceSingleTileKernelINS2_10policy_hubIijN4cuda3__47maximumIvEEE10Policy1000EPiSB_jS8_iiNS5_3std3__410__identityEEEvT0_T1_T2_T3_T4_T6_E12temp_storage+24];
	max.s32 	%r320, %r318, %r319;
	ld.shared.u32 	%r321, [_ZZN3cub18CUB_300001_SM_10006detail6reduce28DeviceReduceSingleTileKernelINS2_10policy_hubIijN4cuda3__47maximumIvEEE10Policy1000EPiSB_jS8_iiNS5_3std3__410__identityEEEvT0_T1_T2_T3_T4_T6_E12temp_storage+28];
	max.s32 	%r322, %r320, %r321;
	ld.shared.u32 	%r323, [_ZZN3cub18CUB_300001_SM_10006detail6reduce28DeviceReduceSingleTileKernelINS2_10policy_hubIijN4cuda3__47maximumIvEEE10Policy1000EPiSB_jS8_iiNS5_3std3__410__identityEEEvT0_T1_T2_T3_T4_T6_E12temp_storage+32];
	max.s32 	%r324, %r322, %r323;
	ld.shared.u32 	%r325, [_ZZN3cub18CUB_300001_SM_10006detail6reduce28DeviceReduceSingleTileKernelINS2_10policy_hubIijN4cuda3__47maximumIvEEE10Policy1000EPiSB_jS8_iiNS5_3std3__410__identityEEEvT0_T1_T2_T3_T4_T6_E12temp_storage+36];
	max.s32 	%r582, %r324, %r325;
	bra.uni 	$L__BB4_74;
$L__BB4_54:
	// begin inline asm
	mov.u32 %r244, %laneid;
	// end inline asm
	and.b32  	%r270, %r62, 992;
	add.s32 	%r271, %r270, 32;
	setp.gt.u32 	%p22, %r271, %r123;
	not.b32 	%r272, %r270;
	add.s32 	%r273, %r123, %r272;
	selp.b32 	%r268, %r273, 31, %p22;
	mov.b32 	%r247, 1;
	mov.b32 	%r269, -1;
	// begin inline asm
	shfl.sync.down.b32 %r245, %r566, %r247, %r268, %r269;
	// end inline asm
	setp.lt.s32 	%p23, %r244, %r268;
	max.s32 	%r274, %r566, %r245;
	selp.b32 	%r251, %r274, %r566, %p23;
	mov.b32 	%r252, 2;
	// begin inline asm
	shfl.sync.down.b32 %r250, %r251, %r252, %r268, %r269;
	// end inline asm
	add.s32 	%r275, %r244, 2;
	setp.gt.s32 	%p24, %r275, %r268;
	max.s32 	%r276, %r251, %r250;
	selp.b32 	%r256, %r251, %r276, %p24;
	mov.b32 	%r257, 4;
	// begin inline asm
	shfl.sync.down.b32 %r255, %r256, %r257, %r268, %r269;
	// end inline asm
	add.s32 	%r277, %r244, 4;
	setp.gt.s32 	%p25, %r277, %r268;
	max.s32 	%r278, %r256, %r255;
	selp.b32 	%r261, %r256, %r278, %p25;
	mov.b32 	%r262, 8;
	// begin inline asm
	shfl.sync.down.b32 %r260, %r261, %r262, %r268, %r269;
	// end inline asm
	add.s32 	%r279, %r244, 8;
	setp.gt.s32 	%p26, %r279, %r268;
	max.s32 	%r280, %r261, %r260;
	selp.b32 	%r266, %r261, %r280, %p26;
	mov.b32 	%r267, 16;
	// begin inline asm
	shfl.sync.down.b32 %r265, %r266, %r267, %r268, %r269;
	// end inline asm
	add.s32 	%r281, %r244, 16;
	setp.gt.s32 	%p27, %r281, %r268;
	max.s32 	%r282, %r266, %r265;
	selp.b32 	%r582, %r266, %r282, %p27;
	setp.ne.s32 	%p28, %r244, 0;
	@%p28 bra 	$L__BB4_56;
	shr.u32 	%r283, %r62, 3;
	and.b32  	%r284, %r283, 124;
	mov.u32 	%r285, _ZZN3cub18CUB_300001_SM_10006detail6reduce28DeviceReduceSingleTileKernelINS2_10policy_hubIijN4cuda3__47maximumIvEEE10Policy1000EPiSB_jS8_iiNS5_3std3__410__identityEEEvT0_T1_T2_T3_T4_T6_E12temp_storage;
	add.s32 	%r286, %r285, %r284;
	st.shared.u32 	[%r286+8], %r582;
$L__BB4_56:
	bar.sync 	0;
	setp.ne.s32 	%p29, %r62, 0;
	@%p29 bra 	$L__BB4_74;
	setp.gt.u32 	%p30, %r123, 32;
	ld.shared.u32 	%r287, [_ZZN3cub18CUB_300001_SM_10006detail6reduce28DeviceReduceSingleTileKernelINS2_10policy_hubIijN4cuda3__47maximumIvEEE10Policy1000EPiSB_jS8_iiNS5_3std3__410__identityEEEvT0_T1_T2_T3_T4_T6_E12temp_storage+12];
	max.s32 	%r288, %r582, %r287;
	selp.b32 	%r289, %r288, %r582, %p30;
	setp.gt.u32 	%p31, %r123, 64;
	ld.shared.u32 	%r290, [_ZZN3cub18CUB_300001_SM_10006detail6reduce28DeviceReduceSingleTileKernelINS2_10policy_hubIijN4cuda3__47maximumIvEEE10Policy1000EPiSB_jS8_iiNS5_3std3__410__identityEEEvT0_T1_T2_T3_T4_T6_E12temp_storage+16];
	max.s32 	%r291, %r289, %r290;
	selp.b32 	%r292, %r291, %r289, %p31;
	setp.gt.u32 	%p32, %r123, 96;
	ld.shared.u32 	%r293, [_ZZN3cub18CUB_300001_SM_10006detail6reduce28DeviceReduceSingleTileKernelINS2_10policy_hubIijN4cuda3__47maximumIvEEE10Policy1000EPiSB_jS8_iiNS5_3std3__410__identityEEEvT0_T1_T2_T3_T4_T6_E12temp_storage+20];
	max.s32 	%r294, %r292, %r293;
	selp.b32 	%r295, %r294, %r292, %p32;
	setp.gt.u32 	%p33, %r123, 128;
	ld.shared.u32 	%r296, [_ZZN3cub18CUB_300001_SM_10006detail6reduce28DeviceReduceSingleTileKernelINS2_10policy_hubIijN4cuda3__47maximumIvEEE10Policy1000EPiSB_jS8_iiNS5_3std3__410__identityEEEvT0_T1_T2_T3_T4_T6_E12temp_storage+24];
	max.s32 	%r297, %r295, %r296;
	selp.b32 	%r298, %r297, %r295, %p33;
	setp.gt.u32 	%p34, %r123, 160;
	ld.shared.u32 	%r299, [_ZZN3cub18CUB_300001_SM_10006detail6reduce28DeviceReduceSingleTileKernelINS2_10policy_hubIijN4cuda3__47maximumIvEEE10Policy1000EPiSB_jS8_iiNS5_3std3__410__identityEEEvT0_T1_T2_T3_T4_T6_E12temp_storage+28];
	max.s32 	%r300, %r298, %r299;
	selp.b32 	%r301, %r300, %r298, %p34;
	setp.gt.u32 	%p35, %r123, 192;
	ld.shared.u32 	%r302, [_ZZN3cub18CUB_300001_SM_10006detail6reduce28DeviceReduceSingleTileKernelINS2_10policy_hubIijN4cuda3__47maximumIvEEE10Policy1000EPiSB_jS8_iiNS5_3std3__410__identityEEEvT0_T1_T2_T3_T4_T6_E12temp_storage+32];
	max.s32 	%r303, %r301, %r302;
	selp.b32 	%r304, %r303, %r301, %p35;
	setp.gt.u32 	%p36, %r123, 224;
	ld.shared.u32 	%r305, [_ZZN3cub18CUB_300001_SM_10006detail6reduce28DeviceReduceSingleTileKernelINS2_10policy_hubIijN4cuda3__47maximumIvEEE10Policy1000EPiSB_jS8_iiNS5_3std3__410__identityEEEvT0_T1_T2_T3_T4_T6_E12temp_storage+36];
	max.s32 	%r306, %r304, %r305;
	selp.b32 	%r582, %r306, %r304, %p36;
	bra.uni 	$L__BB4_74;
$L__BB4_58:
	mov.u32 	%r87, %tid.x;
	mul.wide.u32 	%rd34, %r87, 4;
	add.s64 	%rd18, %rd15, %rd34;
	// begin inline asm
	ld.global.nc.u32 %r125, [%rd18];
	// end inline asm
	add.s64 	%rd19, %rd18, 1024;
	// begin inline asm
	ld.global.nc.u32 %r126, [%rd19];
	// end inline asm
	add.s64 	%rd20, %rd18, 2048;
	// begin inline asm
	ld.global.nc.u32 %r127, [%rd20];
	// end inline asm
	add.s64 	%rd21, %rd18, 3072;
	// begin inline asm
	ld.global.nc.u32 %r128, [%rd21];
	// end inline asm
	add.s64 	%rd22, %rd18, 4096;
	// begin inline asm
	ld.global.nc.u32 %r129, [%rd22];
	// end inline asm
	add.s64 	%rd23, %rd18, 5120;
	// begin inline asm
	ld.global.nc.u32 %r130, [%rd23];
	// end inline asm
	add.s64 	%rd24, %rd18, 6144;
	// begin inline asm
	ld.global.nc.u32 %r131, [%rd24];
	// end inline asm
	add.s64 	%rd25, %rd18, 7168;
	// begin inline asm
	ld.global.nc.u32 %r132, [%rd25];
	// end inline asm
	add.s64 	%rd26, %rd18, 8192;
	// begin inline asm
	ld.global.nc.u32 %r133, [%rd26];
	// end inline asm
	add.s64 	%rd27, %rd18, 9216;
	// begin inline asm
	ld.global.nc.u32 %r134, [%rd27];
	// end inline asm
	add.s64 	%rd28, %rd18, 10240;
	// begin inline asm
	ld.global.nc.u32 %r135, [%rd28];
	// end inline asm
	add.s64 	%rd29, %rd18, 11264;
	// begin inline asm
	ld.global.nc.u32 %r136, [%rd29];
	// end inline asm
	add.s64 	%rd30, %rd18, 12288;
	// begin inline asm
	ld.global.nc.u32 %r137, [%rd30];
	// end inline asm
	add.s64 	%rd31, %rd18, 13312;
	// begin inline asm
	ld.global.nc.u32 %r138, [%rd31];
	// end inline asm
	add.s64 	%rd32, %rd18, 14336;
	// begin inline asm
	ld.global.nc.u32 %r139, [%rd32];
	// end inline asm
	add.s64 	%rd33, %rd18, 15360;
	// begin inline asm
	ld.global.nc.u32 %r140, [%rd33];
	// end inline asm
	max.s32 	%r142, %r125, %r126;
	max.s32 	%r143, %r142, %r127;
	max.s32 	%r144, %r128, %r129;
	max.s32 	%r145, %r144, %r130;
	max.s32 	%r146, %r131, %r132;
	max.s32 	%r147, %r146, %r133;
	max.s32 	%r148, %r134, %r135;
	max.s32 	%r149, %r148, %r136;
	max.s32 	%r150, %r137, %r138;
	max.s32 	%r151, %r150, %r139;
	max.s32 	%r152, %r143, %r145;
	max.s32 	%r153, %r152, %r147;
	max.s32 	%r154, %r149, %r151;
	max.s32 	%r155, %r154, %r140;
	max.s32 	%r581, %r153, %r155;
	add.s32 	%r89, %r123, -4096;
	setp.lt.u32 	%p4, %r89, 4096;
	mov.b32 	%r570, 4096;
	@%p4 bra 	$L__BB4_62;
	mov.b32 	%r570, 4096;
$L__BB4_60:
	add.s32 	%r173, %r87, %r570;
	mul.wide.u32 	%rd51, %r173, 4;
	add.s64 	%rd35, %rd15, %rd51;
	// begin inline asm
	ld.global.nc.u32 %r157, [%rd35];
	// end inline asm
	mul.wide.u32 	%rd52, %r570, 4;
	add.s64 	%rd53, %rd18, %rd52;
	add.s64 	%rd36, %rd53, 1024;
	// begin inline asm
	ld.global.nc.u32 %r158, [%rd36];
	// end inline asm
	add.s64 	%rd37, %rd53, 2048;
	// begin inline asm
	ld.global.nc.u32 %r159, [%rd37];
	// end inline asm
	add.s64 	%rd38, %rd53, 3072;
	// begin inline asm
	ld.global.nc.u32 %r160, [%rd38];
	// end inline asm
	add.s64 	%rd39, %rd53, 4096;
	// begin inline asm
	ld.global.nc.u32 %r161, [%rd39];
	// end inline asm
	add.s64 	%rd40, %rd53, 5120;
	// begin inline asm
	ld.global.nc.u32 %r162, [%rd40];
	// end inline asm
	add.s64 	%rd41, %rd53, 6144;
	// begin inline asm
	ld.global.nc.u32 %r163, [%rd41];
	// end inline asm
	add.s64 	%rd42, %rd53, 7168;
	// begin inline asm
	ld.global.nc.u32 %r164, [%rd42];
	// end inline asm
	add.s64 	%rd43, %rd53, 8192;
	// begin inline asm
	ld.global.nc.u32 %r165, [%rd43];
	// end inline asm
	add.s64 	%rd44, %rd53, 9216;
	// begin inline asm
	ld.global.nc.u32 %r166, [%rd44];
	// end inline asm
	add.s64 	%rd45, %rd53, 10240;
	// begin inline asm
	ld.global.nc.u32 %r167, [%rd45];
	// end inline asm
	add.s64 	%rd46, %rd53, 11264;
	// begin inline asm
	ld.global.nc.u32 %r168, [%rd46];
	// end inline asm
	add.s64 	%rd47, %rd53, 12288;
	// begin inline asm
	ld.global.nc.u32 %r169, [%rd47];
	// end inline asm
	add.s64 	%rd48, %rd53, 13312;
	// begin inline asm
	ld.global.nc.u32 %r170, [%rd48];
	// end inline asm
	add.s64 	%rd49, %rd53, 14336;
	// begin inline asm
	ld.global.nc.u32 %r171, [%rd49];
	// end inline asm
	add.s64 	%rd50, %rd53, 15360;
	// begin inline asm
	ld.global.nc.u32 %r172, [%rd50];
	// end inline asm
	max.s32 	%r174, %r581, %r157;
	max.s32 	%r175, %r174, %r158;
	max.s32 	%r176, %r159, %r160;
	max.s32 	%r177, %r176, %r161;
	max.s32 	%r178, %r162, %r163;
	max.s32 	%r179, %r178, %r164;
	max.s32 	%r180, %r165, %r166;
	max.s32 	%r181, %r180, %r167;
	max.s32 	%r182, %r168, %r169;
	max.s32 	%r183, %r182, %r170;
	max.s32 	%r184, %r171, %r172;
	max.s32 	%r185, %r175, %r177;
	max.s32 	%r186, %r185, %r179;
	max.s32 	%r187, %r181, %r183;
	max.s32 	%r188, %r187, %r184;
	max.s32 	%r581, %r186, %r188;
	sub.s32 	%r189, %r123, %r570;
	setp.lt.u32 	%p5, %r189, 4096;
	@%p5 bra 	$L__BB4_70;
	add.s32 	%r570, %r570, 4096;
	setp.le.u32 	%p6, %r570, %r89;
	@%p6 bra 	$L__BB4_60;
$L__BB4_62:
	setp.le.u32 	%p7, %r123, %r570;
	@%p7 bra 	$L__BB4_70;
	sub.s32 	%r96, %r123, %r570;
	setp.ge.s32 	%p8, %r87, %r96;
	@%p8 bra 	$L__BB4_70;
	not.b32 	%r191, %r87;
	add.s32 	%r192, %r123, %r191;
	sub.s32 	%r97, %r192, %r570;
	and.b32  	%r193, %r97, 768;
	setp.eq.s32 	%p9, %r193, 768;
	mov.u32 	%r575, %r87;
	@%p9 bra 	$L__BB4_67;
	add.s32 	%r572, %r87, %r570;
	shr.u32 	%r194, %r97, 8;
	add.s32 	%r195, %r194, 1;
	and.b32  	%r196, %r195, 3;
	neg.s32 	%r571, %r196;
	mov.u32 	%r575, %r87;
$L__BB4_66:
	.pragma "nounroll";
	mul.wide.u32 	%rd55, %r572, 4;
	add.s64 	%rd54, %rd15, %rd55;
	// begin inline asm
	ld.global.nc.u32 %r197, [%rd54];
	// end inline asm
	max.s32 	%r581, %r581, %r197;
	add.s32 	%r575, %r575, 256;
	add.s32 	%r572, %r572, 256;
	add.s32 	%r571, %r571, 1;
	setp.ne.s32 	%p10, %r571, 0;
	@%p10 bra 	$L__BB4_66;
$L__BB4_67:
	setp.lt.u32 	%p11, %r97, 768;
	@%p11 bra 	$L__BB4_70;
	add.s32 	%r579, %r575, 512;
	add.s32 	%r578, %r575, %r570;
$L__BB4_69:
	mul.wide.u32 	%rd60, %r578, 4;
	add.s64 	%rd56, %rd15, %rd60;
	// begin inline asm
	ld.global.nc.u32 %r198, [%rd56];
	// end inline asm
	max.s32 	%r202, %r581, %r198;
	add.s32 	%r203, %r578, 256;
	mul.wide.u32 	%rd61, %r203, 4;
	add.s64 	%rd57, %rd15, %rd61;
	// begin inline asm
	ld.global.nc.u32 %r199, [%rd57];
	// end inline asm
	max.s32 	%r204, %r202, %r199;
	add.s32 	%r205, %r578, 512;
	mul.wide.u32 	%rd62, %r205, 4;
	add.s64 	%rd58, %rd15, %rd62;
	// begin inline asm
	ld.global.nc.u32 %r200, [%rd58];
	// end inline asm
	max.s32 	%r206, %r204, %r200;
	add.s32 	%r207, %r578, 768;
	mul.wide.u32 	%rd63, %r207, 4;
	add.s64 	%rd59, %rd15, %rd63;
	// begin inline asm
	ld.global.nc.u32 %r201, [%rd59];
	// end inline asm
	max.s32 	%r581, %r206, %r201;
	add.s32 	%r117, %r579, 1024;
	add.s32 	%r208, %r579, 512;
	add.s32 	%r578, %r578, 1024;
	setp.lt.s32 	%p12, %r208, %r96;
	mov.u32 	%r579, %r117;
	@%p12 bra 	$L__BB4_69;
$L__BB4_70:
	// begin inline asm
	mov.u32 %r209, %laneid;
	// end inline asm
	mov.b32 	%r210, -1;
	redux.sync.max.s32 %r582, %r581, %r210;
	setp.ne.s32 	%p13, %r209, 0;
	@%p13 bra 	$L__BB4_72;
	shr.u32 	%r211, %r87, 3;
	and.b32  	%r212, %r211, 124;
	mov.u32 	%r213, _ZZN3cub18CUB_300001_SM_10006detail6reduce28DeviceReduceSingleTileKernelINS2_10policy_hubIijN4cuda3__47maximumIvEEE10Policy1000EPiSB_jS8_iiNS5_3std3__410__identityEEEvT0_T1_T2_T3_T4_T6_E12temp_storage;
	add.s32 	%r214, %r213, %r212;
	st.shared.u32 	[%r214+8], %r582;
$L__BB4_72:
	bar.sync 	0;
	setp.ne.s32 	%p14, %r87, 0;
	@%p14 bra 	$L__BB4_74;
	ld.shared.u32 	%r215, [_ZZN3cub18CUB_300001_SM_10006detail6reduce28DeviceReduceSingleTileKernelINS2_10policy_hubIijN4cuda3__47maximumIvEEE10Policy1000EPiSB_jS8_iiNS5_3std3__410__identityEEEvT0_T1_T2_T3_T4_T6_E12temp_storage+12];
	max.s32 	%r216, %r582, %r215;
	ld.shared.u32 	%r217, [_ZZN3cub18CUB_300001_SM_10006detail6reduce28DeviceReduceSingleTileKernelINS2_10policy_hubIijN4cuda3__47maximumIvEEE10Policy1000EPiSB_jS8_iiNS5_3std3__410__identityEEEvT0_T1_T2_T3_T4_T6_E12temp_storage+16];
	max.s32 	%r218, %r216, %r217;
	ld.shared.u32 	%r219, [_ZZN3cub18CUB_300001_SM_10006detail6reduce28DeviceReduceSingleTileKernelINS2_10policy_hubIijN4cuda3__47maximumIvEEE10Policy1000EPiSB_jS8_iiNS5_3std3__410__identityEEEvT0_T1_T2_T3_T4_T6_E12temp_storage+20];
	max.s32 	%r220, %r218, %r219;
	ld.shared.u32 	%r221, [_ZZN3cub18CUB_300001_SM_10006detail6reduce28DeviceReduceSingleTileKernelINS2_10policy_hubIijN4cuda3__47maximumIvEEE10Policy1000EPiSB_jS8_iiNS5_3std3__410__identityEEEvT0_T1_T2_T3_T4_T6_E12temp_storage+24];
	max.s32 	%r222, %r220, %r221;
	ld.shared.u32 	%r223, [_ZZN3cub18CUB_300001_SM_10006detail6reduce28DeviceReduceSingleTileKernelINS2_10policy_hubIijN4cuda3__47maximumIvEEE10Policy1000EPiSB_jS8_iiNS5_3std3__410__identityEEEvT0_T1_T2_T3_T4_T6_E12temp_storage+28];
	max.s32 	%r224, %r222, %r223;
	ld.shared.u32 	%r225, [_ZZN3cub18CUB_300001_SM_10006detail6reduce28DeviceReduceSingleTileKernelINS2_10policy_hubIijN4cuda3__47maximumIvEEE10Policy1000EPiSB_jS8_iiNS5_3std3__410__identityEEEvT0_T1_T2_T3_T4_T6_E12temp_storage+32];
	max.s32 	%r226, %r224, %r225;
	ld.shared.u32 	%r227, [_ZZN3cub18CUB_300001_SM_10006detail6reduce28DeviceReduceSingleTileKernelINS2_10policy_hubIijN4cuda3__47maximumIvEEE10Policy1000EPiSB_jS8_iiNS5_3std3__410__identityEEEvT0_T1_T2_T3_T4_T6_E12temp_storage+36];
	max.s32 	%r582, %r226, %r227;
$L__BB4_74:
	mov.u32 	%r527, %tid.x;
	setp.ne.s32 	%p75, %r527, 0;
	@%p75 bra 	$L__BB4_76;
	max.s32 	%r528, %r124, %r582;
	st.global.u32 	[%rd1], %r528;
$L__BB4_76:
	ret;

}
	// .globl	_ZN3cub18CUB_300001_SM_10006detail6reduce18DeviceReduceKernelINS2_10policy_hubIijN4cuda3__47maximumIvEEE10Policy1000EPijS8_iNS5_3std3__410__identityEEEvT0_PT3_T1_NS0_13GridEvenShareISI_EET2_T4_
.visible .entry _ZN3cub18CUB_300001_SM_10006detail6reduce18DeviceReduceKernelINS2_10policy_hubIijN4cuda3__47maximumIvEEE10Policy1000EPijS8_iNS5_3std3__410__identityEEEvT0_PT3_T1_NS0_13GridEvenShareISI_EET2_T4_(
	.param .u64 .ptr .align 1 _ZN3cub18CUB_300001_SM_10006detail6reduce18DeviceReduceKernelINS2_10policy_hubIijN4cuda3__47maximumIvEEE10Policy1000EPijS8_iNS5_3std3__410__identityEEEvT0_PT3_T1_NS0_13GridEvenShareISI_EET2_T4__param_0,
	.param .u64 .ptr .align 1 _ZN3cub18CUB_300001_SM_10006detail6reduce18DeviceReduceKernelINS2_10policy_hubIijN4cuda3__47maximumIvEEE10Policy1000EPijS8_iNS5_3std3__410__identityEEEvT0_PT3_T1_NS0_13GridEvenShareISI_EET2_T4__param_1,
	.param .u32 _ZN3cub18CUB_300001_SM_10006detail6reduce18DeviceReduceKernelINS2_10policy_hubIijN4cuda3__47maximumIvEEE10Policy1000EPijS8_iNS5_3std3__410__identityEEEvT0_PT3_T1_NS0_13GridEvenShareISI_EET2_T4__param_2,
	.param .align 4 .b8 _ZN3cub18CUB_300001_SM_10006detail6reduce18DeviceReduceKernelINS2_10policy_hubIijN4cuda3__47maximumIvEEE10Policy1000EPijS8_iNS5_3std3__410__identityEEEvT0_PT3_T1_NS0_13GridEvenShareISI_EET2_T4__param_3[40],
	.param .align 1 .b8 _ZN3cub18CUB_300001_SM_10006detail6reduce18DeviceReduceKernelINS2_10policy_hubIijN4cuda3__47maximumIvEEE10Policy1000EPijS8_iNS5_3std3__410__identityEEEvT0_PT3_T1_NS0_13GridEvenShareISI_EET2_T4__param_4[1],
	.param .align 1 .b8 _ZN3cub18CUB_300001_SM_10006detail6reduce18DeviceReduceKernelINS2_10policy_hubIijN4cuda3__47maximumIvEEE10Policy1000EPijS8_iNS5_3std3__410__identityEEEvT0_PT3_T1_NS0_13GridEvenShareISI_EET2_T4__param_5[1]
)
.maxntid 256
{
	.reg .pred 	%p<75>;
	.reg .b32 	%r<636>;
	.reg .b64 	%rd<112>;
	// demoted variable
	.shared .align 4 .b8 _ZZN3cub18CUB_300001_SM_10006detail6reduce18DeviceReduceKernelINS2_10policy_hubIijN4cuda3__47maximumIvEEE10Policy1000EPijS8_iNS5_3std3__410__identityEEEvT0_PT3_T1_NS0_13GridEvenShareISI_EET2_T4_E12temp_storage[44];
	ld.param.u32 	%r1, [_ZN3cub18CUB_300001_SM_10006detail6reduce18DeviceReduceKernelINS2_10policy_hubIijN4cuda3__47maximumIvEEE10Policy1000EPijS8_iNS5_3std3__410__identityEEEvT0_PT3_T1_NS0_13GridEvenShareISI_EET2_T4__param_3+20];
	ld.param.u64 	%rd1, [_ZN3cub18CUB_300001_SM_10006detail6reduce18DeviceReduceKernelINS2_10policy_hubIijN4cuda3__47maximumIvEEE10Policy1000EPijS8_iNS5_3std3__410__identityEEEvT0_PT3_T1_NS0_13GridEvenShareISI_EET2_T4__param_0];
	ld.param.u32 	%r2, [_ZN3cub18CUB_300001_SM_10006detail6reduce18DeviceReduceKernelINS2_10policy_hubIijN4cuda3__47maximumIvEEE10Policy1000EPijS8_iNS5_3std3__410__identityEEEvT0_PT3_T1_NS0_13GridEvenShareISI_EET2_T4__param_3+24];
	mov.u32 	%r3, %ctaid.x;
	shl.b32 	%r4, %r2, 12;
	shl.b32 	%r5, %r3, 12;
	and.b64  	%rd3, %rd1, 15;
	setp.ne.s64 	%p1, %rd3, 0;
	@%p1 bra 	$L__BB5_36;
	sub.s32 	%r6, %r1, %r5;
	setp.gt.u32 	%p38, %r6, 4095;
	@%p38 bra 	$L__BB5_20;
	mov.u32 	%r7, %tid.x;
	setp.ge.u32 	%p50, %r7, %r6;
	mov.b32 	%r589, 0;
	mov.u32 	%r583, %r7;
	@%p50 bra 	$L__BB5_4;
	add.s32 	%r474, %r5, %r7;
	mul.wide.u32 	%rd97, %r474, 4;
	add.s64 	%rd96, %rd1, %rd97;
	// begin inline asm
	ld.global.nc.u32 %r589, [%rd96];
	// end inline asm
	add.s32 	%r583, %r7, 256;
$L__BB5_4:
	setp.ge.u32 	%p51, %r583, %r6;
	@%p51 bra 	$L__BB5_11;
	not.b32 	%r476, %r583;
	add.s32 	%r12, %r1, %r476;
	and.b32  	%r477, %r12, 768;
	setp.eq.s32 	%p52, %r477, 768;
	@%p52 bra 	$L__BB5_8;
	add.s32 	%r580, %r583, %r5;
	shr.u32 	%r478, %r12, 8;
	add.s32 	%r479, %r478, 1;
	and.b32  	%r480, %r479, 3;
	neg.s32 	%r579, %r480;
$L__BB5_7:
	.pragma "nounroll";
	mul.wide.u32 	%rd99, %r580, 4;
	add.s64 	%rd98, %rd1, %rd99;
	// begin inline asm
	ld.global.nc.u32 %r481, [%rd98];
	// end inline asm
	max.s32 	%r589, %r589, %r481;
	add.s32 	%r583, %r583, 256;
	add.s32 	%r580, %r580, 256;
	add.s32 	%r579, %r579, 1;
	setp.ne.s32 	%p53, %r579, 0;
	@%p53 bra 	$L__BB5_7;
$L__BB5_8:
	sub.s32 	%r482, %r12, %r5;
	setp.lt.u32 	%p54, %r482, 768;
	@%p54 bra 	$L__BB5_11;
	add.s32 	%r587, %r583, 512;
	add.s32 	%r586, %r583, %r5;
$L__BB5_10:
	mul.wide.u32 	%rd104, %r586, 4;
	add.s64 	%rd100, %rd1, %rd104;
	// begin inline asm
	ld.global.nc.u32 %r483, [%rd100];
	// end inline asm
	max.s32 	%r487, %r589, %r483;
	add.s32 	%r488, %r586, 256;
	mul.wide.u32 	%rd105, %r488, 4;
	add.s64 	%rd101, %rd1, %rd105;
	// begin inline asm
	ld.global.nc.u32 %r484, [%rd101];
	// end inline asm
	max.s32 	%r489, %r487, %r484;
	add.s32 	%r490, %r586, 512;
	mul.wide.u32 	%rd106, %r490, 4;
	add.s64 	%rd102, %rd1, %rd106;
	// begin inline asm
	ld.global.nc.u32 %r485, [%rd102];
	// end inline asm
	max.s32 	%r491, %r489, %r485;
	add.s32 	%r492, %r586, 768;
	mul.wide.u32 	%rd107, %r492, 4;
	add.s64 	%rd103, %rd1, %rd107;
	// begin inline asm
	ld.global.nc.u32 %r486, [%rd103];
	// end inline asm
	max.s32 	%r589, %r491, %r486;
	add.s32 	%r32, %r587, 1024;
	add.s32 	%r493, %r587, 512;
	add.s32 	%r586, %r586, 1024;
	setp.lt.s32 	%p55, %r493, %r6;
	mov.u32 	%r587, %r32;
	@%p55 bra 	$L__BB5_10;
$L__BB5_11:
	setp.lt.u32 	%p56, %r6, 256;
	@%p56 bra 	$L__BB5_16;
	// begin inline asm
	mov.u32 %r557, %laneid;
	// end inline asm
	mov.b32 	%r558, -1;
	redux.sync.max.s32 %r635, %r589, %r558;
	setp.ne.s32 	%p72, %r557, 0;
	@%p72 bra 	$L__BB5_14;
	shr.u32 	%r559, %r7, 3;
	and.b32  	%r560, %r559, 124;
	mov.u32 	%r561, _ZZN3cub18CUB_300001_SM_10006detail6reduce18DeviceReduceKernelINS2_10policy_hubIijN4cuda3__47maximumIvEEE10Policy1000EPijS8_iNS5_3std3__410__identityEEEvT0_PT3_T1_NS0_13GridEvenShareISI_EET2_T4_E12temp_storage;
	add.s32 	%r562, %r561, %r560;
	st.shared.u32 	[%r562+8], %r635;
$L__BB5_14:
	bar.sync 	0;
	setp.ne.s32 	%p73, %r7, 0;
	@%p73 bra 	$L__BB5_71;
	ld.shared.u32 	%r563, [_ZZN3cub18CUB_300001_SM_10006detail6reduce18DeviceReduceKernelINS2_10policy_hubIijN4cuda3__47maximumIvEEE10Policy1000EPijS8_iNS5_3std3__410__identityEEEvT0_PT3_T1_NS0_13GridEvenShareISI_EET2_T4_E12temp_storage+12];
	max.s32 	%r564, %r635, %r563;
	ld.shared.u32 	%r565, [_ZZN3cub18CUB_300001_SM_10006detail6reduce18DeviceReduceKernelINS2_10policy_hubIijN4cuda3__47maximumIvEEE10Policy1000EPijS8_iNS5_3std3__410__identityEEEvT0_PT3_T1_NS0_13GridEvenShareISI_EET2_T4_E12temp_storage+16];
	max.s32 	%r566, %r564, %r565;
	ld.shared.u32 	%r567, [_ZZN3cub18CUB_300001_SM_10006detail6reduce18DeviceReduceKernelINS2_10policy_hubIijN4cuda3__47maximumIvEEE10Policy1000EPijS8_iNS5_3std3__410__identityEEEvT0_PT3_T1_NS0_13GridEvenShareISI_EET2_T4_E12temp_storage+20];
	max.s32 	%r568, %r566, %r567;
	ld.shared.u32 	%r569, [_ZZN3cub18CUB_300001_SM_10006detail6reduce18DeviceReduceKernelINS2_10policy_hubIijN4cuda3__47maximumIvEEE10Policy1000EPijS8_iNS5_3std3__410__identityEEEvT0_PT3_T1_NS0_13GridEvenShareISI_EET2_T4_E12temp_storage+24];
	max.s32 	%r570, %r568, %r569;
	ld.shared.u32 	%r571, [_ZZN3cub18CUB_300001_SM_10006detail6reduce18DeviceReduceKernelINS2_10policy_hubIijN4cuda3__47maximumIvEEE10Policy1000EPijS8_iNS5_3std3__410__identityEEEvT0_PT3_T1_NS0_13GridEvenShareISI_EET2_T4_E12temp_storage+28];
	max.s32 	%r572, %r570, %r571;
	ld.shared.u32 	%r573, [_ZZN3cub18CUB_300001_SM_10006detail6reduce18DeviceReduceKernelINS2_10policy_hubIijN4cuda3__47maximumIvEEE10Policy1000EPijS8_iNS5_3std3__410__identityEEEvT0_PT3_T1_NS0_13GridEvenShareISI_EET2_T4_E12temp_storage+32];
	max.s32 	%r574, %r572, %r573;
	ld.shared.u32 	%r575, [_ZZN3cub18CUB_300001_SM_10006detail6reduce18DeviceReduceKernelINS2_10policy_hubIijN4cuda3__47maximumIvEEE10Policy1000EPijS8_iNS5_3std3__410__identityEEEvT0_PT3_T1_NS0_13GridEvenShareISI_EET2_T4_E12temp_storage+36];
	max.s32 	%r635, %r574, %r575;
	bra.uni 	$L__BB5_71;
$L__BB5_16:
	// begin inline asm
	mov.u32 %r494, %laneid;
	// end inline asm
	and.b32  	%r520, %r7, 992;
	add.s32 	%r521, %r520, 32;
	setp.gt.u32 	%p57, %r521, %r6;
	not.b32 	%r522, %r520;
	add.s32 	%r523, %r6, %r522;
	selp.b32 	%r518, %r523, 31, %p57;
	mov.b32 	%r497, 1;
	mov.b32 	%r519, -1;
	// begin inline asm
	shfl.sync.down.b32 %r495, %r589, %r497, %r518, %r519;
	// end inline asm
	setp.lt.s32 	%p58, %r494, %r518;
	max.s32 	%r524, %r589, %r495;
	selp.b32 	%r501, %r524, %r589, %p58;
	mov.b32 	%r502, 2;
	// begin inline asm
	shfl.sync.down.b32 %r500, %r501, %r502, %r518, %r519;
	// end inline asm
	add.s32 	%r525, %r494, 2;
	setp.gt.s32 	%p59, %r525, %r518;
	max.s32 	%r526, %r501, %r500;
	selp.b32 	%r506, %r501, %r526, %p59;
	mov.b32 	%r507, 4;
	// begin inline asm
	shfl.sync.down.b32 %r505, %r506, %r507, %r518, %r519;
	// end inline asm
	add.s32 	%r527, %r494, 4;
	setp.gt.s32 	%p60, %r527, %r518;
	max.s32 	%r528, %r506, %r505;
	selp.b32 	%r511, %r506, %r528, %p60;
	mov.b32 	%r512, 8;
	// begin inline asm
	shfl.sync.down.b32 %r510, %r511, %r512, %r518, %r519;
	// end inline asm
	add.s32 	%r529, %r494, 8;
	setp.gt.s32 	%p61, %r529, %r518;
	max.s32 	%r530, %r511, %r510;
	selp.b32 	%r516, %r511, %r530, %p61;
	mov.b32 	%r517, 16;
	// begin inline asm
	shfl.sync.down.b32 %r515, %r516, %r517, %r518, %r519;
	// end inline asm
	add.s32 	%r531, %r494, 16;
	setp.gt.s32 	%p62, %r531, %r518;
	max.s32 	%r532, %r516, %r515;
	selp.b32 	%r635, %r516, %r532, %p62;
	setp.ne.s32 	%p63, %r494, 0;
	@%p63 bra 	$L__BB5_18;
	shr.u32 	%r533, %r7, 3;
	and.b32  	%r534, %r533, 124;
	mov.u32 	%r535, _ZZN3cub18CUB_300001_SM_10006detail6reduce18DeviceReduceKernelINS2_10policy_hubIijN4cuda3__47maximumIvEEE10Policy1000EPijS8_iNS5_3std3__410__identityEEEvT0_PT3_T1_NS0_13GridEvenShareISI_EET2_T4_E12temp_storage;
	add.s32 	%r536, %r535, %r534;
	st.shared.u32 	[%r536+8], %r635;
$L__BB5_18:
	bar.sync 	0;
	setp.ne.s32 	%p64, %r7, 0;
	@%p64 bra 	$L__BB5_71;
	setp.gt.u32 	%p65, %r6, 32;
	ld.shared.u32 	%r537, [_ZZN3cub18CUB_300001_SM_10006detail6reduce18DeviceReduceKernelINS2_10policy_hubIijN4cuda3__47maximumIvEEE10Policy1000EPijS8_iNS5_3std3__410__identityEEEvT0_PT3_T1_NS0_13GridEvenShareISI_EET2_T4_E12temp_storage+12];
	max.s32 	%r538, %r635, %r537;
	selp.b32 	%r539, %r538, %r635, %p65;
	setp.gt.u32 	%p66, %r6, 64;
	ld.shared.u32 	%r540, [_ZZN3cub18CUB_300001_SM_10006detail6reduce18DeviceReduceKernelINS2_10policy_hubIijN4cuda3__47maximumIvEEE10Policy1000EPijS8_iNS5_3std3__410__identityEEEvT0_PT3_T1_NS0_13GridEvenShareISI_EET2_T4_E12temp_storage+16];
	max.s32 	%r541, %r539, %r540;
	selp.b32 	%r542, %r541, %r539, %p66;
	setp.gt.u32 	%p67, %r6, 96;
	ld.shared.u32 	%r543, [_ZZN3cub18CUB_300001_SM_10006detail6reduce18DeviceReduceKernelINS2_10policy_hubIijN4cuda3__47maximumIvEEE10Policy1000EPijS8_iNS5_3std3__410__identityEEEvT0_PT3_T1_NS0_13GridEvenShareISI_EET2_T4_E12temp_storage+20];
	max.s32 	%r544, %r542, %r543;
	selp.b32 	%r545, %r544, %r542, %p67;
	setp.gt.u32 	%p68, %r6, 128;
	ld.shared.u32 	%r546, [_ZZN3cub18CUB_300001_SM_10006detail6reduce18DeviceReduceKernelINS2_10policy_hubIijN4cuda3__47maximumIvEEE10Policy1000EPijS8_iNS5_3std3__410__identityEEEvT0_PT3_T1_NS0_13GridEvenShareISI_EET2_T4_E12temp_storage+24];
	max.s32 	%r547, %r545, %r546;
	selp.b32 	%r548, %r547, %r545, %p68;
	setp.gt.u32 	%p69, %r6, 160;
	ld.shared.u32 	%r549, [_ZZN3cub18CUB_300001_SM_10006detail6reduce18DeviceReduceKernelINS2_10policy_hubIijN4cuda3__47maximumIvEEE10Policy1000EPijS8_iNS5_3std3__410__identityEEEvT0_PT3_T1_NS0_13GridEvenShareISI_EET2_T4_E12temp_storage+28];
	max.s32 	%r550, %r548, %r549;
	selp.b32 	%r551, %r550, %r548, %p69;
	setp.gt.u32 	%p70, %r6, 192;
	ld.shared.u32 	%r552, [_ZZN3cub18CUB_300001_SM_10006detail6reduce18DeviceReduceKernelINS2_10policy_hubIijN4cuda3__47maximumIvEEE10Policy1000EPijS8_iNS5_3std3__410__identityEEEvT0_PT3_T1_NS0_13GridEvenShareISI_EET2_T4_E12temp_storage+32];
	max.s32 	%r553, %r551, %r552;
	selp.b32 	%r554, %r553, %r551, %p70;
	setp.gt.u32 	%p71, %r6, 224;
	ld.shared.u32 	%r555, [_ZZN3cub18CUB_300001_SM_10006detail6reduce18DeviceReduceKernelINS2_10policy_hubIijN4cuda3__47maximumIvEEE10Policy1000EPijS8_iNS5_3std3__410__identityEEEvT0_PT3_T1_NS0_13GridEvenShareISI_EET2_T4_E12temp_storage+36];
	max.s32 	%r556, %r554, %r555;
	selp.b32 	%r635, %r556, %r554, %p71;
	bra.uni 	$L__BB5_71;
$L__BB5_20:
	mov.u32 	%r39, %tid.x;
	shl.b32 	%r40, %r39, 2;
	add.s32 	%r366, %r5, %r40;
	mul.wide.u32 	%rd72, %r366, 4;
	add.s64 	%rd62, %rd1, %rd72;
	// begin inline asm
	ld.global.nc.v2.u64 {%rd60, %rd61}, [%rd62];
	// end inline asm
	mov.b64 	{%r367, %r368}, %rd61;
	mov.b64 	{%r369, %r370}, %rd60;
	add.s64 	%rd65, %rd62, 4096;
	// begin inline asm
	ld.global.nc.v2.u64 {%rd63, %rd64}, [%rd65];
	// end inline asm
	mov.b64 	{%r371, %r372}, %rd64;
	mov.b64 	{%r373, %r374}, %rd63;
	add.s64 	%rd68, %rd62, 8192;
	// begin inline asm
	ld.global.nc.v2.u64 {%rd66, %rd67}, [%rd68];
	// end inline asm
	mov.b64 	{%r375, %r376}, %rd67;
	mov.b64 	{%r377, %r378}, %rd66;
	add.s64 	%rd71, %rd62, 12288;
	// begin inline asm
	ld.global.nc.v2.u64 {%rd69, %rd70}, [%rd71];
	// end inline asm
	mov.b64 	{%r379, %r380}, %rd70;
	mov.b64 	{%r381, %r382}, %rd69;
	max.s32 	%r383, %r369, %r370;
	max.s32 	%r384, %r383, %r367;
	max.s32 	%r385, %r368, %r373;
	max.s32 	%r386, %r385, %r374;
	max.s32 	%r387, %r371, %r372;
	max.s32 	%r388, %r387, %r377;
	max.s32 	%r389, %r378, %r375;
	max.s32 	%r390, %r389, %r376;
	max.s32 	%r391, %r381, %r382;
	max.s32 	%r392, %r391, %r379;
	max.s32 	%r393, %r384, %r386;
	max.s32 	%r394, %r393, %r388;
	max.s32 	%r395, %r390, %r392;
	max.s32 	%r396, %r395, %r380;
	max.s32 	%r605, %r394, %r396;
	setp.lt.u32 	%p39, %r6, %r4;
	@%p39 bra 	$L__BB5_32;
	add.s32 	%r42, %r4, %r5;
	add.s32 	%r591, %r42, 256;
	add.s32 	%r590, %r42, %r39;
	mov.b32 	%r592, 0;
$L__BB5_22:
	add.s32 	%r5, %r5, %r4;
	add.s32 	%r398, %r1, -4096;
	setp.gt.u32 	%p40, %r5, %r398;
	@%p40 bra 	$L__BB5_24;
	add.s32 	%r399, %r5, %r40;
	mul.wide.u32 	%rd85, %r399, 4;
	add.s64 	%rd75, %rd1, %rd85;
	// begin inline asm
	ld.global.nc.v2.u64 {%rd73, %rd74}, [%rd75];
	// end inline asm
	mov.b64 	{%r400, %r401}, %rd74;
	mov.b64 	{%r402, %r403}, %rd73;
	add.s64 	%rd78, %rd75, 4096;
	// begin inline asm
	ld.global.nc.v2.u64 {%rd76, %rd77}, [%rd78];
	// end inline asm
	mov.b64 	{%r404, %r405}, %rd77;
	mov.b64 	{%r406, %r407}, %rd76;
	add.s64 	%rd81, %rd75, 8192;
	// begin inline asm
	ld.global.nc.v2.u64 {%rd79, %rd80}, [%rd81];
	// end inline asm
	mov.b64 	{%r408, %r409}, %rd80;
	mov.b64 	{%r410, %r411}, %rd79;
	add.s64 	%rd84, %rd75, 12288;
	// begin inline asm
	ld.global.nc.v2.u64 {%rd82, %rd83}, [%rd84];
	// end inline asm
	mov.b64 	{%r412, %r413}, %rd83;
	mov.b64 	{%r414, %r415}, %rd82;
	max.s32 	%r416, %r605, %r402;
	max.s32 	%r417, %r416, %r403;
	max.s32 	%r418, %r400, %r401;
	max.s32 	%r419, %r418, %r406;
	max.s32 	%r420, %r407, %r404;
	max.s32 	%r421, %r420, %r405;
	max.s32 	%r422, %r410, %r411;
	max.s32 	%r423, %r422, %r408;
	max.s32 	%r424, %r409, %r414;
	max.s32 	%r425, %r424, %r415;
	max.s32 	%r426, %r412, %r413;
	max.s32 	%r427, %r417, %r419;
	max.s32 	%r428, %r427, %r421;
	max.s32 	%r429, %r423, %r425;
	max.s32 	%r430, %r429, %r426;
	max.s32 	%r605, %r428, %r430;
	sub.s32 	%r431, %r1, %r5;
	setp.lt.u32 	%p41, %r431, %r4;
	add.s32 	%r592, %r592, 1;
	add.s32 	%r591, %r591, %r4;
	add.s32 	%r590, %r590, %r4;
	@%p41 bra 	$L__BB5_32;
	bra.uni 	$L__BB5_22;
$L__BB5_24:
	setp.le.u32 	%p42, %r1, %r5;
	@%p42 bra 	$L__BB5_32;
	sub.s32 	%r55, %r1, %r5;
	setp.ge.s32 	%p43, %r39, %r55;
	@%p43 bra 	$L__BB5_32;
	not.b32 	%r433, %r39;
	add.s32 	%r434, %r1, %r433;
	sub.s32 	%r435, %r434, %r42;
	mul.lo.s32 	%r436, %r2, %r592;
	shl.b32 	%r437, %r436, 12;
	sub.s32 	%r56, %r435, %r437;
	shr.u32 	%r438, %r434, 8;
	add.s32 	%r57, %r438, 1;
	and.b32  	%r439, %r434, 768;
	setp.eq.s32 	%p44, %r439, 768;
	mov.u32 	%r599, %r39;
	@%p44 bra 	$L__BB5_29;
	and.b32  	%r440, %r57, 3;
	neg.s32 	%r595, %r440;
	mov.u32 	%r599, %r39;
$L__BB5_28:
	.pragma "nounroll";
	mul.wide.u32 	%rd87, %r590, 4;
	add.s64 	%rd86, %rd1, %rd87;
	// begin inline asm
	ld.global.nc.u32 %r441, [%rd86];
	// end inline asm
	max.s32 	%r605, %r605, %r441;
	add.s32 	%r599, %r599, 256;
	add.s32 	%r590, %r590, 256;
	add.s32 	%r595, %r595, 1;
	setp.ne.s32 	%p45, %r595, 0;
	@%p45 bra 	$L__BB5_28;
$L__BB5_29:
	setp.lt.u32 	%p46, %r56, 768;
	@%p46 bra 	$L__BB5_32;
	add.s32 	%r603, %r599, 512;
	add.s32 	%r602, %r599, %r591;
$L__BB5_31:
	add.s32 	%r446, %r602, -256;
	mul.wide.u32 	%rd92, %r446, 4;
	add.s64 	%rd88, %rd1, %rd92;
	// begin inline asm
	ld.global.nc.u32 %r442, [%rd88];
	// end inline asm
	max.s32 	%r447, %r605, %r442;
	mul.wide.u32 	%rd93, %r602, 4;
	add.s64 	%rd89, %rd1, %rd93;
	// begin inline asm
	ld.global.nc.u32 %r443, [%rd89];
	// end inline asm
	max.s32 	%r448, %r447, %r443;
	add.s32 	%r449, %r602, 256;
	mul.wide.u32 	%rd94, %r449, 4;
	add.s64 	%rd90, %rd1, %rd94;
	// begin inline asm
	ld.global.nc.u32 %r444, [%rd90];
	// end inline asm
	max.s32 	%r450, %r448, %r444;
	add.s32 	%r451, %r602, 512;
	mul.wide.u32 	%rd95, %r451, 4;
	add.s64 	%rd91, %rd1, %rd95;
	// begin inline asm
	ld.global.nc.u32 %r445, [%rd91];
	// end inline asm
	max.s32 	%r605, %r450, %r445;
	add.s32 	%r76, %r603, 1024;
	add.s32 	%r452, %r603, 512;
	add.s32 	%r602, %r602, 1024;
	setp.lt.s32 	%p47, %r452, %r55;
	mov.u32 	%r603, %r76;
	@%p47 bra 	$L__BB5_31;
$L__BB5_32:
	// begin inline asm
	mov.u32 %r453, %laneid;
	// end inline asm
	mov.b32 	%r454, -1;
	redux.sync.max.s32 %r635, %r605, %r454;
	setp.ne.s32 	%p48, %r453, 0;
	@%p48 bra 	$L__BB5_34;
	shr.u32 	%r455, %r39, 3;
	and.b32  	%r456, %r455, 124;
	mov.u32 	%r457, _ZZN3cub18CUB_300001_SM_10006detail6reduce18DeviceReduceKernelINS2_10policy_hubIijN4cuda3__47maximumIvEEE10Policy1000EPijS8_iNS5_3std3__410__identityEEEvT0_PT3_T1_NS0_13GridEvenShareISI_EET2_T4_E12temp_storage;
	add.s32 	%r458, %r457, %r456;
	st.shared.u32 	[%r458+8], %r635;
$L__BB5_34:
	bar.sync 	0;
	setp.ne.s32 	%p49, %r39, 0;
	@%p49 bra 	$L__BB5_71;
	ld.shared.u32 	%r459, [_ZZN3cub18CUB_300001_SM_10006detail6reduce18DeviceReduceKernelINS2_10policy_hubIijN4cuda3__47maximumIvEEE10Policy1000EPijS8_iNS5_3std3__410__identityEEEvT0_PT3_T1_NS0_13GridEvenShareISI_EET2_T4_E12temp_storage+12];
	max.s32 	%r460, %r635, %r459;
	ld.shared.u32 	%r461, [_ZZN3cub18CUB_300001_SM_10006detail6reduce18DeviceReduceKernelINS2_10policy_hubIijN4cuda3__47maximumIvEEE10Policy1000EPijS8_iNS5_3std3__410__identityEEEvT0_PT3_T1_NS0_13GridEvenShareISI_EET2_T4_E12temp_storage+16];
	max.s32 	%r462, %r460, %r461;
	ld.shared.u32 	%r463, [_ZZN3cub18CUB_300001_SM_10006detail6reduce18DeviceReduceKernelINS2_10policy_hubIijN4cuda3__47maximumIvEEE10Policy1000EPijS8_iNS5_3std3__410__identityEEEvT0_PT3_T1_NS0_13GridEvenShareISI_EET2_T4_E12temp_storage+20];
	max.s32 	%r464, %r462, %r463;
	ld.shared.u32 	%r465, [_ZZN3cub18CUB_300001_SM_10006detail6reduce18DeviceReduceKernelINS2_10policy_hubIijN4cuda3__47maximumIvEEE10Policy1000EPijS8_iNS5_3std3__410__identityEEEvT0_PT3_T1_NS0_13GridEvenShareISI_EET2_T4_E12temp_storage+24];
	max.s32 	%r466, %r464, %r465;
	ld.shared.u32 	%r467, [_ZZN3cub18CUB_300001_SM_10006detail6reduce18DeviceReduceKernelINS2_10policy_hubIijN4cuda3__47maximumIvEEE10Policy1000EPijS8_iNS5_3std3__410__identityEEEvT0_PT3_T1_NS0_13GridEvenShareISI_EET2_T4_E12temp_storage+28];
	max.s32 	%r468, %r466, %r467;
	ld.shared.u32 	%r469, [_ZZN3cub18CUB_300001_SM_10006detail6reduce18DeviceReduceKernelINS2_10policy_hubIijN4cuda3__47maximumIvEEE10Policy1000EPijS8_iNS5_3std3__410__identityEEEvT0_PT3_T1_NS0_13GridEvenShareISI_EET2_T4_E12temp_storage+32];
	max.s32 	%r470, %r468, %r469;
	ld.shared.u32 	%r471, [_ZZN3cub18CUB_300001_SM_10006detail6reduce18DeviceReduceKernelINS2_10policy_hubIijN4cuda3__47maximumIvEEE10Policy1000EPijS8_iNS5_3std3__410__identityEEEvT0_PT3_T1_NS0_13GridEvenShareISI_EET2_T4_E12temp_storage+36];
	max.s32 	%r635, %r470, %r471;
	bra.uni 	$L__BB5_71;
$L__BB5_36:
	sub.s32 	%r81, %r1, %r5;
	setp.gt.u32 	%p2, %r81, 4095;
	@%p2 bra 	$L__BB5_55;
	mov.u32 	%r82, %tid.x;
	setp.ge.u32 	%p14, %r82, %r81;
	mov.b32 	%r618, 0;
	mov.u32 	%r612, %r82;
	@%p14 bra 	$L__BB5_39;
	add.s32 	%r264, %r5, %r82;
	mul.wide.u32 	%rd49, %r264, 4;
	add.s64 	%rd48, %rd1, %rd49;
	// begin inline asm
	ld.global.nc.u32 %r618, [%rd48];
	// end inline asm
	add.s32 	%r612, %r82, 256;
$L__BB5_39:
	setp.ge.u32 	%p15, %r612, %r81;
	@%p15 bra 	$L__BB5_46;
	not.b32 	%r266, %r612;
	add.s32 	%r87, %r1, %r266;
	and.b32  	%r267, %r87, 768;
	setp.eq.s32 	%p16, %r267, 768;
	@%p16 bra 	$L__BB5_43;
	add.s32 	%r609, %r612, %r5;
	shr.u32 	%r268, %r87, 8;
	add.s32 	%r269, %r268, 1;
	and.b32  	%r270, %r269, 3;
	neg.s32 	%r608, %r270;
$L__BB5_42:
	.pragma "nounroll";
	mul.wide.u32 	%rd51, %r609, 4;
	add.s64 	%rd50, %rd1, %rd51;
	// begin inline asm
	ld.global.nc.u32 %r271, [%rd50];
	// end inline asm
	max.s32 	%r618, %r618, %r271;
	add.s32 	%r612, %r612, 256;
	add.s32 	%r609, %r609, 256;
	add.s32 	%r608, %r608, 1;
	setp.ne.s32 	%p17, %r608, 0;
	@%p17 bra 	$L__BB5_42;
$L__BB5_43:
	sub.s32 	%r272, %r87, %r5;
	setp.lt.u32 	%p18, %r272, 768;
	@%p18 bra 	$L__BB5_46;
	add.s32 	%r616, %r612, 512;
	add.s32 	%r615, %r612, %r5;
$L__BB5_45:
	mul.wide.u32 	%rd56, %r615, 4;
	add.s64 	%rd52, %rd1, %rd56;
	// begin inline asm
	ld.global.nc.u32 %r273, [%rd52];
	// end inline asm
	max.s32 	%r277, %r618, %r273;
	add.s32 	%r278, %r615, 256;
	mul.wide.u32 	%rd57, %r278, 4;
	add.s64 	%rd53, %rd1, %rd57;
	// begin inline asm
	ld.global.nc.u32 %r274, [%rd53];
	// end inline asm
	max.s32 	%r279, %r277, %r274;
	add.s32 	%r280, %r615, 512;
	mul.wide.u32 	%rd58, %r280, 4;
	add.s64 	%rd54, %rd1, %rd58;
	// begin inline asm
	ld.global.nc.u32 %r275, [%rd54];
	// end inline asm
	max.s32 	%r281, %r279, %r275;
	add.s32 	%r282, %r615, 768;
	mul.wide.u32 	%rd59, %r282, 4;
	add.s64 	%rd55, %rd1, %rd59;
	// begin inline asm
	ld.global.nc.u32 %r276, [%rd55];
	// end inline asm
	max.s32 	%r618, %r281, %r276;
	add.s32 	%r107, %r616, 1024;
	add.s32 	%r283, %r616, 512;
	add.s32 	%r615, %r615, 1024;
	setp.lt.s32 	%p19, %r283, %r81;
	mov.u32 	%r616, %r107;
	@%p19 bra 	$L__BB5_45;
$L__BB5_46:
	setp.lt.u32 	%p20, %r81, 256;
	@%p20 bra 	$L__BB5_51;
	// begin inline asm
	mov.u32 %r347, %laneid;
	// end inline asm
	mov.b32 	%r348, -1;
	redux.sync.max.s32 %r635, %r618, %r348;
	setp.ne.s32 	%p36, %r347, 0;
	@%p36 bra 	$L__BB5_49;
	shr.u32 	%r349, %r82, 3;
	and.b32  	%r350, %r349, 124;
	mov.u32 	%r351, _ZZN3cub18CUB_300001_SM_10006detail6reduce18DeviceReduceKernelINS2_10policy_hubIijN4cuda3__47maximumIvEEE10Policy1000EPijS8_iNS5_3std3__410__identityEEEvT0_PT3_T1_NS0_13GridEvenShareISI_EET2_T4_E12temp_storage;
	add.s32 	%r352, %r351, %r350;
	st.shared.u32 	[%r352+8], %r635;
$L__BB5_49:
	bar.sync 	0;
	setp.ne.s32 	%p37, %r82, 0;
	@%p37 bra 	$L__BB5_71;
	ld.shared.u32 	%r353, [_ZZN3cub18CUB_300001_SM_10006detail6reduce18DeviceReduceKernelINS2_10policy_hubIijN4cuda3__47maximumIvEEE10Policy1000EPijS8_iNS5_3std3__410__identityEEEvT0_PT3_T1_NS0_13GridEvenShareISI_EET2_T4_E12temp_storage+12];
	max.s32 	%r354, %r635, %r353;
	ld.shared.u32 	%r355, [_ZZN3cub18CUB_300001_SM_10006detail6reduce18DeviceReduceKernelINS2_10policy_hubIijN4cuda3__47maximumIvEEE10Policy1000EPijS8_iNS5_3std3__410__identityEEEvT0_PT3_T1_NS0_13GridEvenShareISI_EET2_T4_E12temp_storage+16];
	max.s32 	%r356, %r354, %r355;
	ld.shared.u32 	%r357, [_ZZN3cub18CUB_300001_SM_10006detail6reduce18DeviceReduceKernelINS2_10policy_hubIijN4cuda3__47maximumIvEEE10Policy1000EPijS8_iNS5_3std3__410__identityEEEvT0_PT3_T1_NS0_13GridEvenShareISI_EET2_T4_E12temp_storage+20];
	max.s32 	%r358, %r356, %r357;
	ld.shared.u32 	%r359, [_ZZN3cub18CUB_300001_SM_10006detail6reduce18DeviceReduceKernelINS2_10policy_hubIijN4cuda3__47maximumIvEEE10Policy1000EPijS8_iNS5_3std3__410__identityEEEvT0_PT3_T1_NS0_13GridEvenShareISI_EET2_T4_E12temp_storage+24];
	max.s32 	%r360, %r358, %r359;
	ld.shared.u32 	%r361, [_ZZN3cub18CUB_300001_SM_10006detail6reduce18DeviceReduceKernelINS2_10policy_hubIijN4cuda3__47maximumIvEEE10Policy1000EPijS8_iNS5_3std3__410__identityEEEvT0_PT3_T1_NS0_13GridEvenShareISI_EET2_T4_E12temp_storage+28];
	max.s32 	%r362, %r360, %r361;
	ld.shared.u32 	%r363, [_ZZN3cub18CUB_300001_SM_10006detail6reduce18DeviceReduceKernelINS2_10policy_hubIijN4cuda3__47maximumIvEEE10Policy1000EPijS8_iNS5_3std3__410__identityEEEvT0_PT3_T1_NS0_13GridEvenShareISI_EET2_T4_E12temp_storage+32];
	max.s32 	%r364, %r362, %r363;
	ld.shared.u32 	%r365, [_ZZN3cub18CUB_300001_SM_10006detail6reduce18DeviceReduceKernelINS2_10policy_hubIijN4cuda3__47maximumIvEEE10Policy1000EPijS8_iNS5_3std3__410__identityEEEvT0_PT3_T1_NS0_13GridEvenShareISI_EET2_T4_E12temp_storage+36];
	max.s32 	%r635, %r364, %r365;
	bra.uni 	$L__BB5_71;
$L__BB5_51:
	// begin inline asm
	mov.u32 %r284, %laneid;
	// end inline asm
	and.b32  	%r310, %r82, 992;
	add.s32 	%r311, %r310, 32;
	setp.gt.u32 	%p21, %r311, %r81;
	not.b32 	%r312, %r310;
	add.s32 	%r313, %r81, %r312;
	selp.b32 	%r308, %r313, 31, %p21;
	mov.b32 	%r287, 1;
	mov.b32 	%r309, -1;
	// begin inline asm
	shfl.sync.down.b32 %r285, %r618, %r287, %r308, %r309;
	// end inline asm
	setp.lt.s32 	%p22, %r284, %r308;
	max.s32 	%r314, %r618, %r285;
	selp.b32 	%r291, %r314, %r618, %p22;
	mov.b32 	%r292, 2;
	// begin inline asm
	shfl.sync.down.b32 %r290, %r291, %r292, %r308, %r309;
	// end inline asm
	add.s32 	%r315, %r284, 2;
	setp.gt.s32 	%p23, %r315, %r308;
	max.s32 	%r316, %r291, %r290;
	selp.b32 	%r296, %r291, %r316, %p23;
	mov.b32 	%r297, 4;
	// begin inline asm
	shfl.sync.down.b32 %r295, %r296, %r297, %r308, %r309;
	// end inline asm
	add.s32 	%r317, %r284, 4;
	setp.gt.s32 	%p24, %r317, %r308;
	max.s32 	%r318, %r296, %r295;
	selp.b32 	%r301, %r296, %r318, %p24;
	mov.b32 	%r302, 8;
	// begin inline asm
	shfl.sync.down.b32 %r300, %r301, %r302, %r308, %r309;
	// end inline asm
	add.s32 	%r319, %r284, 8;
	setp.gt.s32 	%p25, %r319, %r308;
	max.s32 	%r320, %r301, %r300;
	selp.b32 	%r306, %r301, %r320, %p25;
	mov.b32 	%r307, 16;
	// begin inline asm
	shfl.sync.down.b32 %r305, %r306, %r307, %r308, %r309;
	// end inline asm
	add.s32 	%r321, %r284, 16;
	setp.gt.s32 	%p26, %r321, %r308;
	max.s32 	%r322, %r306, %r305;
	selp.b32 	%r635, %r306, %r322, %p26;
	setp.ne.s32 	%p27, %r284, 0;
	@%p27 bra 	$L__BB5_53;
	shr.u32 	%r323, %r82, 3;
	and.b32  	%r324, %r323, 124;
	mov.u32 	%r325, _ZZN3cub18CUB_300001_SM_10006detail6reduce18DeviceReduceKernelINS2_10policy_hubIijN4cuda3__47maximumIvEEE10Policy1000EPijS8_iNS5_3std3__410__identityEEEvT0_PT3_T1_NS0_13GridEvenShareISI_EET2_T4_E12temp_storage;
	add.s32 	%r326, %r325, %r324;
	st.shared.u32 	[%r326+8], %r635;
$L__BB5_53:
	bar.sync 	0;
	setp.ne.s32 	%p28, %r82, 0;
	@%p28 bra 	$L__BB5_71;
	setp.gt.u32 	%p29, %r81, 32;
	ld.shared.u32 	%r327, [_ZZN3cub18CUB_300001_SM_10006detail6reduce18DeviceReduceKernelINS2_10policy_hubIijN4cuda3__47maximumIvEEE10Policy1000EPijS8_iNS5_3std3__410__identityEEEvT0_PT3_T1_NS0_13GridEvenShareISI_EET2_T4_E12temp_storage+12];
	max.s32 	%r328, %r635, %r327;
	selp.b32 	%r329, %r328, %r635, %p29;
	setp.gt.u32 	%p30, %r81, 64;
	ld.shared.u32 	%r330, [_ZZN3cub18CUB_300001_SM_10006detail6reduce18DeviceReduceKernelINS2_10policy_hubIijN4cuda3__47maximumIvEEE10Policy1000EPijS8_iNS5_3std3__410__identityEEEvT0_PT3_T1_NS0_13GridEvenShareISI_EET2_T4_E12temp_storage+16];
	max.s32 	%r331, %r329, %r330;
	selp.b32 	%r332, %r331, %r329, %p30;
	setp.gt.u32 	%p31, %r81, 96;
	ld.shared.u32 	%r333, [_ZZN3cub18CUB_300001_SM_10006detail6reduce18DeviceReduceKernelINS2_10policy_hubIijN4cuda3__47maximumIvEEE10Policy1000EPijS8_iNS5_3std3__410__identityEEEvT0_PT3_T1_NS0_13GridEvenShareISI_EET2_T4_E12temp_storage+20];
	max.s32 	%r334, %r332, %r333;
	selp.b32 	%r335, %r334, %r332, %p31;
	setp.gt.u32 	%p32, %r81, 128;
	ld.shared.u32 	%r336, [_ZZN3cub18CUB_300001_SM_10006detail6reduce18DeviceReduceKernelINS2_10policy_hubIijN4cuda3__47maximumIvEEE10Policy1000EPijS8_iNS5_3std3__410__identityEEEvT0_PT3_T1_NS0_13GridEvenShareISI_EET2_T4_E12temp_storage+24];
	max.s32 	%r337, %r335, %r336;
	selp.b32 	%r338, %r337, %r335, %p32;
	setp.gt.u32 	%p33, %r81, 160;
	ld.shared.u32 	%r339, [_ZZN3cub18CUB_300001_SM_10006detail6reduce18DeviceReduceKernelINS2_10policy_hubIijN4cuda3__47maximumIvEEE10Policy1000EPijS8_iNS5_3std3__410__identityEEEvT0_PT3_T1_NS0_13GridEvenShareISI_EET2_T4_E12temp_storage+28];
	max.s32 	%r340, %r338, %r339;
	selp.b32 	%r341, %r340, %r338, %p33;
	setp.gt.u32 	%p34, %r81, 192;
	ld.shared.u32 	%r342, [_ZZN3cub18CUB_300001_SM_10006detail6reduce18DeviceReduceKernelINS2_10policy_hubIijN4cuda3__47maximumIvEEE10Policy1000EPijS8_iNS5_3std3__410__identityEEEvT0_PT3_T1_NS0_13GridEvenShareISI_EET2_T4_E12temp_storage+32];
	max.s32 	%r343, %r341, %r342;
	selp.b32 	%r344, %r343, %r341, %p34;
	setp.gt.u32 	%p35, %r81, 224;
	ld.shared.u32 	%r345, [_ZZN3cub18CUB_300001_SM_10006detail6reduce18DeviceReduceKernelINS2_10policy_hubIijN4cuda3__47maximumIvEEE10Policy1000EPijS8_iNS5_3std3__410__identityEEEvT0_PT3_T1_NS0_13GridEvenShareISI_EET2_T4_E12temp_storage+36];
	max.s32 	%r346, %r344, %r345;
	selp.b32 	%r635, %r346, %r344, %p35;
	bra.uni 	$L__BB5_71;
$L__BB5_55:
	mov.u32 	%r114, %tid.x;
	add.s32 	%r172, %r114, %r5;
	mul.wide.u32 	%rd20, %r172, 4;
	add.s64 	%rd4, %rd1, %rd20;
	// begin inline asm
	ld.global.nc.u32 %r156, [%rd4];
	// end inline asm
	add.s64 	%rd5, %rd4, 1024;
	// begin inline asm
	ld.global.nc.u32 %r157, [%rd5];
	// end inline asm
	add.s64 	%rd6, %rd4, 2048;
	// begin inline asm
	ld.global.nc.u32 %r158, [%rd6];
	// end inline asm
	add.s64 	%rd7, %rd4, 3072;
	// begin inline asm
	ld.global.nc.u32 %r159, [%rd7];
	// end inline asm
	add.s64 	%rd8, %rd4, 4096;
	// begin inline asm
	ld.global.nc.u32 %r160, [%rd8];
	// end inline asm
	add.s64 	%rd9, %rd4, 5120;
	// begin inline asm
	ld.global.nc.u32 %r161, [%rd9];
	// end inline asm
	add.s64 	%rd10, %rd4, 6144;
	// begin inline asm
	ld.global.nc.u32 %r162, [%rd10];
	// end inline asm
	add.s64 	%rd11, %rd4, 7168;
	// begin inline asm
	ld.global.nc.u32 %r163, [%rd11];
	// end inline asm
	add.s64 	%rd12, %rd4, 8192;
	// begin inline asm
	ld.global.nc.u32 %r164, [%rd12];
	// end inline asm
	add.s64 	%rd13, %rd4, 9216;
	// begin inline asm
	ld.global.nc.u32 %r165, [%rd13];
	// end inline asm
	add.s64 	%rd14, %rd4, 10240;
	// begin inline asm
	ld.global.nc.u32 %r166, [%rd14];
	// end inline asm
	add.s64 	%rd15, %rd4, 11264;
	// begin inline asm
	ld.global.nc.u32 %r167, [%rd15];
	// end inline asm
	add.s64 	%rd16, %rd4, 12288;
	// begin inline asm
	ld.global.nc.u32 %r168, [%rd16];
	// end inline asm
	add.s64 	%rd17, %rd4, 13312;
	// begin inline asm
	ld.global.nc.u32 %r169, [%rd17];
	// end inline asm
	add.s64 	%rd18, %rd4, 14336;
	// begin inline asm
	ld.global.nc.u32 %r170, [%rd18];
	// end inline asm
	add.s64 	%rd19, %rd4, 15360;
	// begin inline asm
	ld.global.nc.u32 %r171, [%rd19];
	// end inline asm
	max.s32 	%r173, %r156, %r157;
	max.s32 	%r174, %r173, %r158;
	max.s32 	%r175, %r159, %r160;
	max.s32 	%r176, %r175, %r161;
	max.s32 	%r177, %r162, %r163;
	max.s32 	%r178, %r177, %r164;
	max.s32 	%r179, %r165, %r166;
	max.s32 	%r180, %r179, %r167;
	max.s32 	%r181, %r168, %r169;
	max.s32 	%r182, %r181, %r170;
	max.s32 	%r183, %r174, %r176;
	max.s32 	%r184, %r183, %r178;
	max.s32 	%r185, %r180, %r182;
	max.s32 	%r186, %r185, %r171;
	max.s32 	%r634, %r184, %r186;
	setp.lt.u32 	%p3, %r81, %r4;
	@%p3 bra 	$L__BB5_67;
	add.s32 	%r116, %r4, %r5;
	add.s32 	%r620, %r116, 256;
	add.s32 	%r619, %r116, %r114;
	mov.b32 	%r621, 0;
$L__BB5_57:
	add.s32 	%r5, %r5, %r4;
	add.s32 	%r188, %r1, -4096;
	setp.gt.u32 	%p4, %r5, %r188;
	@%p4 bra 	$L__BB5_59;
	add.s32 	%r205, %r114, %r5;
	mul.wide.u32 	%rd37, %r205, 4;
	add.s64 	%rd21, %rd1, %rd37;
	// begin inline asm
	ld.global.nc.u32 %r189, [%rd21];
	// end inline asm
	add.s64 	%rd22, %rd21, 1024;
	// begin inline asm
	ld.global.nc.u32 %r190, [%rd22];
	// end inline asm
	add.s64 	%rd23, %rd21, 2048;
	// begin inline asm
	ld.global.nc.u32 %r191, [%rd23];
	// end inline asm
	add.s64 	%rd24, %rd21, 3072;
	// begin inline asm
	ld.global.nc.u32 %r192, [%rd24];
	// end inline asm
	add.s64 	%rd25, %rd21, 4096;
	// begin inline asm
	ld.global.nc.u32 %r193, [%rd25];
	// end inline asm
	add.s64 	%rd26, %rd21, 5120;
	// begin inline asm
	ld.global.nc.u32 %r194, [%rd26];
	// end inline asm
	add.s64 	%rd27, %rd21, 6144;
	// begin inline asm
	ld.global.nc.u32 %r195, [%rd27];
	// end inline asm
	add.s64 	%rd28, %rd21, 7168;
	// begin inline asm
	ld.global.nc.u32 %r196, [%rd28];
	// end inline asm
	add.s64 	%rd29, %rd21, 8192;
	// begin inline asm
	ld.global.nc.u32 %r197, [%rd29];
	// end inline asm
	add.s64 	%rd30, %rd21, 9216;
	// begin inline asm
	ld.global.nc.u32 %r198, [%rd30];
	// end inline asm
	add.s64 	%rd31, %rd21, 10240;
	// begin inline asm
	ld.global.nc.u32 %r199, [%rd31];
	// end inline asm
	add.s64 	%rd32, %rd21, 11264;
	// begin inline asm
	ld.global.nc.u32 %r200, [%rd32];
	// end inline asm
	add.s64 	%rd33, %rd21, 12288;
	// begin inline asm
	ld.global.nc.u32 %r201, [%rd33];
	// end inline asm
	add.s64 	%rd34, %rd21, 13312;
	// begin inline asm
	ld.global.nc.u32 %r202, [%rd34];
	// end inline asm
	add.s64 	%rd35, %rd21, 14336;
	// begin inline asm
	ld.global.nc.u32 %r203, [%rd35];
	// end inline asm
	add.s64 	%rd36, %rd21, 15360;
	// begin inline asm
	ld.global.nc.u32 %r204, [%rd36];
	// end inline asm
	max.s32 	%r206, %r634, %r189;
	max.s32 	%r207, %r206, %r190;
	max.s32 	%r208, %r191, %r192;
	max.s32 	%r209, %r208, %r193;
	max.s32 	%r210, %r194, %r195;
	max.s32 	%r211, %r210, %r196;
	max.s32 	%r212, %r197, %r198;
	max.s32 	%r213, %r212, %r199;
	max.s32 	%r214, %r200, %r201;
	max.s32 	%r215, %r214, %r202;
	max.s32 	%r216, %r203, %r204;
	max.s32 	%r217, %r207, %r209;
	max.s32 	%r218, %r217, %r211;
	max.s32 	%r219, %r213, %r215;
	max.s32 	%r220, %r219, %r216;
	max.s32 	%r634, %r218, %r220;
	sub.s32 	%r221, %r1, %r5;
	setp.lt.u32 	%p5, %r221, %r4;
	add.s32 	%r621, %r621, 1;
	add.s32 	%r620, %r620, %r4;
	add.s32 	%r619, %r619, %r4;
	@%p5 bra 	$L__BB5_67;
	bra.uni 	$L__BB5_57;
$L__BB5_59:
	setp.le.u32 	%p6, %r1, %r5;
	@%p6 bra 	$L__BB5_67;
	sub.s32 	%r129, %r1, %r5;
	setp.ge.s32 	%p7, %r114, %r129;
	@%p7 bra 	$L__BB5_67;
	not.b32 	%r223, %r114;
	add.s32 	%r224, %r1, %r223;
	sub.s32 	%r225, %r224, %r116;
	mul.lo.s32 	%r226, %r2, %r621;
	shl.b32 	%r227, %r226, 12;
	sub.s32 	%r130, %r225, %r227;
	shr.u32 	%r228, %r224, 8;
	add.s32 	%r131, %r228, 1;
	and.b32  	%r229, %r224, 768;
	setp.eq.s32 	%p8, %r229, 768;
	mov.u32 	%r628, %r114;
	@%p8 bra 	$L__BB5_64;
	and.b32  	%r230, %r131, 3;
	neg.s32 	%r624, %r230;
	mov.u32 	%r628, %r114;
$L__BB5_63:
	.pragma "nounroll";
	mul.wide.u32 	%rd39, %r619, 4;
	add.s64 	%rd38, %rd1, %rd39;
	// begin inline asm
	ld.global.nc.u32 %r231, [%rd38];
	// end inline asm
	max.s32 	%r634, %r634, %r231;
	add.s32 	%r628, %r628, 256;
	add.s32 	%r619, %r619, 256;
	add.s32 	%r624, %r624, 1;
	setp.ne.s32 	%p9, %r624, 0;
	@%p9 bra 	$L__BB5_63;
$L__BB5_64:
	setp.lt.u32 	%p10, %r130, 768;
	@%p10 bra 	$L__BB5_67;
	add.s32 	%r632, %r628, 512;
	add.s32 	%r631, %r628, %r620;
$L__BB5_66:
	add.s32 	%r236, %r631, -256;
	mul.wide.u32 	%rd44, %r236, 4;
	add.s64 	%rd40, %rd1, %rd44;
	// begin inline asm
	ld.global.nc.u32 %r232, [%rd40];
	// end inline asm
	max.s32 	%r237, %r634, %r232;
	mul.wide.u32 	%rd45, %r631, 4;
	add.s64 	%rd41, %rd1, %rd45;
	// begin inline asm
	ld.global.nc.u32 %r233, [%rd41];
	// end inline asm
	max.s32 	%r238, %r237, %r233;
	add.s32 	%r239, %r631, 256;
	mul.wide.u32 	%rd46, %r239, 4;
	add.s64 	%rd42, %rd1, %rd46;
	// begin inline asm
	ld.global.nc.u32 %r234, [%rd42];
	// end inline asm
	max.s32 	%r240, %r238, %r234;
	add.s32 	%r241, %r631, 512;
	mul.wide.u32 	%rd47, %r241, 4;
	add.s64 	%rd43, %rd1, %rd47;
	// begin inline asm
	ld.global.nc.u32 %r235, [%rd43];
	// end inline asm
	max.s32 	%r634, %r240, %r235;
	add.s32 	%r150, %r632, 1024;
	add.s32 	%r242, %r632, 512;
	add.s32 	%r631, %r631, 1024;
	setp.lt.s32 	%p11, %r242, %r129;
	mov.u32 	%r632, %r150;
	@%p11 bra 	$L__BB5_66;
$L__BB5_67:
	// begin inline asm
	mov.u32 %r243, %laneid;
	// end inline asm
	mov.b32 	%r244, -1;
	redux.sync.max.s32 %r635, %r634, %r244;
	setp.ne.s32 	%p12, %r243, 0;
	@%p12 bra 	$L__BB5_69;
	shr.u32 	%r245, %r114, 3;
	and.b32  	%r246, %r245, 124;
	mov.u32 	%r247, _ZZN3cub18CUB_300001_SM_10006detail6reduce18DeviceReduceKernelINS2_10policy_hubIijN4cuda3__47maximumIvEEE10Policy1000EPijS8_iNS5_3std3__410__identityEEEvT0_PT3_T1_NS0_13GridEvenShareISI_EET2_T4_E12temp_storage;
	add.s32 	%r248, %r247, %r246;
	st.shared.u32 	[%r248+8], %r635;
$L__BB5_69:
	bar.sync 	0;
	setp.ne.s32 	%p13, %r114, 0;
	@%p13 bra 	$L__BB5_71;
	ld.shared.u32 	%r249, [_ZZN3cub18CUB_300001_SM_10006detail6reduce18DeviceReduceKernelINS2_10policy_hubIijN4cuda3__47maximumIvEEE10Policy1000EPijS8_iNS5_3std3__410__identityEEEvT0_PT3_T1_NS0_13GridEvenShareISI_EET2_T4_E12temp_storage+12];
	max.s32 	%r250, %r635, %r249;
	ld.shared.u32 	%r251, [_ZZN3cub18CUB_300001_SM_10006detail6reduce18DeviceReduceKernelINS2_10policy_hubIijN4cuda3__47maximumIvEEE10Policy1000EPijS8_iNS5_3std3__410__identityEEEvT0_PT3_T1_NS0_13GridEvenShareISI_EET2_T4_E12temp_storage+16];
	max.s32 	%r252, %r250, %r251;
	ld.shared.u32 	%r253, [_ZZN3cub18CUB_300001_SM_10006detail6reduce18DeviceReduceKernelINS2_10policy_hubIijN4cuda3__47maximumIvEEE10Policy1000EPijS8_iNS5_3std3__410__identityEEEvT0_PT3_T1_NS0_13GridEvenShareISI_EET2_T4_E12temp_storage+20];
	max.s32 	%r254, %r252, %r253;
	ld.shared.u32 	%r255, [_ZZN3cub18CUB_300001_SM_10006detail6reduce18DeviceReduceKernelINS2_10policy_hubIijN4cuda3__47maximumIvEEE10Policy1000EPijS8_iNS5_3std3__410__identityEEEvT0_PT3_T1_NS0_13GridEvenShareISI_EET2_T4_E12temp_storage+24];
	max.s32 	%r256, %r254, %r255;
	ld.shared.u32 	%r257, [_ZZN3cub18CUB_300001_SM_10006detail6reduce18DeviceReduceKernelINS2_10policy_hubIijN4cuda3__47maximumIvEEE10Policy1000EPijS8_iNS5_3std3__410__identityEEEvT0_PT3_T1_NS0_13GridEvenShareISI_EET2_T4_E12temp_storage+28];
	max.s32 	%r258, %r256, %r257;
	ld.shared.u32 	%r259, [_ZZN3cub18CUB_300001_SM_10006detail6reduce18DeviceReduceKernelINS2_10policy_hubIijN4cuda3__47maximumIvEEE10Policy1000EPijS8_iNS5_3std3__410__identityEEEvT0_PT3_T1_NS0_13GridEvenShareISI_EET2_T4_E12temp_storage+32];
	max.s32 	%r260, %r258, %r259;
	ld.shared.u32 	%r261, [_ZZN3cub18CUB_300001_SM_10006detail6reduce18DeviceReduceKernelINS2_10policy_hubIijN4cuda3__47maximumIvEEE10Policy1000EPijS8_iNS5_3std3__410__identityEEEvT0_PT3_T1_NS0_13GridEvenShareISI_EET2_T4_E12temp_storage+36];
	max.s32 	%r635, %r260, %r261;
$L__BB5_71:
	mov.u32 	%r576, %tid.x;
	setp.ne.s32 	%p74, %r576, 0;
	@%p74 bra 	$L__BB5_73;
	ld.param.u64 	%rd111, [_ZN3cub18CUB_300001_SM_10006detail6reduce18DeviceReduceKernelINS2_10policy_hubIijN4cuda3__47maximumIvEEE10Policy1000EPijS8_iNS5_3std3__410__identityEEEvT0_PT3_T1_NS0_13GridEvenShareISI_EET2_T4__param_1];
	cvta.to.global.u64 	%rd108, %rd111;
	mul.wide.u32 	%rd109, %r3, 4;
	add.s64 	%rd110, %rd108, %rd109;
	st.global.u32 	[%rd110], %r635;
$L__BB5_73:
	ret;

}
	// .globl	_ZN3cub18CUB_300001_SM_10006detail6reduce28DeviceReduceSingleTileKernelINS2_10policy_hubIijN4cuda3__47maximumIvEEE10Policy1000EPiSB_iS8_iiNS5_3std3__410__identityEEEvT0_T1_T2_T3_T4_T6_
.visible .entry _ZN3cub18CUB_300001_SM_10006detail6reduce28DeviceReduceSingleTileKernelINS2_10policy_hubIijN4cuda3__47maximumIvEEE10Policy1000EPiSB_iS8_iiNS5_3std3__410__identityEEEvT0_T1_T2_T3_T4_T6_(
	.param .u64 .ptr .align 1 _ZN3cub18CUB_300001_SM_10006detail6reduce28DeviceReduceSingleTileKernelINS2_10policy_hubIijN4cuda3__47maximumIvEEE10Policy1000EPiSB_iS8_iiNS5_3std3__410__identityEEEvT0_T1_T2_T3_T4_T6__param_0,
	.param .u64 .ptr .align 1 _ZN3cub18CUB_300001_SM_10006detail6reduce28DeviceReduceSingleTileKernelINS2_10policy_hubIijN4cuda3__47maximumIvEEE10Policy1000EPiSB_iS8_iiNS5_3std3__410__identityEEEvT0_T1_T2_T3_T4_T6__param_1,
	.param .u32 _ZN3cub18CUB_300001_SM_10006detail6reduce28DeviceReduceSingleTileKernelINS2_10policy_hubIijN4cuda3__47maximumIvEEE10Policy1000EPiSB_iS8_iiNS5_3std3__410__identityEEEvT0_T1_T2_T3_T4_T6__param_2,
	.param .align 1 .b8 _ZN3cub18CUB_300001_SM_10006detail6reduce28DeviceReduceSingleTileKernelINS2_10policy_hubIijN4cuda3__47maximumIvEEE10Policy1000EPiSB_iS8_iiNS5_3std3__410__identityEEEvT0_T1_T2_T3_T4_T6__param_3[1],
	.param .u32 _ZN3cub18CUB_300001_SM_10006detail6reduce28DeviceReduceSingleTileKernelINS2_10policy_hubIijN4cuda3__47maximumIvEEE10Policy1000EPiSB_iS8_iiNS5_3std3__410__identityEEEvT0_T1_T2_T3_T4_T6__param_4,
	.param .align 1 .b8 _ZN3cub18CUB_300001_SM_10006detail6reduce28DeviceReduceSingleTileKernelINS2_10policy_hubIijN4cuda3__47maximumIvEEE10Policy1000EPiSB_iS8_iiNS5_3std3__410__identityEEEvT0_T1_T2_T3_T4_T6__param_5[1]
)
.maxntid 256
.minnctapersm 1
{
	.reg .pred 	%p<77>;
	.reg .b32 	%r<571>;
	.reg .b64 	%rd<125>;
	// demoted variable
	.shared .align 4 .b8 _ZZN3cub18CUB_300001_SM_10006detail6reduce28DeviceReduceSingleTileKernelINS2_10policy_hubIijN4cuda3__47maximumIvEEE10Policy1000EPiSB_iS8_iiNS5_3std3__410__identityEEEvT0_T1_T2_T3_T4_T6_E12temp_storage[44];
	ld.param.u64 	%rd16, [_ZN3cub18CUB_300001_SM_10006detail6reduce28DeviceReduceSingleTileKernelINS2_10policy_hubIijN4cuda3__47maximumIvEEE10Policy1000EPiSB_iS8_iiNS5_3std3__410__identityEEEvT0_T1_T2_T3_T4_T6__param_0];
	ld.param.u64 	%rd17, [_ZN3cub18CUB_300001_SM_10006detail6reduce28DeviceReduceSingleTileKernelINS2_10policy_hubIijN4cuda3__47maximumIvEEE10Policy1000EPiSB_iS8_iiNS5_3std3__410__identityEEEvT0_T1_T2_T3_T4_T6__param_1];
	ld.param.u32 	%r120, [_ZN3cub18CUB_300001_SM_10006detail6reduce28DeviceReduceSingleTileKernelINS2_10policy_hubIijN4cuda3__47maximumIvEEE10Policy1000EPiSB_iS8_iiNS5_3std3__410__identityEEEvT0_T1_T2_T3_T4_T6__param_2];
	ld.param.u32 	%r121, [_ZN3cub18CUB_300001_SM_10006detail6reduce28DeviceReduceSingleTileKernelINS2_10policy_hubIijN4cuda3__47maximumIvEEE10Policy1000EPiSB_iS8_iiNS5_3std3__410__identityEEEvT0_T1_T2_T3_T4_T6__param_4];
	cvta.to.global.u64 	%rd1, %rd17;
	setp.ne.s32 	%p1, %r120, 0;
	@%p1 bra 	$L__BB6_3;
	mov.u32 	%r517, %tid.x;
	setp.ne.s32 	%p76, %r517, 0;
	@%p76 bra 	$L__BB6_74;
	st.global.u32 	[%rd1], %r121;
	bra.uni 	$L__BB6_74;
$L__BB6_3:
	and.b64  	%rd18, %rd16, 15;
	setp.ne.s64 	%p2, %rd18, 0;
	@%p2 bra 	$L__BB6_38;
	setp.gt.s32 	%p39, %r120, 4095;
	@%p39 bra 	$L__BB6_22;
	mov.u32 	%r1, %tid.x;
	setp.ge.s32 	%p51, %r1, %r120;
	mov.b32 	%r528, 0;
	mov.u32 	%r523, %r1;
	@%p51 bra 	$L__BB6_7;
	mul.wide.u32 	%rd113, %r1, 4;
	add.s64 	%rd112, %rd16, %rd113;
	// begin inline asm
	ld.global.nc.u32 %r528, [%rd112];
	// end inline asm
	add.s32 	%r523, %r1, 256;
$L__BB6_7:
	setp.ge.s32 	%p52, %r523, %r120;
	@%p52 bra 	$L__BB6_13;
	not.b32 	%r420, %r523;
	add.s32 	%r6, %r120, %r420;
	and.b32  	%r421, %r6, 768;
	setp.eq.s32 	%p53, %r421, 768;
	@%p53 bra 	$L__BB6_11;
	mul.wide.u32 	%rd114, %r523, 4;
	add.s64 	%rd121, %rd16, %rd114;
	shr.u32 	%r422, %r6, 8;
	add.s32 	%r423, %r422, 1;
	and.b32  	%r424, %r423, 3;
	neg.s32 	%r520, %r424;
$L__BB6_10:
	.pragma "nounroll";
	// begin inline asm
	ld.global.nc.u32 %r425, [%rd121];
	// end inline asm
	max.s32 	%r528, %r528, %r425;
	add.s32 	%r523, %r523, 256;
	add.s64 	%rd121, %rd121, 1024;
	add.s32 	%r520, %r520, 1;
	setp.ne.s32 	%p54, %r520, 0;
	@%p54 bra 	$L__BB6_10;
$L__BB6_11:
	setp.lt.u32 	%p55, %r6, 768;
	@%p55 bra 	$L__BB6_13;
$L__BB6_12:
	mul.wide.s32 	%rd120, %r523, 4;
	add.s64 	%rd116, %rd16, %rd120;
	// begin inline asm
	ld.global.nc.u32 %r426, [%rd116];
	// end inline asm
	max.s32 	%r430, %r528, %r426;
	add.s64 	%rd117, %rd116, 1024;
	// begin inline asm
	ld.global.nc.u32 %r427, [%rd117];
	// end inline asm
	max.s32 	%r431, %r430, %r427;
	add.s64 	%rd118, %rd116, 2048;
	// begin inline asm
	ld.global.nc.u32 %r428, [%rd118];
	// end inline asm
	max.s32 	%r432, %r431, %r428;
	add.s64 	%rd119, %rd116, 3072;
	// begin inline asm
	ld.global.nc.u32 %r429, [%rd119];
	// end inline asm
	max.s32 	%r528, %r432, %r429;
	add.s32 	%r523, %r523, 1024;
	setp.lt.s32 	%p56, %r523, %r120;
	@%p56 bra 	$L__BB6_12;
$L__BB6_13:
	setp.lt.s32 	%p57, %r120, 256;
	@%p57 bra 	$L__BB6_18;
	// begin inline asm
	mov.u32 %r496, %laneid;
	// end inline asm
	mov.b32 	%r497, -1;
	redux.sync.max.s32 %r570, %r528, %r497;
	setp.ne.s32 	%p73, %r496, 0;
	@%p73 bra 	$L__BB6_16;
	shr.u32 	%r498, %r1, 3;
	and.b32  	%r499, %r498, 124;
	mov.u32 	%r500, _ZZN3cub18CUB_300001_SM_10006detail6reduce28DeviceReduceSingleTileKernelINS2_10policy_hubIijN4cuda3__47maximumIvEEE10Policy1000EPiSB_iS8_iiNS5_3std3__410__identityEEEvT0_T1_T2_T3_T4_T6_E12temp_storage;
	add.s32 	%r501, %r500, %r499;
	st.shared.u32 	[%r501+8], %r570;
$L__BB6_16:
	bar.sync 	0;
	setp.ne.s32 	%p74, %r1, 0;
	@%p74 bra 	$L__BB6_72;
	ld.shared.u32 	%r502, [_ZZN3cub18CUB_300001_SM_10006detail6reduce28DeviceReduceSingleTileKernelINS2_10policy_hubIijN4cuda3__47maximumIvEEE10Policy1000EPiSB_iS8_iiNS5_3std3__410__identityEEEvT0_T1_T2_T3_T4_T6_E12temp_storage+12];
	max.s32 	%r503, %r570, %r502;
	ld.shared.u32 	%r504, [_ZZN3cub18CUB_300001_SM_10006detail6reduce28DeviceReduceSingleTileKernelINS2_10policy_hubIijN4cuda3__47maximumIvEEE10Policy1000EPiSB_iS8_iiNS5_3std3__410__identityEEEvT0_T1_T2_T3_T4_T6_E12temp_storage+16];
	max.s32 	%r505, %r503, %r504;
	ld.shared.u32 	%r506, [_ZZN3cub18CUB_300001_SM_10006detail6reduce28DeviceReduceSingleTileKernelINS2_10policy_hubIijN4cuda3__47maximumIvEEE10Policy1000EPiSB_iS8_iiNS5_3std3__410__identityEEEvT0_T1_T2_T3_T4_T6_E12temp_storage+20];
	max.s32 	%r507, %r505, %r506;
	ld.shared.u32 	%r508, [_ZZN3cub18CUB_300001_SM_10006detail6reduce28DeviceReduceSingleTileKernelINS2_10policy_hubIijN4cuda3__47maximumIvEEE10Policy1000EPiSB_iS8_iiNS5_3std3__410__identityEEEvT0_T1_T2_T3_T4_T6_E12temp_storage+24];
	max.s32 	%r509, %r507, %r508;
	ld.shared.u32 	%r510, [_ZZN3cub18CUB_300001_SM_10006detail6reduce28DeviceReduceSingleTileKernelINS2_10policy_hubIijN4cuda3__47maximumIvEEE10Policy1000EPiSB_iS8_iiNS5_3std3__410__identityEEEvT0_T1_T2_T3_T4_T6_E12temp_storage+28];
	max.s32 	%r511, %r509, %r510;
	ld.shared.u32 	%r512, [_ZZN3cub18CUB_300001_SM_10006detail6reduce28DeviceReduceSingleTileKernelINS2_10policy_hubIijN4cuda3__47maximumIvEEE10Policy1000EPiSB_iS8_iiNS5_3std3__410__identityEEEvT0_T1_T2_T3_T4_T6_E12temp_storage+32];
	max.s32 	%r513, %r511, %r512;
	ld.shared.u32 	%r514, [_ZZN3cub18CUB_300001_SM_10006detail6reduce28DeviceReduceSingleTileKernelINS2_10policy_hubIijN4cuda3__47maximumIvEEE10Policy1000EPiSB_iS8_iiNS5_3std3__410__identityEEEvT0_T1_T2_T3_T4_T6_E12temp_storage+36];
	max.s32 	%r570, %r513, %r514;
	bra.uni 	$L__BB6_72;
$L__BB6_18:
	// begin inline asm
	mov.u32 %r433, %laneid;
	// end inline asm
	and.b32  	%r459, %r1, 992;
	add.s32 	%r460, %r459, 32;
	setp.gt.s32 	%p58, %r460, %r120;
	not.b32 	%r461, %r459;
	add.s32 	%r462, %r120, %r461;
	selp.b32 	%r457, %r462, 31, %p58;
	mov.b32 	%r436, 1;
	mov.b32 	%r458, -1;
	// begin inline asm
	shfl.sync.down.b32 %r434, %r528, %r436, %r457, %r458;
	// end inline asm
	setp.lt.s32 	%p59, %r433, %r457;
	max.s32 	%r463, %r528, %r434;
	selp.b32 	%r440, %r463, %r528, %p59;
	mov.b32 	%r441, 2;
	// begin inline asm
	shfl.sync.down.b32 %r439, %r440, %r441, %r457, %r458;
	// end inline asm
	add.s32 	%r464, %r433, 2;
	setp.gt.s32 	%p60, %r464, %r457;
	max.s32 	%r465, %r440, %r439;
	selp.b32 	%r445, %r440, %r465, %p60;
	mov.b32 	%r446, 4;
	// begin inline asm
	shfl.sync.down.b32 %r444, %r445, %r446, %r457, %r458;
	// end inline asm
	add.s32 	%r466, %r433, 4;
	setp.gt.s32 	%p61, %r466, %r457;
	max.s32 	%r467, %r445, %r444;
	selp.b32 	%r450, %r445, %r467, %p61;
	mov.b32 	%r451, 8;
	// begin inline asm
	shfl.sync.down.b32 %r449, %r450, %r451, %r457, %r458;
	// end inline asm
	add.s32 	%r468, %r433, 8;
	setp.gt.s32 	%p62, %r468, %r457;
	max.s32 	%r469, %r450, %r449;
	selp.b32 	%r455, %r450, %r469, %p62;
	mov.b32 	%r456, 16;
	// begin inline asm
	shfl.sync.down.b32 %r454, %r455, %r456, %r457, %r458;
	// end inline asm
	add.s32 	%r470, %r433, 16;
	setp.gt.s32 	%p63, %r470, %r457;
	max.s32 	%r471, %r455, %r454;
	selp.b32 	%r570, %r455, %r471, %p63;
	setp.ne.s32 	%p64, %r433, 0;
	@%p64 bra 	$L__BB6_20;
	shr.u32 	%r472, %r1, 3;
	and.b32  	%r473, %r472, 124;
	mov.u32 	%r474, _ZZN3cub18CUB_300001_SM_10006detail6reduce28DeviceReduceSingleTileKernelINS2_10policy_hubIijN4cuda3__47maximumIvEEE10Policy1000EPiSB_iS8_iiNS5_3std3__410__identityEEEvT0_T1_T2_T3_T4_T6_E12temp_storage;
	add.s32 	%r475, %r474, %r473;
	st.shared.u32 	[%r475+8], %r570;
$L__BB6_20:
	bar.sync 	0;
	setp.ne.s32 	%p65, %r1, 0;
	@%p65 bra 	$L__BB6_72;
	setp.gt.s32 	%p66, %r120, 32;
	ld.shared.u32 	%r476, [_ZZN3cub18CUB_300001_SM_10006detail6reduce28DeviceReduceSingleTileKernelINS2_10policy_hubIijN4cuda3__47maximumIvEEE10Policy1000EPiSB_iS8_iiNS5_3std3__410__identityEEEvT0_T1_T2_T3_T4_T6_E12temp_storage+12];
	max.s32 	%r477, %r570, %r476;
	selp.b32 	%r478, %r477, %r570, %p66;
	setp.gt.s32 	%p67, %r120, 64;
	ld.shared.u32 	%r479, [_ZZN3cub18CUB_300001_SM_10006detail6reduce28DeviceReduceSingleTileKernelINS2_10policy_hubIijN4cuda3__47maximumIvEEE10Policy1000EPiSB_iS8_iiNS5_3std3__410__identityEEEvT0_T1_T2_T3_T4_T6_E12temp_storage+16];
	max.s32 	%r480, %r478, %r479;
	selp.b32 	%r481, %r480, %r478, %p67;
	setp.gt.s32 	%p68, %r120, 96;
	ld.shared.u32 	%r482, [_ZZN3cub18CUB_300001_SM_10006detail6reduce28DeviceReduceSingleTileKernelINS2_10policy_hubIijN4cuda3__47maximumIvEEE10Policy1000EPiSB_iS8_iiNS5_3std3__410__identityEEEvT0_T1_T2_T3_T4_T6_E12temp_storage+20];
	max.s32 	%r483, %r481, %r482;
	selp.b32 	%r484, %r483, %r481, %p68;
	setp.gt.s32 	%p69, %r120, 128;
	ld.shared.u32 	%r485, [_ZZN3cub18CUB_300001_SM_10006detail6reduce28DeviceReduceSingleTileKernelINS2_10policy_hubIijN4cuda3__47maximumIvEEE10Policy1000EPiSB_iS8_iiNS5_3std3__410__identityEEEvT0_T1_T2_T3_T4_T6_E12temp_storage+24];
	max.s32 	%r486, %r484, %r485;
	selp.b32 	%r487, %r486, %r484, %p69;
	setp.gt.s32 	%p70, %r120, 160;
	ld.shared.u32 	%r488, [_ZZN3cub18CUB_300001_SM_10006detail6reduce28DeviceReduceSingleTileKernelINS2_10policy_hubIijN4cuda3__47maximumIvEEE10Policy1000EPiSB_iS8_iiNS5_3std3__410__identityEEEvT0_T1_T2_T3_T4_T6_E12temp_storage+28];
	max.s32 	%r489, %r487, %r488;
	selp.b32 	%r490, %r489, %r487, %p70;
	setp.gt.s32 	%p71, %r120, 192;
	ld.shared.u32 	%r491, [_ZZN3cub18CUB_300001_SM_10006detail6reduce28DeviceReduceSingleTileKernelINS2_10policy_hubIijN4cuda3__47maximumIvEEE10Policy1000EPiSB_iS8_iiNS5_3std3__410__identityEEEvT0_T1_T2_T3_T4_T6_E12temp_storage+32];
	max.s32 	%r492, %r490, %r491;
	selp.b32 	%r493, %r492, %r490, %p71;
	setp.gt.s32 	%p72, %r120, 224;
	ld.shared.u32 	%r494, [_ZZN3cub18CUB_300001_SM_10006detail6reduce28DeviceReduceSingleTileKernelINS2_10policy_hubIijN4cuda3__47maximumIvEEE10Policy1000EPiSB_iS8_iiNS5_3std3__410__identityEEEvT0_T1_T2_T3_T4_T6_E12temp_storage+36];
	max.s32 	%r495, %r493, %r494;
	selp.b32 	%r570, %r495, %r493, %p72;
	bra.uni 	$L__BB6_72;
$L__BB6_22:
	mov.u32 	%r26, %tid.x;
	shl.b32 	%r319, %r26, 2;
	mul.wide.u32 	%rd86, %r319, 4;
	add.s64 	%rd76, %rd16, %rd86;
	// begin inline asm
	ld.global.nc.v2.u64 {%rd74, %rd75}, [%rd76];
	// end inline asm
	mov.b64 	{%r320, %r321}, %rd75;
	mov.b64 	{%r322, %r323}, %rd74;
	add.s64 	%rd79, %rd76, 4096;
	// begin inline asm
	ld.global.nc.v2.u64 {%rd77, %rd78}, [%rd79];
	// end inline asm
	mov.b64 	{%r324, %r325}, %rd78;
	mov.b64 	{%r326, %r327}, %rd77;
	add.s64 	%rd82, %rd76, 8192;
	// begin inline asm
	ld.global.nc.v2.u64 {%rd80, %rd81}, [%rd82];
	// end inline asm
	mov.b64 	{%r328, %r329}, %rd81;
	mov.b64 	{%r330, %r331}, %rd80;
	add.s64 	%rd85, %rd76, 12288;
	// begin inline asm
	ld.global.nc.v2.u64 {%rd83, %rd84}, [%rd85];
	// end inline asm
	mov.b64 	{%r332, %r333}, %rd84;
	mov.b64 	{%r334, %r335}, %rd83;
	max.s32 	%r336, %r322, %r323;
	max.s32 	%r337, %r336, %r320;
	max.s32 	%r338, %r321, %r326;
	max.s32 	%r339, %r338, %r327;
	max.s32 	%r340, %r324, %r325;
	max.s32 	%r341, %r340, %r330;
	max.s32 	%r342, %r331, %r328;
	max.s32 	%r343, %r342, %r329;
	max.s32 	%r344, %r334, %r335;
	max.s32 	%r345, %r344, %r332;
	max.s32 	%r346, %r337, %r339;
	max.s32 	%r347, %r346, %r341;
	max.s32 	%r348, %r343, %r345;
	max.s32 	%r349, %r348, %r333;
	max.s32 	%r543, %r347, %r349;
	setp.lt.u32 	%p40, %r120, 8192;
	mov.b32 	%r532, 4096;
	@%p40 bra 	$L__BB6_26;
	add.s32 	%r28, %r120, -4096;
	mov.b32 	%r532, 4096;
$L__BB6_24:
	mul.wide.s32 	%rd99, %r532, 4;
	add.s64 	%rd89, %rd76, %rd99;
	// begin inline asm
	ld.global.nc.v2.u64 {%rd87, %rd88}, [%rd89];
	// end inline asm
	mov.b64 	{%r351, %r352}, %rd88;
	mov.b64 	{%r353, %r354}, %rd87;
	add.s64 	%rd92, %rd89, 4096;
	// begin inline asm
	ld.global.nc.v2.u64 {%rd90, %rd91}, [%rd92];
	// end inline asm
	mov.b64 	{%r355, %r356}, %rd91;
	mov.b64 	{%r357, %r358}, %rd90;
	add.s64 	%rd95, %rd89, 8192;
	// begin inline asm
	ld.global.nc.v2.u64 {%rd93, %rd94}, [%rd95];
	// end inline asm
	mov.b64 	{%r359, %r360}, %rd94;
	mov.b64 	{%r361, %r362}, %rd93;
	add.s64 	%rd98, %rd89, 12288;
	// begin inline asm
	ld.global.nc.v2.u64 {%rd96, %rd97}, [%rd98];
	// end inline asm
	mov.b64 	{%r363, %r364}, %rd97;
	mov.b64 	{%r365, %r366}, %rd96;
	max.s32 	%r367, %r543, %r353;
	max.s32 	%r368, %r367, %r354;
	max.s32 	%r369, %r351, %r352;
	max.s32 	%r370, %r369, %r357;
	max.s32 	%r371, %r358, %r355;
	max.s32 	%r372, %r371, %r356;
	max.s32 	%r373, %r361, %r362;
	max.s32 	%r374, %r373, %r359;
	max.s32 	%r375, %r360, %r365;
	max.s32 	%r376, %r375, %r366;
	max.s32 	%r377, %r363, %r364;
	max.s32 	%r378, %r368, %r370;
	max.s32 	%r379, %r378, %r372;
	max.s32 	%r380, %r374, %r376;
	max.s32 	%r381, %r380, %r377;
	max.s32 	%r543, %r379, %r381;
	sub.s32 	%r382, %r120, %r532;
	setp.lt.s32 	%p41, %r382, 4096;
	@%p41 bra 	$L__BB6_34;
	add.s32 	%r532, %r532, 4096;
	setp.le.s32 	%p42, %r532, %r28;
	@%p42 bra 	$L__BB6_24;
$L__BB6_26:
	setp.le.s32 	%p43, %r120, %r532;
	@%p43 bra 	$L__BB6_34;
	sub.s32 	%r35, %r120, %r532;
	setp.ge.s32 	%p44, %r26, %r35;
	@%p44 bra 	$L__BB6_34;
	not.b32 	%r384, %r26;
	add.s32 	%r385, %r120, %r384;
	sub.s32 	%r36, %r385, %r532;
	and.b32  	%r386, %r36, 768;
	setp.eq.s32 	%p45, %r386, 768;
	mov.u32 	%r537, %r26;
	@%p45 bra 	$L__BB6_31;
	add.s32 	%r534, %r26, %r532;
	shr.u32 	%r387, %r36, 8;
	add.s32 	%r388, %r387, 1;
	and.b32  	%r389, %r388, 3;
	neg.s32 	%r533, %r389;
	mov.u32 	%r537, %r26;
$L__BB6_30:
	.pragma "nounroll";
	mul.wide.u32 	%rd101, %r534, 4;
	add.s64 	%rd100, %rd16, %rd101;
	// begin inline asm
	ld.global.nc.u32 %r390, [%rd100];
	// end inline asm
	max.s32 	%r543, %r543, %r390;
	add.s32 	%r537, %r537, 256;
	add.s32 	%r534, %r534, 256;
	add.s32 	%r533, %r533, 1;
	setp.ne.s32 	%p46, %r533, 0;
	@%p46 bra 	$L__BB6_30;
$L__BB6_31:
	setp.lt.u32 	%p47, %r36, 768;
	@%p47 bra 	$L__BB6_34;
	cvt.u64.u32 	%rd102, %r537;
	cvt.u64.u32 	%rd103, %r532;
	add.s64 	%rd104, %rd102, %rd103;
	shl.b64 	%rd105, %rd104, 2;
	add.s64 	%rd106, %rd105, %rd16;
	add.s64 	%rd122, %rd106, 2048;
	add.s32 	%r540, %r537, %r532;
$L__BB6_33:
	mul.wide.u32 	%rd111, %r540, 4;
	add.s64 	%rd107, %rd16, %rd111;
	// begin inline asm
	ld.global.nc.u32 %r391, [%rd107];
	// end inline asm
	max.s32 	%r395, %r543, %r391;
	add.s64 	%rd108, %rd122, -1024;
	// begin inline asm
	ld.global.nc.u32 %r392, [%rd108];
	// end inline asm
	max.s32 	%r396, %r395, %r392;
	// begin inline asm
	ld.global.nc.u32 %r393, [%rd122];
	// end inline asm
	max.s32 	%r397, %r396, %r393;
	add.s64 	%rd110, %rd122, 1024;
	// begin inline asm
	ld.global.nc.u32 %r394, [%rd110];
	// end inline asm
	max.s32 	%r543, %r397, %r394;
	add.s32 	%r537, %r537, 1024;
	add.s64 	%rd122, %rd122, 4096;
	add.s32 	%r540, %r540, 1024;
	setp.lt.s32 	%p48, %r537, %r35;
	@%p48 bra 	$L__BB6_33;
$L__BB6_34:
	// begin inline asm
	mov.u32 %r398, %laneid;
	// end inline asm
	mov.b32 	%r399, -1;
	redux.sync.max.s32 %r570, %r543, %r399;
	setp.ne.s32 	%p49, %r398, 0;
	@%p49 bra 	$L__BB6_36;
	shr.u32 	%r400, %r26, 3;
	and.b32  	%r401, %r400, 124;
	mov.u32 	%r402, _ZZN3cub18CUB_300001_SM_10006detail6reduce28DeviceReduceSingleTileKernelINS2_10policy_hubIijN4cuda3__47maximumIvEEE10Policy1000EPiSB_iS8_iiNS5_3std3__410__identityEEEvT0_T1_T2_T3_T4_T6_E12temp_storage;
	add.s32 	%r403, %r402, %r401;
	st.shared.u32 	[%r403+8], %r570;
$L__BB6_36:
	bar.sync 	0;
	setp.ne.s32 	%p50, %r26, 0;
	@%p50 bra 	$L__BB6_72;
	ld.shared.u32 	%r404, [_ZZN3cub18CUB_300001_SM_10006detail6reduce28DeviceReduceSingleTileKernelINS2_10policy_hubIijN4cuda3__47maximumIvEEE10Policy1000EPiSB_iS8_iiNS5_3std3__410__identityEEEvT0_T1_T2_T3_T4_T6_E12temp_storage+12];
	max.s32 	%r405, %r570, %r404;
	ld.shared.u32 	%r406, [_ZZN3cub18CUB_300001_SM_10006detail6reduce28DeviceReduceSingleTileKernelINS2_10policy_hubIijN4cuda3__47maximumIvEEE10Policy1000EPiSB_iS8_iiNS5_3std3__410__identityEEEvT0_T1_T2_T3_T4_T6_E12temp_storage+16];
	max.s32 	%r407, %r405, %r406;
	ld.shared.u32 	%r408, [_ZZN3cub18CUB_300001_SM_10006detail6reduce28DeviceReduceSingleTileKernelINS2_10policy_hubIijN4cuda3__47maximumIvEEE10Policy1000EPiSB_iS8_iiNS5_3std3__410__identityEEEvT0_T1_T2_T3_T4_T6_E12temp_storage+20];
	max.s32 	%r409, %r407, %r408;
	ld.shared.u32 	%r410, [_ZZN3cub18CUB_300001_SM_10006detail6reduce28DeviceReduceSingleTileKernelINS2_10policy_hubIijN4cuda3__47maximumIvEEE10Policy1000EPiSB_iS8_iiNS5_3std3__410__identityEEEvT0_T1_T2_T3_T4_T6_E12temp_storage+24];
	max.s32 	%r411, %r409, %r410;
	ld.shared.u32 	%r412, [_ZZN3cub18CUB_300001_SM_10006detail6reduce28DeviceReduceSingleTileKernelINS2_10policy_hubIijN4cuda3__47maximumIvEEE10Policy1000EPiSB_iS8_iiNS5_3std3__410__identityEEEvT0_T1_T2_T3_T4_T6_E12temp_storage+28];
	max.s32 	%r413, %r411, %r412;
	ld.shared.u32 	%r414, [_ZZN3cub18CUB_300001_SM_10006detail6reduce28DeviceReduceSingleTileKernelINS2_10policy_hubIijN4cuda3__47maximumIvEEE10Policy1000EPiSB_iS8_iiNS5_3std3__410__identityEEEvT0_T1_T2_T3_T4_T6_E12temp_storage+32];
	max.s32 	%r415, %r413, %r414;
	ld.shared.u32 	%r416, [_ZZN3cub18CUB_300001_SM_10006detail6reduce28DeviceReduceSingleTileKernelINS2_10policy_hubIijN4cuda3__47maximumIvEEE10Policy1000EPiSB_iS8_iiNS5_3std3__410__identityEEEvT0_T1_T2_T3_T4_T6_E12temp_storage+36];
	max.s32 	%r570, %r415, %r416;
	bra.uni 	$L__BB6_72;
$L__BB6_38:
	setp.gt.s32 	%p3, %r120, 4095;
	@%p3 bra 	$L__BB6_56;
	mov.u32 	%r60, %tid.x;
	setp.ge.s32 	%p15, %r60, %r120;
	mov.b32 	%r554, 0;
	mov.u32 	%r549, %r60;
	@%p15 bra 	$L__BB6_41;
	mul.wide.u32 	%rd66, %r60, 4;
	add.s64 	%rd65, %rd16, %rd66;
	// begin inline asm
	ld.global.nc.u32 %r554, [%rd65];
	// end inline asm
	add.s32 	%r549, %r60, 256;
$L__BB6_41:
	setp.ge.s32 	%p16, %r549, %r120;
	@%p16 bra 	$L__BB6_47;
	not.b32 	%r223, %r549;
	add.s32 	%r65, %r120, %r223;
	and.b32  	%r224, %r65, 768;
	setp.eq.s32 	%p17, %r224, 768;
	@%p17 bra 	$L__BB6_45;
	mul.wide.u32 	%rd67, %r549, 4;
	add.s64 	%rd123, %rd16, %rd67;
	shr.u32 	%r225, %r65, 8;
	add.s32 	%r226, %r225, 1;
	and.b32  	%r227, %r226, 3;
	neg.s32 	%r546, %r227;
$L__BB6_44:
	.pragma "nounroll";
	// begin inline asm
	ld.global.nc.u32 %r228, [%rd123];
	// end inline asm
	max.s32 	%r554, %r554, %r228;
	add.s32 	%r549, %r549, 256;
	add.s64 	%rd123, %rd123, 1024;
	add.s32 	%r546, %r546, 1;
	setp.ne.s32 	%p18, %r546, 0;
	@%p18 bra 	$L__BB6_44;
$L__BB6_45:
	setp.lt.u32 	%p19, %r65, 768;
	@%p19 bra 	$L__BB6_47;
$L__BB6_46:
	mul.wide.s32 	%rd73, %r549, 4;
	add.s64 	%rd69, %rd16, %rd73;
	// begin inline asm
	ld.global.nc.u32 %r229, [%rd69];
	// end inline asm
	max.s32 	%r233, %r554, %r229;
	add.s64 	%rd70, %rd69, 1024;
	// begin inline asm
	ld.global.nc.u32 %r230, [%rd70];
	// end inline asm
	max.s32 	%r234, %r233, %r230;
	add.s64 	%rd71, %rd69, 2048;
	// begin inline asm
	ld.global.nc.u32 %r231, [%rd71];
	// end inline asm
	max.s32 	%r235, %r234, %r231;
	add.s64 	%rd72, %rd69, 3072;
	// begin inline asm
	ld.global.nc.u32 %r232, [%rd72];
	// end inline asm
	max.s32 	%r554, %r235, %r232;
	add.s32 	%r549, %r549, 1024;
	setp.lt.s32 	%p20, %r549, %r120;
	@%p20 bra 	$L__BB6_46;
$L__BB6_47:
	setp.lt.s32 	%p21, %r120, 256;
	@%p21 bra 	$L__BB6_52;
	// begin inline asm
	mov.u32 %r299, %laneid;
	// end inline asm
	mov.b32 	%r300, -1;
	redux.sync.max.s32 %r570, %r554, %r300;
	setp.ne.s32 	%p37, %r299, 0;
	@%p37 bra 	$L__BB6_50;
	shr.u32 	%r301, %r60, 3;
	and.b32  	%r302, %r301, 124;
	mov.u32 	%r303, _ZZN3cub18CUB_300001_SM_10006detail6reduce28DeviceReduceSingleTileKernelINS2_10policy_hubIijN4cuda3__47maximumIvEEE10Policy1000EPiSB_iS8_iiNS5_3std3__410__identityEEEvT0_T1_T2_T3_T4_T6_E12temp_storage;
	add.s32 	%r304, %r303, %r302;
	st.shared.u32 	[%r304+8], %r570;
$L__BB6_50:
	bar.sync 	0;
	setp.ne.s32 	%p38, %r60, 0;
	@%p38 bra 	$L__BB6_72;
	ld.shared.u32 	%r305, [_ZZN3cub18CUB_300001_SM_10006detail6reduce28DeviceReduceSingleTileKernelINS2_10policy_hubIijN4cuda3__47maximumIvEEE10Policy1000EPiSB_iS8_iiNS5_3std3__410__identityEEEvT0_T1_T2_T3_T4_T6_E12temp_storage+12];
	max.s32 	%r306, %r570, %r305;
	ld.shared.u32 	%r307, [_ZZN3cub18CUB_300001_SM_10006detail6reduce28DeviceReduceSingleTileKernelINS2_10policy_hubIijN4cuda3__47maximumIvEEE10Policy1000EPiSB_iS8_iiNS5_3std3__410__identityEEEvT0_T1_T2_T3_T4_T6_E12temp_storage+16];
	max.s32 	%r308, %r306, %r307;
	ld.shared.u32 	%r309, [_ZZN3cub18CUB_300001_SM_10006detail6reduce28DeviceReduceSingleTileKernelINS2_10policy_hubIijN4cuda3__47maximumIvEEE10Policy1000EPiSB_iS8_iiNS5_3std3__410__identityEEEvT0_T1_T2_T3_T4_T6_E12temp_storage+20];
	max.s32 	%r310, %r308, %r309;
	ld.shared.u32 	%r311, [_ZZN3cub18CUB_300001_SM_10006detail6reduce28DeviceReduceSingleTileKernelINS2_10policy_hubIijN4cuda3__47maximumIvEEE10Policy1000EPiSB_iS8_iiNS5_3std3__410__identityEEEvT0_T1_T2_T3_T4_T6_E12temp_storage+24];
	max.s32 	%r312, %r310, %r311;
	ld.shared.u32 	%r313, [_ZZN3cub18CUB_300001_SM_10006detail6reduce28DeviceReduceSingleTileKernelINS2_10policy_hubIijN4cuda3__47maximumIvEEE10Policy1000EPiSB_iS8_iiNS5_3std3__410__identityEEEvT0_T1_T2_T3_T4_T6_E12temp_storage+28];
	max.s32 	%r314, %r312, %r313;
	ld.shared.u32 	%r315, [_ZZN3cub18CUB_300001_SM_10006detail6reduce28DeviceReduceSingleTileKernelINS2_10policy_hubIijN4cuda3__47maximumIvEEE10Policy1000EPiSB_iS8_iiNS5_3std3__410__identityEEEvT0_T1_T2_T3_T4_T6_E12temp_storage+32];
	max.s32 	%r316, %r314, %r315;
	ld.shared.u32 	%r317, [_ZZN3cub18CUB_300001_SM_10006detail6reduce28DeviceReduceSingleTileKernelINS2_10policy_hubIijN4cuda3__47maximumIvEEE10Policy1000EPiSB_iS8_iiNS5_3std3__410__identityEEEvT0_T1_T2_T3_T4_T6_E12temp_storage+36];
	max.s32 	%r570, %r316, %r317;
	bra.uni 	$L__BB6_72;
$L__BB6_52:
	// begin inline asm
	mov.u32 %r236, %laneid;
	// end inline asm
	and.b32  	%r262, %r60, 992;
	add.s32 	%r263, %r262, 32;
	setp.gt.s32 	%p22, %r263, %r120;
	not.b32 	%r264, %r262;
	add.s32 	%r265, %r120, %r264;
	selp.b32 	%r260, %r265, 31, %p22;
	mov.b32 	%r239, 1;
	mov.b32 	%r261, -1;
	// begin inline asm
	shfl.sync.down.b32 %r237, %r554, %r239, %r260, %r261;
	// end inline asm
	setp.lt.s32 	%p23, %r236, %r260;
	max.s32 	%r266, %r554, %r237;
	selp.b32 	%r243, %r266, %r554, %p23;
	mov.b32 	%r244, 2;
	// begin inline asm
	shfl.sync.down.b32 %r242, %r243, %r244, %r260, %r261;
	// end inline asm
	add.s32 	%r267, %r236, 2;
	setp.gt.s32 	%p24, %r267, %r260;
	max.s32 	%r268, %r243, %r242;
	selp.b32 	%r248, %r243, %r268, %p24;
	mov.b32 	%r249, 4;
	// begin inline asm
	shfl.sync.down.b32 %r247, %r248, %r249, %r260, %r261;
	// end inline asm
	add.s32 	%r269, %r236, 4;
	setp.gt.s32 	%p25, %r269, %r260;
	max.s32 	%r270, %r248, %r247;
	selp.b32 	%r253, %r248, %r270, %p25;
	mov.b32 	%r254, 8;
	// begin inline asm
	shfl.sync.down.b32 %r252, %r253, %r254, %r260, %r261;
	// end inline asm
	add.s32 	%r271, %r236, 8;
	setp.gt.s32 	%p26, %r271, %r260;
	max.s32 	%r272, %r253, %r252;
	selp.b32 	%r258, %r253, %r272, %p26;
	mov.b32 	%r259, 16;
	// begin inline asm
	shfl.sync.down.b32 %r257, %r258, %r259, %r260, %r261;
	// end inline asm
	add.s32 	%r273, %r236, 16;
	setp.gt.s32 	%p27, %r273, %r260;
	max.s32 	%r274, %r258, %r257;
	selp.b32 	%r570, %r258, %r274, %p27;
	setp.ne.s32 	%p28, %r236, 0;
	@%p28 bra 	$L__BB6_54;
	shr.u32 	%r275, %r60, 3;
	and.b32  	%r276, %r275, 124;
	mov.u32 	%r277, _ZZN3cub18CUB_300001_SM_10006detail6reduce28DeviceReduceSingleTileKernelINS2_10policy_hubIijN4cuda3__47maximumIvEEE10Policy1000EPiSB_iS8_iiNS5_3std3__410__identityEEEvT0_T1_T2_T3_T4_T6_E12temp_storage;
	add.s32 	%r278, %r277, %r276;
	st.shared.u32 	[%r278+8], %r570;
$L__BB6_54:
	bar.sync 	0;
	setp.ne.s32 	%p29, %r60, 0;
	@%p29 bra 	$L__BB6_72;
	setp.gt.s32 	%p30, %r120, 32;
	ld.shared.u32 	%r279, [_ZZN3cub18CUB_300001_SM_10006detail6reduce28DeviceReduceSingleTileKernelINS2_10policy_hubIijN4cuda3__47maximumIvEEE10Policy1000EPiSB_iS8_iiNS5_3std3__410__identityEEEvT0_T1_T2_T3_T4_T6_E12temp_storage+12];
	max.s32 	%r280, %r570, %r279;
	selp.b32 	%r281, %r280, %r570, %p30;
	setp.gt.s32 	%p31, %r120, 64;
	ld.shared.u32 	%r282, [_ZZN3cub18CUB_300001_SM_10006detail6reduce28DeviceReduceSingleTileKernelINS2_10policy_hubIijN4cuda3__47maximumIvEEE10Policy1000EPiSB_iS8_iiNS5_3std3__410__identityEEEvT0_T1_T2_T3_T4_T6_E12temp_storage+16];
	max.s32 	%r283, %r281, %r282;
	selp.b32 	%r284, %r283, %r281, %p31;
	setp.gt.s32 	%p32, %r120, 96;
	ld.shared.u32 	%r285, [_ZZN3cub18CUB_300001_SM_10006detail6reduce28DeviceReduceSingleTileKernelINS2_10policy_hubIijN4cuda3__47maximumIvEEE10Policy1000EPiSB_iS8_iiNS5_3std3__410__identityEEEvT0_T1_T2_T3_T4_T6_E12temp_storage+20];
	max.s32 	%r286, %r284, %r285;
	selp.b32 	%r287, %r286, %r284, %p32;
	setp.gt.s32 	%p33, %r120, 128;
	ld.shared.u32 	%r288, [_ZZN3cub18CUB_300001_SM_10006detail6reduce28DeviceReduceSingleTileKernelINS2_10policy_hubIijN4cuda3__47maximumIvEEE10Policy1000EPiSB_iS8_iiNS5_3std3__410__identityEEEvT0_T1_T2_T3_T4_T6_E12temp_storage+24];
	max.s32 	%r289, %r287, %r288;
	selp.b32 	%r290, %r289, %r287, %p33;
	setp.gt.s32 	%p34, %r120, 160;
	ld.shared.u32 	%r291, [_ZZN3cub18CUB_300001_SM_10006detail6reduce28DeviceReduceSingleTileKernelINS2_10policy_hubIijN4cuda3__47maximumIvEEE10Policy1000EPiSB_iS8_iiNS5_3std3__410__identityEEEvT0_T1_T2_T3_T4_T6_E12temp_storage+28];
	max.s32 	%r292, %r290, %r291;
	selp.b32 	%r293, %r292, %r290, %p34;
	setp.gt.s32 	%p35, %r120, 192;
	ld.shared.u32 	%r294, [_ZZN3cub18CUB_300001_SM_10006detail6reduce28DeviceReduceSingleTileKernelINS2_10policy_hubIijN4cuda3__47maximumIvEEE10Policy1000EPiSB_iS8_iiNS5_3std3__410__identityEEEvT0_T1_T2_T3_T4_T6_E12temp_storage+32];
	max.s32 	%r295, %r293, %r294;
	selp.b32 	%r296, %r295, %r293, %p35;
	setp.gt.s32 	%p36, %r120, 224;
	ld.shared.u32 	%r297, [_ZZN3cub18CUB_300001_SM_10006detail6reduce28DeviceReduceSingleTileKernelINS2_10policy_hubIijN4cuda3__47maximumIvEEE10Policy1000EPiSB_iS8_iiNS5_3std3__410__identityEEEvT0_T1_T2_T3_T4_T6_E12temp_storage+36];
	max.s32 	%r298, %r296, %r297;
	selp.b32 	%r570, %r298, %r296, %p36;
	bra.uni 	$L__BB6_72;
$L__BB6_56:
	mov.u32 	%r85, %tid.x;
	mul.wide.u32 	%rd35, %r85, 4;
	add.s64 	%rd19, %rd16, %rd35;
	// begin inline asm
	ld.global.nc.u32 %r122, [%rd19];
	// end inline asm
	add.s64 	%rd20, %rd19, 1024;
	// begin inline asm
	ld.global.nc.u32 %r123, [%rd20];
	// end inline asm
	add.s64 	%rd21, %rd19, 2048;
	// begin inline asm
	ld.global.nc.u32 %r124, [%rd21];
	// end inline asm
	add.s64 	%rd22, %rd19, 3072;
	// begin inline asm
	ld.global.nc.u32 %r125, [%rd22];
	// end inline asm
	add.s64 	%rd23, %rd19, 4096;
	// begin inline asm
	ld.global.nc.u32 %r126, [%rd23];
	// end inline asm
	add.s64 	%rd24, %rd19, 5120;
	// begin inline asm
	ld.global.nc.u32 %r127, [%rd24];
	// end inline asm
	add.s64 	%rd25, %rd19, 6144;
	// begin inline asm
	ld.global.nc.u32 %r128, [%rd25];
	// end inline asm
	add.s64 	%rd26, %rd19, 7168;
	// begin inline asm
	ld.global.nc.u32 %r129, [%rd26];
	// end inline asm
	add.s64 	%rd27, %rd19, 8192;
	// begin inline asm
	ld.global.nc.u32 %r130, [%rd27];
	// end inline asm
	add.s64 	%rd28, %rd19, 9216;
	// begin inline asm
	ld.global.nc.u32 %r131, [%rd28];
	// end inline asm
	add.s64 	%rd29, %rd19, 10240;
	// begin inline asm
	ld.global.nc.u32 %r132, [%rd29];
	// end inline asm
	add.s64 	%rd30, %rd19, 11264;
	// begin inline asm
	ld.global.nc.u32 %r133, [%rd30];
	// end inline asm
	add.s64 	%rd31, %rd19, 12288;
	// begin inline asm
	ld.global.nc.u32 %r134, [%rd31];
	// end inline asm
	add.s64 	%rd32, %rd19, 13312;
	// begin inline asm
	ld.global.nc.u32 %r135, [%rd32];
	// end inline asm
	add.s64 	%rd33, %rd19, 14336;
	// begin inline asm
	ld.global.nc.u32 %r136, [%rd33];
	// end inline asm
	add.s64 	%rd34, %rd19, 15360;
	// begin inline asm
	ld.global.nc.u32 %r137, [%rd34];
	// end inline asm
	max.s32 	%r139, %r122, %r123;
	max.s32 	%r140, %r139, %r124;
	max.s32 	%r141, %r125, %r126;
	max.s32 	%r142, %r141, %r127;
	max.s32 	%r143, %r128, %r129;
	max.s32 	%r144, %r143, %r130;
	max.s32 	%r145, %r131, %r132;
	max.s32 	%r146, %r145, %r133;
	max.s32 	%r147, %r134, %r135;
	max.s32 	%r148, %r147, %r136;
	max.s32 	%r149, %r140, %r142;
	max.s32 	%r150, %r149, %r144;
	max.s32 	%r151, %r146, %r148;
	max.s32 	%r152, %r151, %r137;
	max.s32 	%r569, %r150, %r152;
	setp.lt.u32 	%p4, %r120, 8192;
	mov.b32 	%r558, 4096;
	@%p4 bra 	$L__BB6_60;
	add.s32 	%r87, %r120, -4096;
	mov.b32 	%r558, 4096;
$L__BB6_58:
	mul.wide.s32 	%rd52, %r558, 4;
	add.s64 	%rd36, %rd19, %rd52;
	// begin inline asm
	ld.global.nc.u32 %r154, [%rd36];
	// end inline asm
	add.s64 	%rd37, %rd36, 1024;
	// begin inline asm
	ld.global.nc.u32 %r155, [%rd37];
	// end inline asm
	add.s64 	%rd38, %rd36, 2048;
	// begin inline asm
	ld.global.nc.u32 %r156, [%rd38];
	// end inline asm
	add.s64 	%rd39, %rd36, 3072;
	// begin inline asm
	ld.global.nc.u32 %r157, [%rd39];
	// end inline asm
	add.s64 	%rd40, %rd36, 4096;
	// begin inline asm
	ld.global.nc.u32 %r158, [%rd40];
	// end inline asm
	add.s64 	%rd41, %rd36, 5120;
	// begin inline asm
	ld.global.nc.u32 %r159, [%rd41];
	// end inline asm
	add.s64 	%rd42, %rd36, 6144;
	// begin inline asm
	ld.global.nc.u32 %r160, [%rd42];
	// end inline asm
	add.s64 	%rd43, %rd36, 7168;
	// begin inline asm
	ld.global.nc.u32 %r161, [%rd43];
	// end inline asm
	add.s64 	%rd44, %rd36, 8192;
	// begin inline asm
	ld.global.nc.u32 %r162, [%rd44];
	// end inline asm
	add.s64 	%rd45, %rd36, 9216;
	// begin inline asm
	ld.global.nc.u32 %r163, [%rd45];
	// end inline asm
	add.s64 	%rd46, %rd36, 10240;
	// begin inline asm
	ld.global.nc.u32 %r164, [%rd46];
	// end inline asm
	add.s64 	%rd47, %rd36, 11264;
	// begin inline asm
	ld.global.nc.u32 %r165, [%rd47];
	// end inline asm
	add.s64 	%rd48, %rd36, 12288;
	// begin inline asm
	ld.global.nc.u32 %r166, [%rd48];
	// end inline asm
	add.s64 	%rd49, %rd36, 13312;
	// begin inline asm
	ld.global.nc.u32 %r167, [%rd49];
	// end inline asm
	add.s64 	%rd50, %rd36, 14336;
	// begin inline asm
	ld.global.nc.u32 %r168, [%rd50];
	// end inline asm
	add.s64 	%rd51, %rd36, 15360;
	// begin inline asm
	ld.global.nc.u32 %r169, [%rd51];
	// end inline asm
	max.s32 	%r170, %r569, %r154;
	max.s32 	%r171, %r170, %r155;
	max.s32 	%r172, %r156, %r157;
	max.s32 	%r173, %r172, %r158;
	max.s32 	%r174, %r159, %r160;
	max.s32 	%r175, %r174, %r161;
	max.s32 	%r176, %r162, %r163;
	max.s32 	%r177, %r176, %r164;
	max.s32 	%r178, %r165, %r166;
	max.s32 	%r179, %r178, %r167;
	max.s32 	%r180, %r168, %r169;
	max.s32 	%r181, %r171, %r173;
	max.s32 	%r182, %r181, %r175;
	max.s32 	%r183, %r177, %r179;
	max.s32 	%r184, %r183, %r180;
	max.s32 	%r569, %r182, %r184;
	sub.s32 	%r185, %r120, %r558;
	setp.lt.s32 	%p5, %r185, 4096;
	@%p5 bra 	$L__BB6_68;
	add.s32 	%r558, %r558, 4096;
	setp.le.s32 	%p6, %r558, %r87;
	@%p6 bra 	$L__BB6_58;
$L__BB6_60:
	setp.le.s32 	%p7, %r120, %r558;
	@%p7 bra 	$L__BB6_68;
	sub.s32 	%r94, %r120, %r558;
	setp.ge.s32 	%p8, %r85, %r94;
	@%p8 bra 	$L__BB6_68;
	not.b32 	%r187, %r85;
	add.s32 	%r188, %r120, %r187;
	sub.s32 	%r95, %r188, %r558;
	and.b32  	%r189, %r95, 768;
	setp.eq.s32 	%p9, %r189, 768;
	mov.u32 	%r563, %r85;
	@%p9 bra 	$L__BB6_65;
	add.s32 	%r560, %r85, %r558;
	shr.u32 	%r190, %r95, 8;
	add.s32 	%r191, %r190, 1;
	and.b32  	%r192, %r191, 3;
	neg.s32 	%r559, %r192;
	mov.u32 	%r563, %r85;
$L__BB6_64:
	.pragma "nounroll";
	mul.wide.u32 	%rd54, %r560, 4;
	add.s64 	%rd53, %rd16, %rd54;
	// begin inline asm
	ld.global.nc.u32 %r193, [%rd53];
	// end inline asm
	max.s32 	%r569, %r569, %r193;
	add.s32 	%r563, %r563, 256;
	add.s32 	%r560, %r560, 256;
	add.s32 	%r559, %r559, 1;
	setp.ne.s32 	%p10, %r559, 0;
	@%p10 bra 	$L__BB6_64;
$L__BB6_65:
	setp.lt.u32 	%p11, %r95, 768;
	@%p11 bra 	$L__BB6_68;
	cvt.u64.u32 	%rd55, %r563;
	cvt.u64.u32 	%rd56, %r558;
	add.s64 	%rd57, %rd55, %rd56;
	shl.b64 	%rd58, %rd57, 2;
	add.s64 	%rd59, %rd58, %rd16;
	add.s64 	%rd124, %rd59, 2048;
	add.s32 	%r566, %r563, %r558;
$L__BB6_67:
	mul.wide.u32 	%rd64, %r566, 4;
	add.s64 	%rd60, %rd16, %rd64;
	// begin inline asm
	ld.global.nc.u32 %r194, [%rd60];
	// end inline asm
	max.s32 	%r198, %r569, %r194;
	add.s64 	%rd61, %rd124, -1024;
	// begin inline asm
	ld.global.nc.u32 %r195, [%rd61];
	// end inline asm
	max.s32 	%r199, %r198, %r195;
	// begin inline asm
	ld.global.nc.u32 %r196, [%rd124];
	// end inline asm
	max.s32 	%r200, %r199, %r196;
	add.s64 	%rd63, %rd124, 1024;
	// begin inline asm
	ld.global.nc.u32 %r197, [%rd63];
	// end inline asm
	max.s32 	%r569, %r200, %r197;
	add.s32 	%r563, %r563, 1024;
	add.s64 	%rd124, %rd124, 4096;
	add.s32 	%r566, %r566, 1024;
	setp.lt.s32 	%p12, %r563, %r94;
	@%p12 bra 	$L__BB6_67;
$L__BB6_68:
	// begin inline asm
	mov.u32 %r201, %laneid;
	// end inline asm
	mov.b32 	%r202, -1;
	redux.sync.max.s32 %r570, %r569, %r202;
	setp.ne.s32 	%p13, %r201, 0;
	@%p13 bra 	$L__BB6_70;
	shr.u32 	%r203, %r85, 3;
	and.b32  	%r204, %r203, 124;
	mov.u32 	%r205, _ZZN3cub18CUB_300001_SM_10006detail6reduce28DeviceReduceSingleTileKernelINS2_10policy_hubIijN4cuda3__47maximumIvEEE10Policy1000EPiSB_iS8_iiNS5_3std3__410__identityEEEvT0_T1_T2_T3_T4_T6_E12temp_storage;
	add.s32 	%r206, %r205, %r204;
	st.shared.u32 	[%r206+8], %r570;
$L__BB6_70:
	bar.sync 	0;
	setp.ne.s32 	%p14, %r85, 0;
	@%p14 bra 	$L__BB6_72;
	ld.shared.u32 	%r207, [_ZZN3cub18CUB_300001_SM_10006detail6reduce28DeviceReduceSingleTileKernelINS2_10policy_hubIijN4cuda3__47maximumIvEEE10Policy1000EPiSB_iS8_iiNS5_3std3__410__identityEEEvT0_T1_T2_T3_T4_T6_E12temp_storage+12];
	max.s32 	%r208, %r570, %r207;
	ld.shared.u32 	%r209, [_ZZN3cub18CUB_300001_SM_10006detail6reduce28DeviceReduceSingleTileKernelINS2_10policy_hubIijN4cuda3__47maximumIvEEE10Policy1000EPiSB_iS8_iiNS5_3std3__410__identityEEEvT0_T1_T2_T3_T4_T6_E12temp_storage+16];
	max.s32 	%r210, %r208, %r209;
	ld.shared.u32 	%r211, [_ZZN3cub18CUB_300001_SM_10006detail6reduce28DeviceReduceSingleTileKernelINS2_10policy_hubIijN4cuda3__47maximumIvEEE10Policy1000EPiSB_iS8_iiNS5_3std3__410__identityEEEvT0_T1_T2_T3_T4_T6_E12temp_storage+20];
	max.s32 	%r212, %r210, %r211;
	ld.shared.u32 	%r213, [_ZZN3cub18CUB_300001_SM_10006detail6reduce28DeviceReduceSingleTileKernelINS2_10policy_hubIijN4cuda3__47maximumIvEEE10Policy1000EPiSB_iS8_iiNS5_3std3__410__identityEEEvT0_T1_T2_T3_T4_T6_E12temp_storage+24];
	max.s32 	%r214, %r212, %r213;
	ld.shared.u32 	%r215, [_ZZN3cub18CUB_300001_SM_10006detail6reduce28DeviceReduceSingleTileKernelINS2_10policy_hubIijN4cuda3__47maximumIvEEE10Policy1000EPiSB_iS8_iiNS5_3std3__410__identityEEEvT0_T1_T2_T3_T4_T6_E12temp_storage+28];
	max.s32 	%r216, %r214, %r215;
	ld.shared.u32 	%r217, [_ZZN3cub18CUB_300001_SM_10006detail6reduce28DeviceReduceSingleTileKernelINS2_10policy_hubIijN4cuda3__47maximumIvEEE10Policy1000EPiSB_iS8_iiNS5_3std3__410__identityEEEvT0_T1_T2_T3_T4_T6_E12temp_storage+32];
	max.s32 	%r218, %r216, %r217;
	ld.shared.u32 	%r219, [_ZZN3cub18CUB_300001_SM_10006detail6reduce28DeviceReduceSingleTileKernelINS2_10policy_hubIijN4cuda3__47maximumIvEEE10Policy1000EPiSB_iS8_iiNS5_3std3__410__identityEEEvT0_T1_T2_T3_T4_T6_E12temp_storage+36];
	max.s32 	%r570, %r218, %r219;
$L__BB6_72:
	mov.u32 	%r515, %tid.x;
	setp.ne.s32 	%p75, %r515, 0;
	@%p75 bra 	$L__BB6_74;
	max.s32 	%r516, %r121, %r570;
	st.global.u32 	[%rd1], %r516;
$L__BB6_74:
	ret;

}


// ===== COMPILED SASS (sm_100) =====

	.target	sm_100

	.elftype	@"ET_EXEC"


//--------------------- .note.nv.tkinfo           --------------------------
	.section	.note.nv.tkinfo,"",@"SHT_NOTE"
	.sectionflags	@"SHF_NOTE_NV_TKINFO"
	.tkinfo
        /*0018*/ 	.word	0x00000002
        /*0030*/ 	.string	""
        /*0030*/ 	.string	"ptxas"
        /*0030*/ 	.string	"Cuda compilation tools, release 13.0, V13.0.88"
        /*0030*/ 	.string	"Build cuda_13.0.r13.0/compiler.36424714_0"
        /*0030*/ 	.string	"-arch sm_100 -m 64 "



//--------------------- .note.nv.cuinfo           --------------------------
	.section	.note.nv.cuinfo,"",@"SHT_NOTE"
	.sectionflags	@"SHF_NOTE_NV_CUINFO"
        /*0018*/ 	.short	0x0002
        /*001a*/ 	.short	0x0064
        /*001c*/ 	.short	0x0082
	.zero		2


//--------------------- .nv.info                  --------------------------
	.section	.nv.info,"",@"SHT_CUDA_INFO"
	.align	4


	//----- nvinfo : EIATTR_REGCOUNT
	.align		4
        /*0000*/ 	.byte	0x04, 0x2f
        /*0002*/ 	.short	(.L_46 - .L_45)
	.align		4
.L_45:
        /*0004*/ 	.word	index@(_Z20buildHashTableOffsetPiS_ii)
        /*0008*/ 	.word	0x0000001c


	//----- nvinfo : EIATTR_FRAME_SIZE
	.align		4
.L_46:
        /*000c*/ 	.byte	0x04, 0x11
        /*000e*/ 	.short	(.L_48 - .L_47)
	.align		4
.L_47:
        /*0010*/ 	.word	index@(_Z20buildHashTableOffsetPiS_ii)
        /*0014*/ 	.word	0x00000000


	//----- nvinfo : EIATTR_REGCOUNT
	.align		4
.L_48:
        /*0018*/ 	.byte	0x04, 0x2f
        /*001a*/ 	.short	(.L_50 - .L_49)
	.align		4
.L_49:
        /*001c*/ 	.word	index@(_Z14buildHashTablePiS_S_S_iiii)
        /*0020*/ 	.word	0x00000011


	//----- nvinfo : EIATTR_FRAME_SIZE
	.align		4
.L_50:
        /*0024*/ 	.byte	0x04, 0x11
        /*0026*/ 	.short	(.L_52 - .L_51)
	.align		4
.L_51:
        /*0028*/ 	.word	index@(_Z14buildHashTablePiS_S_S_iiii)
        /*002c*/ 	.word	0x00000000


	//----- nvinfo : EIATTR_REGCOUNT
	.align		4
.L_52:
        /*0030*/ 	.byte	0x04, 0x2f
        /*0032*/ 	.short	(.L_54 - .L_53)
	.align		4
.L_53:
        /*0034*/ 	.word	index@(_Z9DFSKerneliiiiiPiS_S_S_S_S_S_S_S_)
        /*0038*/ 	.word	0x00000028


	//----- nvinfo : EIATTR_FRAME_SIZE
	.align		4
.L_54:
        /*003c*/ 	.byte	0x04, 0x11
        /*003e*/ 	.short	(.L_56 - .L_55)
	.align		4
.L_55:
        /*0040*/ 	.word	index@(_Z9DFSKerneliiiiiPiS_S_S_S_S_S_S_S_)
        /*0044*/ 	.word	0x00000030


	//----- nvinfo : EIATTR_REGCOUNT
	.align		4
.L_56:
        /*0048*/ 	.byte	0x04, 0x2f
        /*004a*/ 	.short	(.L_58 - .L_57)
	.align		4
.L_57:
        /*004c*/ 	.word	index@(_ZN3cub18CUB_300001_SM_10006detail11EmptyKernelIvEEvv)
        /*0050*/ 	.word	0x00000004


	//----- nvinfo : EIATTR_FRAME_SIZE
	.align		4
.L_58:
        /*0054*/ 	.byte	0x04, 0x11
        /*0056*/ 	.short	(.L_60 - .L_59)
	.align		4
.L_59:
        /*0058*/ 	.word	index@(_ZN3cub18CUB_300001_SM_10006detail11EmptyKernelIvEEvv)
        /*005c*/ 	.word	0x00000000


	//----- nvinfo : EIATTR_REGCOUNT
	.align		4
.L_60:
        /*0060*/ 	.byte	0x04, 0x2f
        /*0062*/ 	.short	(.L_62 - .L_61)
	.align		4
.L_61:
        /*0064*/ 	.word	index@(_ZN3cub18CUB_300001_SM_10006detail6reduce28DeviceReduceSingleTileKernelINS2_10policy_hubIijN4cuda3__47maximumIvEEE10Policy1000EPiSB_jS8_iiNS5_3std3__410__identityEEEvT0_T1_T2_T3_T4_T6_)
        /*0068*/ 	.word	0x0000001e


	//----- nvinfo : EIATTR_FRAME_SIZE
	.align		4
.L_62:
        /*006c*/ 	.byte	0x04, 0x11
        /*006e*/ 	.short	(.L_64 - .L_63)
	.align		4
.L_63:
        /*0070*/ 	.word	index@(_ZN3cub18CUB_300001_SM_10006detail6reduce28DeviceReduceSingleTileKernelINS2_10policy_hubIijN4cuda3__47maximumIvEEE10Policy1000EPiSB_jS8_iiNS5_3std3__410__identityEEEvT0_T1_T2_T3_T4_T6_)
        /*0074*/ 	.word	0x00000000


	//----- nvinfo : EIATTR_REGCOUNT
	.align		4
.L_64:
        /*0078*/ 	.byte	0x04, 0x2f
        /*007a*/ 	.short	(.L_66 - .L_65)
	.align		4
.L_65:
        /*007c*/ 	.word	index@(_ZN3cub18CUB_300001_SM_10006detail6reduce18DeviceReduceKernelINS2_10policy_hubIijN4cuda3__47maximumIvEEE10Policy1000EPijS8_iNS5_3std3__410__identityEEEvT0_PT3_T1_NS0_13GridEvenShareISI_EET2_T4_)
        /*0080*/ 	.word	0x00000020


	//----- nvinfo : EIATTR_FRAME_SIZE
	.align		4
.L_66:
        /*0084*/ 	.byte	0x04, 0x11
        /*0086*/ 	.short	(.L_68 - .L_67)
	.align		4
.L_67:
        /*0088*/ 	.word	index@(_ZN3cub18CUB_300001_SM_10006detail6reduce18DeviceReduceKernelINS2_10policy_hubIijN4cuda3__47maximumIvEEE10Policy1000EPijS8_iNS5_3std3__410__identityEEEvT0_PT3_T1_NS0_13GridEvenShareISI_EET2_T4_)
        /*008c*/ 	.word	0x00000000


	//----- nvinfo : EIATTR_REGCOUNT
	.align		4
.L_68:
        /*0090*/ 	.byte	0x04, 0x2f
        /*0092*/ 	.short	(.L_70 - .L_69)
	.align		4
.L_69:
        /*0094*/ 	.word	index@(_ZN3cub18CUB_300001_SM_10006detail6reduce28DeviceReduceSingleTileKernelINS2_10policy_hubIijN4cuda3__47maximumIvEEE10Policy1000EPiSB_iS8_iiNS5_3std3__410__identityEEEvT0_T1_T2_T3_T4_T6_)
        /*0098*/ 	.word	0x0000001e


	//----- nvinfo : EIATTR_FRAME_SIZE
	.align		4
.L_70:
        /*009c*/ 	.byte	0x04, 0x11
        /*009e*/ 	.short	(.L_72 - .L_71)
	.align		4
.L_71:
        /*00a0*/ 	.word	index@(_ZN3cub18CUB_300001_SM_10006detail6reduce28DeviceReduceSingleTileKernelINS2_10policy_hubIijN4cuda3__47maximumIvEEE10Policy1000EPiSB_iS8_iiNS5_3std3__410__identityEEEvT0_T1_T2_T3_T4_T6_)
        /*00a4*/ 	.word	0x00000000


	//----- nvinfo : EIATTR_MIN_STACK_SIZE
	.align		4
.L_72:
        /*00a8*/ 	.byte	0x04, 0x12
        /*00aa*/ 	.short	(.L_74 - .L_73)
	.align		4
.L_73:
        /*00ac*/ 	.word	index@(_ZN3cub18CUB_300001_SM_10006detail6reduce28DeviceReduceSingleTileKernelINS2_10policy_hubIijN4cuda3__47maximumIvEEE10Policy1000EPiSB_iS8_iiNS5_3std3__410__identityEEEvT0_T1_T2_T3_T4_T6_)
        /*00b0*/ 	.word	0x00000000


	//----- nvinfo : EIATTR_MIN_STACK_SIZE
	.align		4
.L_74:
        /*00b4*/ 	.byte	0x04, 0x12
        /*00b6*/ 	.short	(.L_76 - .L_75)
	.align		4
.L_75:
        /*00b8*/ 	.word	index@(_ZN3cub18CUB_300001_SM_10006detail6reduce18DeviceReduceKernelINS2_10policy_hubIijN4cuda3__47maximumIvEEE10Policy1000EPijS8_iNS5_3std3__410__identityEEEvT0_PT3_T1_NS0_13GridEvenShareISI_EET2_T4_)
        /*00bc*/ 	.word	0x00000000


	//----- nvinfo : EIATTR_MIN_STACK_SIZE
	.align		4
.L_76:
        /*00c0*/ 	.byte	0x04, 0x12
        /*00c2*/ 	.short	(.L_78 - .L_77)
	.align		4
.L_77:
        /*00c4*/ 	.word	index@(_ZN3cub18CUB_300001_SM_10006detail6reduce28DeviceReduceSingleTileKernelINS2_10policy_hubIijN4cuda3__47maximumIvEEE10Policy1000EPiSB_jS8_iiNS5_3std3__410__identityEEEvT0_T1_T2_T3_T4_T6_)
        /*00c8*/ 	.word	0x00000000


	//----- nvinfo : EIATTR_MIN_STACK_SIZE
	.align		4
.L_78:
        /*00cc*/ 	.byte	0x04, 0x12
        /*00ce*/ 	.short	(.L_80 - .L_79)
	.align		4
.L_79:
        /*00d0*/ 	.word	index@(_ZN3cub18CUB_300001_SM_10006detail11EmptyKernelIvEEvv)
        /*00d4*/ 	.word	0x00000000


	//----- nvinfo : EIATTR_MIN_STACK_SIZE
	.align		4
.L_80:
        /*00d8*/ 	.byte	0x04, 0x12
        /*00da*/ 	.short	(.L_82 - .L_81)
	.align		4
.L_81:
        /*00dc*/ 	.word	index@(_Z9DFSKerneliiiiiPiS_S_S_S_S_S_S_S_)
        /*00e0*/ 	.word	0x00000030


	//----- nvinfo : EIATTR_MIN_STACK_SIZE
	.align		4
.L_82:
        /*00e4*/ 	.byte	0x04, 0x12
        /*00e6*/ 	.short	(.L_84 - .L_83)
	.align		4
.L_83:
        /*00e8*/ 	.word	index@(_Z14buildHashTablePiS_S_S_iiii)
        /*00ec*/ 	.word	0x00000000


	//----- nvinfo : EIATTR_MIN_STACK_SIZE
	.align		4
.L_84:
        /*00f0*/ 	.byte	0x04, 0x12
        /*00f2*/ 	.short	(.L_86 - .L_85)
	.align		4
.L_85:
        /*00f4*/ 	.word	index@(_Z20buildHashTableOffsetPiS_ii)
        /*00f8*/ 	.word	0x00000000
.L_86:


//--------------------- .nv.compat                --------------------------
	.section	.nv.compat,"",@"SHT_CUDA_COMPAT_INFO"
	.align	4
        /*0000*/ 	.byte	0x02, 0x09, 0x00, 0x00, 0x02, 0x02, 0x01, 0x00, 0x02, 0x05, 0x05, 0x00, 0x03, 0x07, 0x01, 0x01
        /*0010*/ 	.byte	0x02, 0x03, 0x00, 0x00, 0x02, 0x06, 0x01, 0x00, 0x04, 0x0b, 0x08, 0x00, 0x09, 0x00, 0x00, 0x00
        /*0020*/ 	.byte	0x00, 0x00, 0x00, 0x00


//--------------------- .nv.info._ZN3cub18CUB_300001_SM_10006detail6reduce28DeviceReduceSingleTileKernelINS2_10policy_hubIijN4cuda3__47maximumIvEEE10Policy1000EPiSB_iS8_iiNS5_3std3__410__identityEEEvT0_T1_T2_T3_T4_T6_ --------------------------
	.section	.nv.info._ZN3cub18CUB_300001_SM_10006detail6reduce28DeviceReduceSingleTileKernelINS2_10policy_hubIijN4cuda3__47maximumIvEEE10Policy1000EPiSB_iS8_iiNS5_3std3__410__identityEEEvT0_T1_T2_T3_T4_T6_,"",@"SHT_CUDA_INFO"
	.sectionflags	@""
	.align	4


	//----- nvinfo : EIATTR_CUDA_API_VERSION
	.align		4
        /*0000*/ 	.byte	0x04, 0x37
        /*0002*/ 	.short	(.L_88 - .L_87)
.L_87:
        /*0004*/ 	.word	0x00000082


	//----- nvinfo : EIATTR_KPARAM_INFO
	.align		4
.L_88:
        /*0008*/ 	.byte	0x04, 0x17
        /*000a*/ 	.short	(.L_90 - .L_89)
.L_89:
        /*000c*/ 	.word	0x00000000
        /*0010*/ 	.short	0x0005
        /*0012*/ 	.short	0x001c
        /*0014*/ 	.byte	0x00, 0xf0, 0x05, 0x00


	//----- nvinfo : EIATTR_KPARAM_INFO
	.align		4
.L_90:
        /*0018*/ 	.byte	0x04, 0x17
        /*001a*/ 	.short	(.L_92 - .L_91)
.L_91:
        /*001c*/ 	.word	0x00000000
        /*0020*/ 	.short	0x0004
        /*0022*/ 	.short	0x0018
        /*0024*/ 	.byte	0x00, 0xf0, 0x11, 0x00


	//----- nvinfo : EIATTR_KPARAM_INFO
	.align		4
.L_92:
        /*0028*/ 	.byte	0x04, 0x17
        /*002a*/ 	.short	(.L_94 - .L_93)
.L_93:
        /*002c*/ 	.word	0x00000000
        /*0030*/ 	.short	0x0003
        /*0032*/ 	.short	0x0014
        /*0034*/ 	.byte	0x00, 0xf0, 0x05, 0x00


	//----- nvinfo : EIATTR_KPARAM_INFO
	.align		4
.L_94:
        /*0038*/ 	.byte	0x04, 0x17
        /*003a*/ 	.short	(.L_96 - .L_95)
.L_95:
        /*003c*/ 	.word	0x00000000
        /*0040*/ 	.short	0x0002
        /*0042*/ 	.short	0x0010
        /*0044*/ 	.byte	0x00, 0xf0, 0x11, 0x00


	//----- nvinfo : EIATTR_KPARAM_INFO
	.align		4
.L_96:
        /*0048*/ 	.byte	0x04, 0x17
        /*004a*/ 	.short	(.L_98 - .L_97)
.L_97:
        /*004c*/ 	.word	0x00000000
        /*0050*/ 	.short	0x0001
        /*0052*/ 	.short	0x0008
        /*0054*/ 	.byte	0x00, 0xf5, 0x21, 0x00


	//----- nvinfo : EIATTR_KPARAM_INFO
	.align		4
.L_98:
        /*0058*/ 	.byte	0x04, 0x17
        /*005a*/ 	.short	(.L_100 - .L_99)
.L_99:
        /*005c*/ 	.word	0x00000000
        /*0060*/ 	.short	0x0000
        /*0062*/ 	.short	0x0000
        /*0064*/ 	.byte	0x00, 0xf5, 0x21, 0x00


	//----- nvinfo : EIATTR_SPARSE_MMA_MASK
	.align		4
.L_100:
        /*0068*/ 	.byte	0x03, 0x50
        /*006a*/ 	.short	0x0000


	//----- nvinfo : EIATTR_MAXREG_COUNT
	.align		4
        /*006c*/ 	.byte	0x03, 0x1b
        /*006e*/ 	.short	0x00ff


	//----- nvinfo : EIATTR_NUM_BARRIERS
	.align		4
        /*0070*/ 	.byte	0x02, 0x4c
        /*0072*/ 	.byte	0x01
	.zero		1


	//----- nvinfo : EIATTR_MERCURY_ISA_VERSION
	.align		4
        /*0074*/ 	.byte	0x03, 0x5f
        /*0076*/ 	.short	0x0101


	//----- nvinfo : EIATTR_COOP_GROUP_MASK_REGIDS
	.align		4
        /*0078*/ 	.byte	0x04, 0x29
        /*007a*/ 	.short	(.L_102 - .L_101)


	//   ....[0]....
.L_101:
        /*007c*/ 	.word	0xffffffff


	//   ....[1]....
        /*0080*/ 	.word	0xffffffff


	//   ....[2]....
        /*0084*/ 	.word	0xffffffff


	//   ....[3]....
        /*0088*/ 	.word	0xffffffff


	//   ....[4]....
        /*008c*/ 	.word	0xffffffff


	//   ....[5]....
        /*0090*/ 	.word	0xffffffff


	//   ....[6]....
        /*0094*/ 	.word	0xffffffff


	//   ....[7]....
        /*0098*/ 	.word	0xffffffff


	//   ....[8]....
        /*009c*/ 	.word	0xffffffff


	//   ....[9]....
        /*00a0*/ 	.word	0xffffffff


	//   ....[10]....
        /*00a4*/ 	.word	0xffffffff


	//   ....[11]....
        /*00a8*/ 	.word	0xffffffff


	//   ....[12]....
        /*00ac*/ 	.word	0xffffffff


	//   ....[13]....
        /*00b0*/ 	.word	0xffffffff


	//----- nvinfo : EIATTR_COOP_GROUP_INSTR_OFFSETS
	.align		4
.L_102:
        /*00b4*/ 	.byte	0x04, 0x28
        /*00b6*/ 	.short	(.L_104 - .L_103)


	//   ....[0]....
.L_103:
        /*00b8*/ 	.word	0x000008a0


	//   ....[1]....
        /*00bc*/ 	.word	0x00000a90


	//   ....[2]....
        /*00c0*/ 	.word	0x00000b20


	//   ....[3]....
        /*00c4*/ 	.word	0x00000b70


	//   ....[4]....
        /*00c8*/ 	.word	0x00000bb0


	//   ....[5]....
        /*00cc*/ 	.word	0x00000bf0


	//   ....[6]....
        /*00d0*/ 	.word	0x00001850


	//   ....[7]....
        /*00d4*/ 	.word	0x00002160


	//   ....[8]....
        /*00d8*/ 	.word	0x00002350


	//   ....[9]....
        /*00dc*/ 	.word	0x000023d0


	//   ....[10]....
        /*00e0*/ 	.word	0x00002410


	//   ....[11]....
        /*00e4*/ 	.word	0x00002460


	//   ....[12]....
        /*00e8*/ 	.word	0x000024b0


	//   ....[13]....
        /*00ec*/ 	.word	0x00003280


	//----- nvinfo : EIATTR_VRC_CTA_INIT_COUNT
	.align		4
.L_104:
        /*00f0*/ 	.byte	0x02, 0x4a
	.zero		1
	.zero		1


	//----- nvinfo : EIATTR_EXIT_INSTR_OFFSETS
	.align		4
        /*00f4*/ 	.byte	0x04, 0x1c
        /*00f6*/ 	.short	(.L_106 - .L_105)


	//   ....[0]....
.L_105:
        /*00f8*/ 	.word	0x00000080


	//   ....[1]....
        /*00fc*/ 	.word	0x000000c0


	//   ....[2]....
        /*0100*/ 	.word	0x00003400


	//   ....[3]....
        /*0104*/ 	.word	0x00003450


	//----- nvinfo : EIATTR_MAX_THREADS
	.align		4
.L_106:
        /*0108*/ 	.byte	0x04, 0x05
        /*010a*/ 	.short	(.L_108 - .L_107)
.L_107:
        /*010c*/ 	.word	0x00000100
        /*0110*/ 	.word	0x00000001
        /*0114*/ 	.word	0x00000001


	//----- nvinfo : EIATTR_CRS_STACK_SIZE
	.align		4
.L_108:
        /*0118*/ 	.byte	0x04, 0x1e
        /*011a*/ 	.short	(.L_110 - .L_109)
.L_109:
        /*011c*/ 	.word	0x00000000


	//----- nvinfo : EIATTR_CBANK_PARAM_SIZE
	.align		4
.L_110:
        /*0120*/ 	.byte	0x03, 0x19
        /*0122*/ 	.short	0x001d


	//----- nvinfo : EIATTR_PARAM_CBANK
	.align		4
        /*0124*/ 	.byte	0x04, 0x0a
        /*0126*/ 	.short	(.L_112 - .L_111)
	.align		4
.L_111:
        /*0128*/ 	.word	index@(.nv.constant0._ZN3cub18CUB_300001_SM_10006detail6reduce28DeviceReduceSingleTileKernelINS2_10policy_hubIijN4cuda3__47maximumIvEEE10Policy1000EPiSB_iS8_iiNS5_3std3__410__identityEEEvT0_T1_T2_T3_T4_T6_)
        /*012c*/ 	.short	0x0380
        /*012e*/ 	.short	0x001d


	//----- nvinfo : EIATTR_SW_WAR
	.align		4
.L_112:
        /*0130*/ 	.byte	0x04, 0x36
        /*0132*/ 	.short	(.L_114 - .L_113)
.L_113:
        /*0134*/ 	.word	0x00000008
.L_114:


//--------------------- .nv.info._ZN3cub18CUB_300001_SM_10006detail6reduce18DeviceReduceKernelINS2_10policy_hubIijN4cuda3__47maximumIvEEE10Policy1000EPijS8_iNS5_3std3__410__identityEEEvT0_PT3_T1_NS0_13GridEvenShareISI_EET2_T4_ --------------------------
	.section	.nv.info._ZN3cub18CUB_300001_SM_10006detail6reduce18DeviceReduceKernelINS2_10policy_hubIijN4cuda3__47maximumIvEEE10Policy1000EPijS8_iNS5_3std3__410__identityEEEvT0_PT3_T1_NS0_13GridEvenShareISI_EET2_T4_,"",@"SHT_CUDA_INFO"
	.sectionflags	@""
	.align	4


	//----- nvinfo : EIATTR_CUDA_API_VERSION
	.align		4
        /*0000*/ 	.byte	0x04, 0x37
        /*0002*/ 	.short	(.L_116 - .L_115)
.L_115:
        /*0004*/ 	.word	0x00000082


	//----- nvinfo : EIATTR_KPARAM_INFO
	.align		4
.L_116:
        /*0008*/ 	.byte	0x04, 0x17
        /*000a*/ 	.short	(.L_118 - .L_117)
.L_117:
        /*000c*/ 	.word	0x00000000
        /*0010*/ 	.short	0x0005
        /*0012*/ 	.short	0x003d
        /*0014*/ 	.byte	0x00, 0xf0, 0x05, 0x00


	//----- nvinfo : EIATTR_KPARAM_INFO
	.align		4
.L_118:
        /*0018*/ 	.byte	0x04, 0x17
        /*001a*/ 	.short	(.L_120 - .L_119)
.L_119:
        /*001c*/ 	.word	0x00000000
        /*0020*/ 	.short	0x0004
        /*0022*/ 	.short	0x003c
        /*0024*/ 	.byte	0x00, 0xf0, 0x05, 0x00


	//----- nvinfo : EIATTR_KPARAM_INFO
	.align		4
.L_120:
        /*0028*/ 	.byte	0x04, 0x17
        /*002a*/ 	.short	(.L_122 - .L_121)
.L_121:
        /*002c*/ 	.word	0x00000000
        /*0030*/ 	.short	0x0003
        /*0032*/ 	.short	0x0014
        /*0034*/ 	.byte	0x00, 0xf0, 0xa1, 0x00


	//----- nvinfo : EIATTR_KPARAM_INFO
	.align		4
.L_122:
        /*0038*/ 	.byte	0x04, 0x17
        /*003a*/ 	.short	(.L_124 - .L_123)
.L_123:
        /*003c*/ 	.word	0x00000000
        /*0040*/ 	.short	0x0002
        /*0042*/ 	.short	0x0010
        /*0044*/ 	.byte	0x00, 0xf0, 0x11, 0x00


	//----- nvinfo : EIATTR_KPARAM_INFO
	.align		4
.L_124:
        /*0048*/ 	.byte	0x04, 0x17
        /*004a*/ 	.short	(.L_126 - .L_125)
.L_125:
        /*004c*/ 	.word	0x00000000
        /*0050*/ 	.short	0x0001
        /*0052*/ 	.short	0x0008
        /*0054*/ 	.byte	0x00, 0xf5, 0x21, 0x00


	//----- nvinfo : EIATTR_KPARAM_INFO
	.align		4
.L_126:
        /*0058*/ 	.byte	0x04, 0x17
        /*005a*/ 	.short	(.L_128 - .L_127)
.L_127:
        /*005c*/ 	.word	0x00000000
        /*0060*/ 	.short	0x0000
        /*0062*/ 	.short	0x0000
        /*0064*/ 	.byte	0x00, 0xf5, 0x21, 0x00


	//----- nvinfo : EIATTR_SPARSE_MMA_MASK
	.align		4
.L_128:
        /*0068*/ 	.byte	0x03, 0x50
        /*006a*/ 	.short	0x0000


	//----- nvinfo : EIATTR_MAXREG_COUNT
	.align		4
        /*006c*/ 	.byte	0x03, 0x1b
        /*006e*/ 	.short	0x00ff


	//----- nvinfo : EIATTR_NUM_BARRIERS
	.align		4
        /*0070*/ 	.byte	0x02, 0x4c
        /*0072*/ 	.byte	0x01
	.zero		1


	//----- nvinfo : EIATTR_MERCURY_ISA_VERSION
	.align		4
        /*0074*/ 	.byte	0x03, 0x5f
        /*0076*/ 	.short	0x0101


	//----- nvinfo : EIATTR_COOP_GROUP_MASK_REGIDS
	.align		4
        /*0078*/ 	.byte	0x04, 0x29
        /*007a*/ 	.short	(.L_130 - .L_129)


	//   ....[0]....
.L_129:
        /*007c*/ 	.word	0xffffffff


	//   ....[1]....
        /*0080*/ 	.word	0xffffffff


	//   ....[2]....
        /*0084*/ 	.word	0xffffffff


	//   ....[3]....
        /*0088*/ 	.word	0xffffffff


	//   ....[4]....
        /*008c*/ 	.word	0xffffffff


	//   ....[5]....
        /*0090*/ 	.word	0xffffffff


	//   ....[6]....
        /*0094*/ 	.word	0xffffffff


	//   ....[7]....
        /*0098*/ 	.word	0xffffffff


	//   ....[8]....
        /*009c*/ 	.word	0xffffffff


	//   ....[9]....
        /*00a0*/ 	.word	0xffffffff


	//   ....[10]....
        /*00a4*/ 	.word	0xffffffff


	//   ....[11]....
        /*00a8*/ 	.word	0xffffffff


	//   ....[12]....
        /*00ac*/ 	.word	0xffffffff


	//   ....[13]....
        /*00b0*/ 	.word	0xffffffff


	//----- nvinfo : EIATTR_COOP_GROUP_INSTR_OFFSETS
	.align		4
.L_130:
        /*00b4*/ 	.byte	0x04, 0x28
        /*00b6*/ 	.short	(.L_132 - .L_131)


	//   ....[0]....
.L_131:
        /*00b8*/ 	.word	0x000004e0


	//   ....[1]....
        /*00bc*/ 	.word	0x000006d0


	//   ....[2]....
        /*00c0*/ 	.word	0x00000760


	//   ....[3]....
        /*00c4*/ 	.word	0x000007b0


	//   ....[4]....
        /*00c8*/ 	.word	0x000007f0


	//   ....[5]....
        /*00cc*/ 	.word	0x00000830


	//   ....[6]....
        /*00d0*/ 	.word	0x000010d0


	//   ....[7]....
        /*00d4*/ 	.word	0x00001690


	//   ....[8]....
        /*00d8*/ 	.word	0x00001880


	//   ....[9]....
        /*00dc*/ 	.word	0x00001900


	//   ....[10]....
        /*00e0*/ 	.word	0x00001940


	//   ....[11]....
        /*00e4*/ 	.word	0x00001990


	//   ....[12]....
        /*00e8*/ 	.word	0x000019d0


	//   ....[13]....
        /*00ec*/ 	.word	0x00002440


	//----- nvinfo : EIATTR_VRC_CTA_INIT_COUNT
	.align		4
.L_132:
        /*00f0*/ 	.byte	0x02, 0x4a
	.zero		1
	.zero		1


	//----- nvinfo : EIATTR_EXIT_INSTR_OFFSETS
	.align		4
        /*00f4*/ 	.byte	0x04, 0x1c
        /*00f6*/ 	.short	(.L_134 - .L_133)


	//   ....[0]....
.L_133:
        /*00f8*/ 	.word	0x000025c0


	//   ....[1]....
        /*00fc*/ 	.word	0x00002600


	//----- nvinfo : EIATTR_MAX_THREADS
	.align		4
.L_134:
        /*0100*/ 	.byte	0x04, 0x05
        /*0102*/ 	.short	(.L_136 - .L_135)
.L_135:
        /*0104*/ 	.word	0x00000100
        /*0108*/ 	.word	0x00000001
        /*010c*/ 	.word	0x00000001


	//----- nvinfo : EIATTR_CRS_STACK_SIZE
	.align		4
.L_136:
        /*0110*/ 	.byte	0x04, 0x1e
        /*0112*/ 	.short	(.L_138 - .L_137)
.L_137:
        /*0114*/ 	.word	0x00000000


	//----- nvinfo : EIATTR_CBANK_PARAM_SIZE
	.align		4
.L_138:
        /*0118*/ 	.byte	0x03, 0x19
        /*011a*/ 	.short	0x003e


	//----- nvinfo : EIATTR_PARAM_CBANK
	.align		4
        /*011c*/ 	.byte	0x04, 0x0a
        /*011e*/ 	.short	(.L_140 - .L_139)
	.align		4
.L_139:
        /*0120*/ 	.word	index@(.nv.constant0._ZN3cub18CUB_300001_SM_10006detail6reduce18DeviceReduceKernelINS2_10policy_hubIijN4cuda3__47maximumIvEEE10Policy1000EPijS8_iNS5_3std3__410__identityEEEvT0_PT3_T1_NS0_13GridEvenShareISI_EET2_T4_)
        /*0124*/ 	.short	0x0380
        /*0126*/ 	.short	0x003e


	//----- nvinfo : EIATTR_SW_WAR
	.align		4
.L_140:
        /*0128*/ 	.byte	0x04, 0x36
        /*012a*/ 	.short	(.L_142 - .L_141)
.L_141:
        /*012c*/ 	.word	0x00000008
.L_142:


//--------------------- .nv.info._ZN3cub18CUB_300001_SM_10006detail6reduce28DeviceReduceSingleTileKernelINS2_10policy_hubIijN4cuda3__47maximumIvEEE10Policy1000EPiSB_jS8_iiNS5_3std3__410__identityEEEvT0_T1_T2_T3_T4_T6_ --------------------------
	.section	.nv.info._ZN3cub18CUB_300001_SM_10006detail6reduce28DeviceReduceSingleTileKernelINS2_10policy_hubIijN4cuda3__47maximumIvEEE10Policy1000EPiSB_jS8_iiNS5_3std3__410__identityEEEvT0_T1_T2_T3_T4_T6_,"",@"SHT_CUDA_INFO"
	.sectionflags	@""
	.align	4


	//----- nvinfo : EIATTR_CUDA_API_VERSION
	.align		4
        /*0000*/ 	.byte	0x04, 0x37
        /*0002*/ 	.short	(.L_144 - .L_143)
.L_143:
        /*0004*/ 	.word	0x00000082


	//----- nvinfo : EIATTR_KPARAM_INFO
	.align		4
.L_144:
        /*0008*/ 	.byte	0x04, 0x17
        /*000a*/ 	.short	(.L_146 - .L_145)
.L_145:
        /*000c*/ 	.word	0x00000000
        /*0010*/ 	.short	0x0005
        /*0012*/ 	.short	0x001c
        /*0014*/ 	.byte	0x00, 0xf0, 0x05, 0x00


	//----- nvinfo : EIATTR_KPARAM_INFO
	.align		4
.L_146:
        /*0018*/ 	.byte	0x04, 0x17
        /*001a*/ 	.short	(.L_148 - .L_147)
.L_147:
        /*001c*/ 	.word	0x00000000
        /*0020*/ 	.short	0x0004
        /*0022*/ 	.short	0x0018
        /*0024*/ 	.byte	0x00, 0xf0, 0x11, 0x00


	//----- nvinfo : EIATTR_KPARAM_INFO
	.align		4
.L_148:
        /*0028*/ 	.byte	0x04, 0x17
        /*002a*/ 	.short	(.L_150 - .L_149)
.L_149:
        /*002c*/ 	.word	0x00000000
        /*0030*/ 	.short	0x0003
        /*0032*/ 	.short	0x0014
        /*0034*/ 	.byte	0x00, 0xf0, 0x05, 0x00


	//----- nvinfo : EIATTR_KPARAM_INFO
	.align		4
.L_150:
        /*0038*/ 	.byte	0x04, 0x17
        /*003a*/ 	.short	(.L_152 - .L_151)
.L_151:
        /*003c*/ 	.word	0x00000000
        /*0040*/ 	.short	0x0002
        /*0042*/ 	.short	0x0010
        /*0044*/ 	.byte	0x00, 0xf0, 0x11, 0x00


	//----- nvinfo : EIATTR_KPARAM_INFO
	.align		4
.L_152:
        /*0048*/ 	.byte	0x04, 0x17
        /*004a*/ 	.short	(.L_154 - .L_153)
.L_153:
        /*004c*/ 	.word	0x00000000
        /*0050*/ 	.short	0x0001
        /*0052*/ 	.short	0x0008
        /*0054*/ 	.byte	0x00, 0xf5, 0x21, 0x00


	//----- nvinfo : EIATTR_KPARAM_INFO
	.align		4
.L_154:
        /*0058*/ 	.byte	0x04, 0x17
        /*005a*/ 	.short	(.L_156 - .L_155)
.L_155:
        /*005c*/ 	.word	0x00000000
        /*0060*/ 	.short	0x0000
        /*0062*/ 	.short	0x0000
        /*0064*/ 	.byte	0x00, 0xf5, 0x21, 0x00


	//----- nvinfo : EIATTR_SPARSE_MMA_MASK
	.align		4
.L_156:
        /*0068*/ 	.byte	0x03, 0x50
        /*006a*/ 	.short	0x0000


	//----- nvinfo : EIATTR_MAXREG_COUNT
	.align		4
        /*006c*/ 	.byte	0x03, 0x1b
        /*006e*/ 	.short	0x00ff


	//----- nvinfo : EIATTR_NUM_BARRIERS
	.align		4
        /*0070*/ 	.byte	0x02, 0x4c
        /*0072*/ 	.byte	0x01
	.zero		1


	//----- nvinfo : EIATTR_MERCURY_ISA_VERSION
	.align		4
        /*0074*/ 	.byte	0x03, 0x5f
        /*0076*/ 	.short	0x0101


	//----- nvinfo : EIATTR_COOP_GROUP_MASK_REGIDS
	.align		4
        /*0078*/ 	.byte	0x04, 0x29
        /*007a*/ 	.short	(.L_158 - .L_157)


	//   ....[0]....
.L_157:
        /*007c*/ 	.word	0xffffffff


	//   ....[1]....
        /*0080*/ 	.word	0xffffffff


	//   ....[2]....
        /*0084*/ 	.word	0xffffffff


	//   ....[3]....
        /*0088*/ 	.word	0xffffffff


	//   ....[4]....
        /*008c*/ 	.word	0xffffffff


	//   ....[5]....
        /*0090*/ 	.word	0xffffffff


	//   ....[6]....
        /*0094*/ 	.word	0xffffffff


	//   ....[7]....
        /*0098*/ 	.word	0xffffffff


	//   ....[8]....
        /*009c*/ 	.word	0xffffffff


	//   ....[9]....
        /*00a0*/ 	.word	0xffffffff


	//   ....[10]....
        /*00a4*/ 	.word	0xffffffff


	//   ....[11]....
        /*00a8*/ 	.word	0xffffffff


	//   ....[12]....
        /*00ac*/ 	.word	0xffffffff


	//   ....[13]....
        /*00b0*/ 	.word	0xffffffff


	//----- nvinfo : EIATTR_COOP_GROUP_INSTR_OFFSETS
	.align		4
.L_158:
        /*00b4*/ 	.byte	0x04, 0x28
        /*00b6*/ 	.short	(.L_160 - .L_159)


	//   ....[0]....
.L_159:
        /*00b8*/ 	.word	0x00000850


	//   ....[1]....
        /*00bc*/ 	.word	0x00000a40


	//   ....[2]....
        /*00c0*/ 	.word	0x00000ad0


	//   ....[3]....
        /*00c4*/ 	.word	0x00000b20


	//   ....[4]....
        /*00c8*/ 	.word	0x00000b60


	//   ....[5]....
        /*00cc*/ 	.word	0x00000ba0


	//   ....[6]....
        /*00d0*/ 	.word	0x00001390


	//   ....[7]....
        /*00d4*/ 	.word	0x00001c50


	//   ....[8]....
        /*00d8*/ 	.word	0x00001e40


	//   ....[9]....
        /*00dc*/ 	.word	0x00001ec0


	//   ....[10]....
        /*00e0*/ 	.word	0x00001f00


	//   ....[11]....
        /*00e4*/ 	.word	0x00001f50


	//   ....[12]....
        /*00e8*/ 	.word	0x00001fa0


	//   ....[13]....
        /*00ec*/ 	.word	0x00002910


	//----- nvinfo : EIATTR_VRC_CTA_INIT_COUNT
	.align		4
.L_160:
        /*00f0*/ 	.byte	0x02, 0x4a
	.zero		1
	.zero		1


	//----- nvinfo : EIATTR_EXIT_INSTR_OFFSETS
	.align		4
        /*00f4*/ 	.byte	0x04, 0x1c
        /*00f6*/ 	.short	(.L_162 - .L_161)


	//   ....[0]....
.L_161:
        /*00f8*/ 	.word	0x00000080


	//   ....[1]....
        /*00fc*/ 	.word	0x000000c0


	//   ....[2]....
        /*0100*/ 	.word	0x00002a90


	//   ....[3]....
        /*0104*/ 	.word	0x00002ae0


	//----- nvinfo : EIATTR_MAX_THREADS
	.align		4
.L_162:
        /*0108*/ 	.byte	0x04, 0x05
        /*010a*/ 	.short	(.L_164 - .L_163)
.L_163:
        /*010c*/ 	.word	0x00000100
        /*0110*/ 	.word	0x00000001
        /*0114*/ 	.word	0x00000001


	//----- nvinfo : EIATTR_CRS_STACK_SIZE
	.align		4
.L_164:
        /*0118*/ 	.byte	0x04, 0x1e
        /*011a*/ 	.short	(.L_166 - .L_165)
.L_165:
        /*011c*/ 	.word	0x00000000


	//----- nvinfo : EIATTR_CBANK_PARAM_SIZE
	.align		4
.L_166:
        /*0120*/ 	.byte	0x03, 0x19
        /*0122*/ 	.short	0x001d


	//----- nvinfo : EIATTR_PARAM_CBANK
	.align		4
        /*0124*/ 	.byte	0x04, 0x0a
        /*0126*/ 	.short	(.L_168 - .L_167)
	.align		4
.L_167:
        /*0128*/ 	.word	index@(.nv.constant0._ZN3cub18CUB_300001_SM_10006detail6reduce28DeviceReduceSingleTileKernelINS2_10policy_hubIijN4cuda3__47maximumIvEEE10Policy1000EPiSB_jS8_iiNS5_3std3__410__identityEEEvT0_T1_T2_T3_T4_T6_)
        /*012c*/ 	.short	0x0380
        /*012e*/ 	.short	0x001d


	//----- nvinfo : EIATTR_SW_WAR
	.align		4
.L_168:
        /*0130*/ 	.byte	0x04, 0x36
        /*0132*/ 	.short	(.L_170 - .L_169)
.L_169:
        /*0134*/ 	.word	0x00000008
.L_170:


//--------------------- .nv.info._ZN3cub18CUB_300001_SM_10006detail11EmptyKernelIvEEvv --------------------------
	.section	.nv.info._ZN3cub18CUB_300001_SM_10006detail11EmptyKernelIvEEvv,"",@"SHT_CUDA_INFO"
	.sectionflags	@""
	.align	4


	//----- nvinfo : EIATTR_CUDA_API_VERSION
	.align		4
        /*0000*/ 	.byte	0x04, 0x37
        /*0002*/ 	.short	(.L_172 - .L_171)
.L_171:
        /*0004*/ 	.word	0x00000082


	//----- nvinfo : EIATTR_SPARSE_MMA_MASK
	.align		4
.L_172:
        /*0008*/ 	.byte	0x03, 0x50
        /*000a*/ 	.short	0x0000


	//----- nvinfo : EIATTR_MAXREG_COUNT
	.align		4
        /*000c*/ 	.byte	0x03, 0x1b
        /*000e*/ 	.short	0x00ff


	//----- nvinfo : EIATTR_MERCURY_ISA_VERSION
	.align		4
        /*0010*/ 	.byte	0x03, 0x5f
        /*0012*/ 	.short	0x0101


	//----- nvinfo : EIATTR_VRC_CTA_INIT_COUNT
	.align		4
        /*0014*/ 	.byte	0x02, 0x4a
	.zero		1
	.zero		1


	//----- nvinfo : EIATTR_EXIT_INSTR_OFFSETS
	.align		4
        /*0018*/ 	.byte	0x04, 0x1c
        /*001a*/ 	.short	(.L_174 - .L_173)


	//   ....[0]....
.L_173:
        /*001c*/ 	.word	0x00000010


	//----- nvinfo : EIATTR_SW_WAR
	.align		4
.L_174:
        /*0020*/ 	.byte	0x04, 0x36
        /*0022*/ 	.short	(.L_176 - .L_175)
.L_175:
        /*0024*/ 	.word	0x00000008
.L_176:


//--------------------- .nv.info._Z9DFSKerneliiiiiPiS_S_S_S_S_S_S_S_ --------------------------
	.section	.nv.info._Z9DFSKerneliiiiiPiS_S_S_S_S_S_S_S_,"",@"SHT_CUDA_INFO"
	.sectionflags	@""
	.align	4


	//----- nvinfo : EIATTR_CUDA_API_VERSION
	.align		4
        /*0000*/ 	.byte	0x04, 0x37
        /*0002*/ 	.short	(.L_178 - .L_177)
.L_177:
        /*0004*/ 	.word	0x00000082


	//----- nvinfo : EIATTR_KPARAM_INFO
	.align		4
.L_178:
        /*0008*/ 	.byte	0x04, 0x17
        /*000a*/ 	.short	(.L_180 - .L_179)
.L_179:
        /*000c*/ 	.word	0x00000000
        /*0010*/ 	.short	0x000d
        /*0012*/ 	.short	0x0058
        /*0014*/ 	.byte	0x00, 0xf5, 0x21, 0x00


	//----- nvinfo : EIATTR_KPARAM_INFO
	.align		4
.L_180:
        /*0018*/ 	.byte	0x04, 0x17
        /*001a*/ 	.short	(.L_182 - .L_181)
.L_181:
        /*001c*/ 	.word	0x00000000
        /*0020*/ 	.short	0x000c
        /*0022*/ 	.short	0x0050
        /*0024*/ 	.byte	0x00, 0xf5, 0x21, 0x00


	//----- nvinfo : EIATTR_KPARAM_INFO
	.align		4
.L_182:
        /*0028*/ 	.byte	0x04, 0x17
        /*002a*/ 	.short	(.L_184 - .L_183)
.L_183:
        /*002c*/ 	.word	0x00000000
        /*0030*/ 	.short	0x000b
        /*0032*/ 	.short	0x0048
        /*0034*/ 	.byte	0x00, 0xf5, 0x21, 0x00


	//----- nvinfo : EIATTR_KPARAM_INFO
	.align		4
.L_184:
        /*0038*/ 	.byte	0x04, 0x17
        /*003a*/ 	.short	(.L_186 - .L_185)
.L_185:
        /*003c*/ 	.word	0x00000000
        /*0040*/ 	.short	0x000a
        /*0042*/ 	.short	0x0040
        /*0044*/ 	.byte	0x00, 0xf5, 0x21, 0x00


	//----- nvinfo : EIATTR_KPARAM_INFO
	.align		4
.L_186:
        /*0048*/ 	.byte	0x04, 0x17
        /*004a*/ 	.short	(.L_188 - .L_187)
.L_187:
        /*004c*/ 	.word	0x00000000
        /*0050*/ 	.short	0x0009
        /*0052*/ 	.short	0x0038
        /*0054*/ 	.byte	0x00, 0xf5, 0x21, 0x00


	//----- nvinfo : EIATTR_KPARAM_INFO
	.align		4
.L_188:
        /*0058*/ 	.byte	0x04, 0x17
        /*005a*/ 	.short	(.L_190 - .L_189)
.L_189:
        /*005c*/ 	.word	0x00000000
        /*0060*/ 	.short	0x0008
        /*0062*/ 	.short	0x0030
        /*0064*/ 	.byte	0x00, 0xf5, 0x21, 0x00


	//----- nvinfo : EIATTR_KPARAM_INFO
	.align		4
.L_190:
        /*0068*/ 	.byte	0x04, 0x17
        /*006a*/ 	.short	(.L_192 - .L_191)
.L_191:
        /*006c*/ 	.word	0x00000000
        /*0070*/ 	.short	0x0007
        /*0072*/ 	.short	0x0028
        /*0074*/ 	.byte	0x00, 0xf5, 0x21, 0x00


	//----- nvinfo : EIATTR_KPARAM_INFO
	.align		4
.L_192:
        /*0078*/ 	.byte	0x04, 0x17
        /*007a*/ 	.short	(.L_194 - .L_193)
.L_193:
        /*007c*/ 	.word	0x00000000
        /*0080*/ 	.short	0x0006
        /*0082*/ 	.short	0x0020
        /*0084*/ 	.byte	0x00, 0xf5, 0x21, 0x00


	//----- nvinfo : EIATTR_KPARAM_INFO
	.align		4
.L_194:
        /*0088*/ 	.byte	0x04, 0x17
        /*008a*/ 	.short	(.L_196 - .L_195)
.L_195:
        /*008c*/ 	.word	0x00000000
        /*0090*/ 	.short	0x0005
        /*0092*/ 	.short	0x0018
        /*0094*/ 	.byte	0x00, 0xf5, 0x21, 0x00


	//----- nvinfo : EIATTR_KPARAM_INFO
	.align		4
.L_196:
        /*0098*/ 	.byte	0x04, 0x17
        /*009a*/ 	.short	(.L_198 - .L_197)
.L_197:
        /*009c*/ 	.word	0x00000000
        /*00a0*/ 	.short	0x0004
        /*00a2*/ 	.short	0x0010
        /*00a4*/ 	.byte	0x00, 0xf0, 0x11, 0x00


	//----- nvinfo : EIATTR_KPARAM_INFO
	.align		4
.L_198:
        /*00a8*/ 	.byte	0x04, 0x17
        /*00aa*/ 	.short	(.L_200 - .L_199)
.L_199:
        /*00ac*/ 	.word	0x00000000
        /*00b0*/ 	.short	0x0003
        /*00b2*/ 	.short	0x000c
        /*00b4*/ 	.byte	0x00, 0xf0, 0x11, 0x00


	//----- nvinfo : EIATTR_KPARAM_INFO
	.align		4
.L_200:
        /*00b8*/ 	.byte	0x04, 0x17
        /*00ba*/ 	.short	(.L_202 - .L_201)
.L_201:
        /*00bc*/ 	.word	0x00000000
        /*00c0*/ 	.short	0x0002
        /*00c2*/ 	.short	0x0008
        /*00c4*/ 	.byte	0x00, 0xf0, 0x11, 0x00


	//----- nvinfo : EIATTR_KPARAM_INFO
	.align		4
.L_202:
        /*00c8*/ 	.byte	0x04, 0x17
        /*00ca*/ 	.short	(.L_204 - .L_203)
.L_203:
        /*00cc*/ 	.word	0x00000000
        /*00d0*/ 	.short	0x0001
        /*00d2*/ 	.short	0x0004
        /*00d4*/ 	.byte	0x00, 0xf0, 0x11, 0x00


	//----- nvinfo : EIATTR_KPARAM_INFO
	.align		4
.L_204:
        /*00d8*/ 	.byte	0x04, 0x17
        /*00da*/ 	.short	(.L_206 - .L_205)
.L_205:
        /*00dc*/ 	.word	0x00000000
        /*00e0*/ 	.short	0x0000
        /*00e2*/ 	.short	0x0000
        /*00e4*/ 	.byte	0x00, 0xf0, 0x11, 0x00


	//----- nvinfo : EIATTR_SPARSE_MMA_MASK
	.align		4
.L_206:
        /*00e8*/ 	.byte	0x03, 0x50
        /*00ea*/ 	.short	0x0000


	//----- nvinfo : EIATTR_MAXREG_COUNT
	.align		4
        /*00ec*/ 	.byte	0x03, 0x1b
        /*00ee*/ 	.short	0x00ff


	//----- nvinfo : EIATTR_MERCURY_ISA_VERSION
	.align		4
        /*00f0*/ 	.byte	0x03, 0x5f
        /*00f2*/ 	.short	0x0101


	//----- nvinfo : EIATTR_INT_WARP_WIDE_INSTR_OFFSETS
	.align		4
        /*00f4*/ 	.byte	0x04, 0x31
        /*00f6*/ 	.short	(.L_208 - .L_207)


	//   ....[0]....
.L_207:
        /*00f8*/ 	.word	0x00001f40


	//   ....[1]....
        /*00fc*/ 	.word	0x00001f60


	//----- nvinfo : EIATTR_COOP_GROUP_MASK_REGIDS
	.align		4
.L_208:
        /*0100*/ 	.byte	0x04, 0x29
        /*0102*/ 	.short	(.L_210 - .L_209)


	//   ....[0]....
.L_209:
        /*0104*/ 	.word	0xffffffff


	//   ....[1]....
        /*0108*/ 	.word	0x05000011


	//   ....[2]....
        /*010c*/ 	.word	0xffffffff


	//   ....[3]....
        /*0110*/ 	.word	0xffffffff


	//   ....[4]....
        /*0114*/ 	.word	0xffffffff


	//   ....[5]....
        /*0118*/ 	.word	0x0500000a


	//   ....[6]....
        /*011c*/ 	.word	0x0500000a


	//   ....[7]....
        /*0120*/ 	.word	0x0500000a


	//----- nvinfo : EIATTR_COOP_GROUP_INSTR_OFFSETS
	.align		4
.L_210:
        /*0124*/ 	.byte	0x04, 0x28
        /*0126*/ 	.short	(.L_212 - .L_211)


	//   ....[0]....
.L_211:
        /*0128*/ 	.word	0x00000320


	//   ....[1]....
        /*012c*/ 	.word	0x00001a90


	//   ....[2]....
        /*0130*/ 	.word	0x00001bd0


	//   ....[3]....
        /*0134*/ 	.word	0x00001c20


	//   ....[4]....
        /*0138*/ 	.word	0x00001cb0


	//   ....[5]....
        /*013c*/ 	.word	0x00001ff0


	//   ....[6]....
        /*0140*/ 	.word	0x00002060


	//   ....[7]....
        /*0144*/ 	.word	0x000020d0


	//----- nvinfo : EIATTR_VRC_CTA_INIT_COUNT
	.align		4
.L_212:
        /*0148*/ 	.byte	0x02, 0x4a
	.zero		1
	.zero		1


	//----- nvinfo : EIATTR_EXIT_INSTR_OFFSETS
	.align		4
        /*014c*/ 	.byte	0x04, 0x1c
        /*014e*/ 	.short	(.L_214 - .L_213)


	//   ....[0]....
.L_213:
        /*0150*/ 	.word	0x00001f20


	//   ....[1]....
        /*0154*/ 	.word	0x00001fb0


	//----- nvinfo : EIATTR_CRS_STACK_SIZE
	.align		4
.L_214:
        /*0158*/ 	.byte	0x04, 0x1e
        /*015a*/ 	.short	(.L_216 - .L_215)
.L_215:
        /*015c*/ 	.word	0x00000000


	//----- nvinfo : EIATTR_CBANK_PARAM_SIZE
	.align		4
.L_216:
        /*0160*/ 	.byte	0x03, 0x19
        /*0162*/ 	.short	0x0060


	//----- nvinfo : EIATTR_PARAM_CBANK
	.align		4
        /*0164*/ 	.byte	0x04, 0x0a
        /*0166*/ 	.short	(.L_218 - .L_217)
	.align		4
.L_217:
        /*0168*/ 	.word	index@(.nv.constant0._Z9DFSKerneliiiiiPiS_S_S_S_S_S_S_S_)
        /*016c*/ 	.short	0x0380
        /*016e*/ 	.short	0x0060


	//----- nvinfo : EIATTR_SW_WAR
	.align		4
.L_218:
        /*0170*/ 	.byte	0x04, 0x36
        /*0172*/ 	.short	(.L_220 - .L_219)
.L_219:
        /*0174*/ 	.word	0x00000008
.L_220:


//--------------------- .nv.info._Z14buildHashTablePiS_S_S_iiii --------------------------
	.section	.nv.info._Z14buildHashTablePiS_S_S_iiii,"",@"SHT_CUDA_INFO"
	.sectionflags	@""
	.align	4


	//----- nvinfo : EIATTR_CUDA_API_VERSION
	.align		4
        /*0000*/ 	.byte	0x04, 0x37
        /*0002*/ 	.short	(.L_222 - .L_221)
.L_221:
        /*0004*/ 	.word	0x00000082


	//----- nvinfo : EIATTR_KPARAM_INFO
	.align		4
.L_222:
        /*0008*/ 	.byte	0x04, 0x17
        /*000a*/ 	.short	(.L_224 - .L_223)
.L_223:
        /*000c*/ 	.word	0x00000000
        /*0010*/ 	.short	0x0007
        /*0012*/ 	.short	0x002c
        /*0014*/ 	.byte	0x00, 0xf0, 0x11, 0x00


	//----- nvinfo : EIATTR_KPARAM_INFO
	.align		4
.L_224:
        /*0018*/ 	.byte	0x04, 0x17
        /*001a*/ 	.short	(.L_226 - .L_225)
.L_225:
        /*001c*/ 	.word	0x00000000
        /*0020*/ 	.short	0x0006
        /*0022*/ 	.short	0x0028
        /*0024*/ 	.byte	0x00, 0xf0, 0x11, 0x00


	//----- nvinfo : EIATTR_KPARAM_INFO
	.align		4
.L_226:
        /*0028*/ 	.byte	0x04, 0x17
        /*002a*/ 	.short	(.L_228 - .L_227)
.L_227:
        /*002c*/ 	.word	0x00000000
        /*0030*/ 	.short	0x0005
        /*0032*/ 	.short	0x0024
        /*0034*/ 	.byte	0x00, 0xf0, 0x11, 0x00


	//----- nvinfo : EIATTR_KPARAM_INFO
	.align		4
.L_228:
        /*0038*/ 	.byte	0x04, 0x17
        /*003a*/ 	.short	(.L_230 - .L_229)
.L_229:
        /*003c*/ 	.word	0x00000000
        /*0040*/ 	.short	0x0004
        /*0042*/ 	.short	0x0020
        /*0044*/ 	.byte	0x00, 0xf0, 0x11, 0x00


	//----- nvinfo : EIATTR_KPARAM_INFO
	.align		4
.L_230:
        /*0048*/ 	.byte	0x04, 0x17
        /*004a*/ 	.short	(.L_232 - .L_231)
.L_231:
        /*004c*/ 	.word	0x00000000
        /*0050*/ 	.short	0x0003
        /*0052*/ 	.short	0x0018
        /*0054*/ 	.byte	0x00, 0xf5, 0x21, 0x00


	//----- nvinfo : EIATTR_KPARAM_INFO
	.align		4
.L_232:
        /*0058*/ 	.byte	0x04, 0x17
        /*005a*/ 	.short	(.L_234 - .L_233)
.L_233:
        /*005c*/ 	.word	0x00000000
        /*0060*/ 	.short	0x0002
        /*0062*/ 	.short	0x0010
        /*0064*/ 	.byte	0x00, 0xf5, 0x21, 0x00


	//----- nvinfo : EIATTR_KPARAM_INFO
	.align		4
.L_234:
        /*0068*/ 	.byte	0x04, 0x17
        /*006a*/ 	.short	(.L_236 - .L_235)
.L_235:
        /*006c*/ 	.word	0x00000000
        /*0070*/ 	.short	0x0001
        /*0072*/ 	.short	0x0008
        /*0074*/ 	.byte	0x00, 0xf5, 0x21, 0x00


	//----- nvinfo : EIATTR_KPARAM_INFO
	.align		4
.L_236:
        /*0078*/ 	.byte	0x04, 0x17
        /*007a*/ 	.short	(.L_238 - .L_237)
.L_237:
        /*007c*/ 	.word	0x00000000
        /*0080*/ 	.short	0x0000
        /*0082*/ 	.short	0x0000
        /*0084*/ 	.byte	0x00, 0xf5, 0x21, 0x00


	//----- nvinfo : EIATTR_SPARSE_MMA_MASK
	.align		4
.L_238:
        /*0088*/ 	.byte	0x03, 0x50
        /*008a*/ 	.short	0x0000


	//----- nvinfo : EIATTR_MAXREG_COUNT
	.align		4
        /*008c*/ 	.byte	0x03, 0x1b
        /*008e*/ 	.short	0x00ff


	//----- nvinfo : EIATTR_MERCURY_ISA_VERSION
	.align		4
        /*0090*/ 	.byte	0x03, 0x5f
        /*0092*/ 	.short	0x0101


	//----- nvinfo : EIATTR_VRC_CTA_INIT_COUNT
	.align		4
        /*0094*/ 	.byte	0x02, 0x4a
	.zero		1
	.zero		1


	//----- nvinfo : EIATTR_EXIT_INSTR_OFFSETS
	.align		4
        /*0098*/ 	.byte	0x04, 0x1c
        /*009a*/ 	.short	(.L_240 - .L_239)


	//   ....[0]....
.L_239:
        /*009c*/ 	.word	0x00000070


	//   ....[1]....
        /*00a0*/ 	.word	0x000004a0


	//----- nvinfo : EIATTR_CRS_STACK_SIZE
	.align		4
.L_240:
        /*00a4*/ 	.byte	0x04, 0x1e
        /*00a6*/ 	.short	(.L_242 - .L_241)
.L_241:
        /*00a8*/ 	.word	0x00000000


	//----- nvinfo : EIATTR_CBANK_PARAM_SIZE
	.align		4
.L_242:
        /*00ac*/ 	.byte	0x03, 0x19
        /*00ae*/ 	.short	0x0030


	//----- nvinfo : EIATTR_PARAM_CBANK
	.align		4
        /*00b0*/ 	.byte	0x04, 0x0a
        /*00b2*/ 	.short	(.L_244 - .L_243)
	.align		4
.L_243:
        /*00b4*/ 	.word	index@(.nv.constant0._Z14buildHashTablePiS_S_S_iiii)
        /*00b8*/ 	.short	0x0380
        /*00ba*/ 	.short	0x0030


	//----- nvinfo : EIATTR_SW_WAR
	.align		4
.L_244:
        /*00bc*/ 	.byte	0x04, 0x36
        /*00be*/ 	.short	(.L_246 - .L_245)
.L_245:
        /*00c0*/ 	.word	0x00000008
.L_246:


//--------------------- .nv.info._Z20buildHashTableOffsetPiS_ii --------------------------
	.section	.nv.info._Z20buildHashTableOffsetPiS_ii,"",@"SHT_CUDA_INFO"
	.sectionflags	@""
	.align	4


	//----- nvinfo : EIATTR_CUDA_API_VERSION
	.align		4
        /*0000*/ 	.byte	0x04, 0x37
        /*0002*/ 	.short	(.L_248 - .L_247)
.L_247:
        /*0004*/ 	.word	0x00000082


	//----- nvinfo : EIATTR_KPARAM_INFO
	.align		4
.L_248:
        /*0008*/ 	.byte	0x04, 0x17
        /*000a*/ 	.short	(.L_250 - .L_249)
.L_249:
        /*000c*/ 	.word	0x00000000
        /*0010*/ 	.short	0x0003
        /*0012*/ 	.short	0x0014
        /*0014*/ 	.byte	0x00, 0xf0, 0x11, 0x00


	//----- nvinfo : EIATTR_KPARAM_INFO
	.align		4
.L_250:
        /*0018*/ 	.byte	0x04, 0x17
        /*001a*/ 	.short	(.L_252 - .L_251)
.L_251:
        /*001c*/ 	.word	0x00000000
        /*0020*/ 	.short	0x0002
        /*0022*/ 	.short	0x0010
        /*0024*/ 	.byte	0x00, 0xf0, 0x11, 0x00


	//----- nvinfo : EIATTR_KPARAM_INFO
	.align		4
.L_252:
        /*0028*/ 	.byte	0x04, 0x17
        /*002a*/ 	.short	(.L_254 - .L_253)
.L_253:
        /*002c*/ 	.word	0x00000000
        /*0030*/ 	.short	0x0001
        /*0032*/ 	.short	0x0008
        /*0034*/ 	.byte	0x00, 0xf5, 0x21, 0x00


	//----- nvinfo : EIATTR_KPARAM_INFO
	.align		4
.L_254:
        /*0038*/ 	.byte	0x04, 0x17
        /*003a*/ 	.short	(.L_256 - .L_255)
.L_255:
        /*003c*/ 	.word	0x00000000
        /*0040*/ 	.short	0x0000
        /*0042*/ 	.short	0x0000
        /*0044*/ 	.byte	0x00, 0xf5, 0x21, 0x00


	//----- nvinfo : EIATTR_SPARSE_MMA_MASK
	.align		4
.L_256:
        /*0048*/ 	.byte	0x03, 0x50
        /*004a*/ 	.short	0x0000


	//----- nvinfo : EIATTR_MAXREG_COUNT
	.align		4
        /*004c*/ 	.byte	0x03, 0x1b
        /*004e*/ 	.short	0x00ff


	//----- nvinfo : EIATTR_MERCURY_ISA_VERSION
	.align		4
        /*0050*/ 	.byte	0x03, 0x5f
        /*0052*/ 	.short	0x0101


	//----- nvinfo : EIATTR_VRC_CTA_INIT_COUNT
	.align		4
        /*0054*/ 	.byte	0x02, 0x4a
	.zero		1
	.zero		1


	//----- nvinfo : EIATTR_EXIT_INSTR_OFFSETS
	.align		4
        /*0058*/ 	.byte	0x04, 0x1c
        /*005a*/ 	.short	(.L_258 - .L_257)


	//   ....[0]....
.L_257:
        /*005c*/ 	.word	0x00000090


	//   ....[1]....
        /*0060*/ 	.word	0x000003d0


	//   ....[2]....
        /*0064*/ 	.word	0x00000550


	//----- nvinfo : EIATTR_CRS_STACK_SIZE
	.align		4
.L_258:
        /*0068*/ 	.byte	0x04, 0x1e
        /*006a*/ 	.short	(.L_260 - .L_259)
.L_259:
        /*006c*/ 	.word	0x00000000


	//----- nvinfo : EIATTR_CBANK_PARAM_SIZE
	.align		4
.L_260:
        /*0070*/ 	.byte	0x03, 0x19
        /*0072*/ 	.short	0x0018


	//----- nvinfo : EIATTR_PARAM_CBANK
	.align		4
        /*0074*/ 	.byte	0x04, 0x0a
        /*0076*/ 	.short	(.L_262 - .L_261)
	.align		4
.L_261:
        /*0078*/ 	.word	index@(.nv.constant0._Z20buildHashTableOffsetPiS_ii)
        /*007c*/ 	.short	0x0380
        /*007e*/ 	.short	0x0018


	//----- nvinfo : EIATTR_SW_WAR
	.align		4
.L_262:
        /*0080*/ 	.byte	0x04, 0x36
        /*0082*/ 	.short	(.L_264 - .L_263)
.L_263:
        /*0084*/ 	.word	0x00000008
.L_264:


//--------------------- .nv.callgraph             --------------------------
	.section	.nv.callgraph,"",@"SHT_CUDA_CALLGRAPH"
	.align	4
	.sectionentsize	8
	.align		4
        /*0000*/ 	.word	0x00000000
	.align		4
        /*0004*/ 	.word	0xffffffff
	.align		4
        /*0008*/ 	.word	0x00000000
	.align		4
        /*000c*/ 	.word	0xfffffffe
	.align		4
        /*0010*/ 	.word	0x00000000
	.align		4
        /*0014*/ 	.word	0xfffffffd
	.align		4
        /*0018*/ 	.word	0x00000000
	.align		4
        /*001c*/ 	.word	0xfffffffc


//--------------------- .nv.constant4             --------------------------
	.section	.nv.constant4,"a",@progbits
	.align	8
	.align		8
.nv.constant4:
        /*0000*/ 	.dword	_ZN34_INTERNAL_10ed1a76_4_k_cu_377d26b34cuda3std3__45__cpo5beginE
	.align		8
        /*0008*/ 	.dword	_ZN34_INTERNAL_10ed1a76_4_k_cu_377d26b34cuda3std3__45__cpo3endE
	.align		8
        /*0010*/ 	.dword	_ZN34_INTERNAL_10ed1a76_4_k_cu_377d26b34cuda3std3__45__cpo6cbeginE
	.align		8
        /*0018*/ 	.dword	_ZN34_INTERNAL_10ed1a76_4_k_cu_377d26b34cuda3std3__45__cpo4cendE
	.align		8
        /*0020*/ 	.dword	_ZN34_INTERNAL_10ed1a76_4_k_cu_377d26b34cuda3std3__45__cpo6rbeginE
	.align		8
        /*0028*/ 	.dword	_ZN34_INTERNAL_10ed1a76_4_k_cu_377d26b34cuda3std3__45__cpo4rendE
	.align		8
        /*0030*/ 	.dword	_ZN34_INTERNAL_10ed1a76_4_k_cu_377d26b34cuda3std3__45__cpo7crbeginE
	.align		8
        /*0038*/ 	.dword	_ZN34_INTERNAL_10ed1a76_4_k_cu_377d26b34cuda3std3__45__cpo5crendE
	.align		8
        /*0040*/ 	.dword	_ZN34_INTERNAL_10ed1a76_4_k_cu_377d26b34cuda3std3__436_GLOBAL__N__10ed1a76_4_k_cu_377d26b36ignoreE
	.align		8
        /*0048*/ 	.dword	_ZN34_INTERNAL_10ed1a76_4_k_cu_377d26b34cuda3std3__419piecewise_constructE
	.align		8
        /*0050*/ 	.dword	_ZN34_INTERNAL_10ed1a76_4_k_cu_377d26b34cuda3std3__48in_placeE
	.align		8
        /*0058*/ 	.dword	_ZN34_INTERNAL_10ed1a76_4_k_cu_377d26b34cuda3std3__420unreachable_sentinelE
	.align		8
        /*0060*/ 	.dword	_ZN34_INTERNAL_10ed1a76_4_k_cu_377d26b34cuda3std3__47nulloptE
	.align		8
        /*0068*/ 	.dword	_ZN34_INTERNAL_10ed1a76_4_k_cu_377d26b34cuda3std3__48unexpectE
	.align		8
        /*0070*/ 	.dword	_ZN34_INTERNAL_10ed1a76_4_k_cu_377d26b34cuda3std6ranges3__45__cpo4swapE
	.align		8
        /*0078*/ 	.dword	_ZN34_INTERNAL_10ed1a76_4_k_cu_377d26b34cuda3std6ranges3__45__cpo9iter_moveE
	.align		8
        /*0080*/ 	.dword	_ZN34_INTERNAL_10ed1a76_4_k_cu_377d26b34cuda3std6ranges3__45__cpo5beginE
	.align		8
        /*0088*/ 	.dword	_ZN34_INTERNAL_10ed1a76_4_k_cu_377d26b34cuda3std6ranges3__45__cpo3endE
	.align		8
        /*0090*/ 	.dword	_ZN34_INTERNAL_10ed1a76_4_k_cu_377d26b34cuda3std6ranges3__45__cpo6cbeginE
	.align		8
        /*0098*/ 	.dword	_ZN34_INTERNAL_10ed1a76_4_k_cu_377d26b34cuda3std6ranges3__45__cpo4cendE
	.align		8
        /*00a0*/ 	.dword	_ZN34_INTERNAL_10ed1a76_4_k_cu_377d26b34cuda3std6ranges3__45__cpo7advanceE
	.align		8
        /*00a8*/ 	.dword	_ZN34_INTERNAL_10ed1a76_4_k_cu_377d26b34cuda3std6ranges3__45__cpo9iter_swapE
	.align		8
        /*00b0*/ 	.dword	_ZN34_INTERNAL_10ed1a76_4_k_cu_377d26b34cuda3std6ranges3__45__cpo4nextE
	.align		8
        /*00b8*/ 	.dword	_ZN34_INTERNAL_10ed1a76_4_k_cu_377d26b34cuda3std6ranges3__45__cpo4prevE
	.align		8
        /*00c0*/ 	.dword	_ZN34_INTERNAL_10ed1a76_4_k_cu_377d26b34cuda3std6ranges3__45__cpo4dataE
	.align		8
        /*00c8*/ 	.dword	_ZN34_INTERNAL_10ed1a76_4_k_cu_377d26b34cuda3std6ranges3__45__cpo5cdataE
	.align		8
        /*00d0*/ 	.dword	_ZN34_INTERNAL_10ed1a76_4_k_cu_377d26b34cuda3std6ranges3__45__cpo4sizeE
	.align		8
        /*00d8*/ 	.dword	_ZN34_INTERNAL_10ed1a76_4_k_cu_377d26b34cuda3std6ranges3__45__cpo5ssizeE
	.align		8
        /*00e0*/ 	.dword	_ZN34_INTERNAL_10ed1a76_4_k_cu_377d26b34cuda3std6ranges3__45__cpo8distanceE
	.align		8
        /*00e8*/ 	.dword	_ZN34_INTERNAL_10ed1a76_4_k_cu_377d26b36thrust24THRUST_300001_SM_1000_NS8cuda_cub3parE
	.align		8
        /*00f0*/ 	.dword	_ZN34_INTERNAL_10ed1a76_4_k_cu_377d26b36thrust24THRUST_300001_SM_1000_NS8cuda_cub10par_nosyncE
	.align		8
        /*00f8*/ 	.dword	_ZN34_INTERNAL_10ed1a76_4_k_cu_377d26b36thrust24THRUST_300001_SM_1000_NS6system6detail10sequential3seqE
	.align		8
        /*0100*/ 	.dword	_ZN34_INTERNAL_10ed1a76_4_k_cu_377d26b36thrust24THRUST_300001_SM_1000_NS6system3cpp3parE
	.align		8
        /*0108*/ 	.dword	_ZN34_INTERNAL_10ed1a76_4_k_cu_377d26b36thrust24THRUST_300001_SM_1000_NS12placeholders2_1E
	.align		8
        /*0110*/ 	.dword	_ZN34_INTERNAL_10ed1a76_4_k_cu_377d26b36thrust24THRUST_300001_SM_1000_NS12placeholders2_2E
	.align		8
        /*0118*/ 	.dword	_ZN34_INTERNAL_10ed1a76_4_k_cu_377d26b36thrust24THRUST_300001_SM_1000_NS12placeholders2_3E
	.align		8
        /*0120*/ 	.dword	_ZN34_INTERNAL_10ed1a76_4_k_cu_377d26b36thrust24THRUST_300001_SM_1000_NS12placeholders2_4E
	.align		8
        /*0128*/ 	.dword	_ZN34_INTERNAL_10ed1a76_4_k_cu_377d26b36thrust24THRUST_300001_SM_1000_NS12placeholders2_5E
	.align		8
        /*0130*/ 	.dword	_ZN34_INTERNAL_10ed1a76_4_k_cu_377d26b36thrust24THRUST_300001_SM_1000_NS12placeholders2_6E
	.align		8
        /*0138*/ 	.dword	_ZN34_INTERNAL_10ed1a76_4_k_cu_377d26b36thrust24THRUST_300001_SM_1000_NS12placeholders2_7E
	.align		8
        /*0140*/ 	.dword	_ZN34_INTERNAL_10ed1a76_4_k_cu_377d26b36thrust24THRUST_300001_SM_1000_NS12placeholders2_8E
	.align		8
        /*0148*/ 	.dword	_ZN34_INTERNAL_10ed1a76_4_k_cu_377d26b36thrust24THRUST_300001_SM_1000_NS12placeholders2_9E
	.align		8
        /*0150*/ 	.dword	_ZN34_INTERNAL_10ed1a76_4_k_cu_377d26b36thrust24THRUST_300001_SM_1000_NS12placeholders3_10E
	.align		8
        /*0158*/ 	.dword	_ZN34_INTERNAL_10ed1a76_4_k_cu_377d26b36thrust24THRUST_300001_SM_1000_NS3seqE
	.align		8
        /*0160*/ 	.dword	_ZN34_INTERNAL_10ed1a76_4_k_cu_377d26b36thrust24THRUST_300001_SM_1000_NS6deviceE


//--------------------- .text._ZN3cub18CUB_300001_SM_10006detail6reduce28DeviceReduceSingleTileKernelINS2_10policy_hubIijN4cuda3__47maximumIvEEE10Policy1000EPiSB_iS8_iiNS5_3std3__410__identityEEEvT0_T1_T2_T3_T4_T6_ --------------------------
	.section	.text._ZN3cub18CUB_300001_SM_10006detail6reduce28DeviceReduceSingleTileKernelINS2_10policy_hubIijN4cuda3__47maximumIvEEE10Policy1000EPiSB_iS8_iiNS5_3std3__410__identityEEEvT0_T1_T2_T3_T4_T6_,"ax",@progbits
	.align	128
        .global         _ZN3cub18CUB_300001_SM_10006detail6reduce28DeviceReduceSingleTileKernelINS2_10policy_hubIijN4cuda3__47maximumIvEEE10Policy1000EPiSB_iS8_iiNS5_3std3__410__identityEEEvT0_T1_T2_T3_T4_T6_
        .type           _ZN3cub18CUB_300001_SM_10006detail6reduce28DeviceReduceSingleTileKernelINS2_10policy_hubIijN4cuda3__47maximumIvEEE10Policy1000EPiSB_iS8_iiNS5_3std3__410__identityEEEvT0_T1_T2_T3_T4_T6_,@function
        .size           _ZN3cub18CUB_300001_SM_10006detail6reduce28DeviceReduceSingleTileKernelINS2_10policy_hubIijN4cuda3__47maximumIvEEE10Policy1000EPiSB_iS8_iiNS5_3std3__410__identityEEEvT0_T1_T2_T3_T4_T6_,(.L_x_209 - _ZN3cub18CUB_300001_SM_10006detail6reduce28DeviceReduceSingleTileKernelINS2_10policy_hubIijN4cuda3__47maximumIvEEE10Policy1000EPiSB_iS8_iiNS5_3std3__410__identityEEEvT0_T1_T2_T3_T4_T6_)
        .other          _ZN3cub18CUB_300001_SM_10006detail6reduce28DeviceReduceSingleTileKernelINS2_10policy_hubIijN4cuda3__47maximumIvEEE10Policy1000EPiSB_iS8_iiNS5_3std3__410__identityEEEvT0_T1_T2_T3_T4_T6_,@"STO_CUDA_ENTRY STV_DEFAULT"
_ZN3cub18CUB_300001_SM_10006detail6reduce28DeviceReduceSingleTileKernelINS2_10policy_hubIijN4cuda3__47maximumIvEEE10Policy1000EPiSB_iS8_iiNS5_3std3__410__identityEEEvT0_T1_T2_T3_T4_T6_:
.text._ZN3cub18CUB_300001_SM_10006detail6reduce28DeviceReduceSingleTileKernelINS2_10policy_hubIijN4cuda3__47maximumIvEEE10Policy1000EPiSB_iS8_iiNS5_3std3__410__identityEEEvT0_T1_T2_T3_T4_T6_:
[----:B------:R-:W-:Y:S01]  /*0000*/  LDC R1, c[0x0][0x37c] ;  /* 0x0000df00ff017b82 */ /* 0x000fe20000000800 */
[----:B------:R-:W0:Y:S01]  /*0010*/  LDCU UR4, c[0x0][0x390] ;  /* 0x00007200ff0477ac */ /* 0x000e220008000800 */
[----:B------:R-:W1:Y:S01]  /*0020*/  LDCU.64 UR6, c[0x0][0x358] ;  /* 0x00006b00ff0677ac */ /* 0x000e620008000a00 */
[----:B0-----:R-:W-:-:S05]  /*0030*/  IMAD.U32 R2, RZ, RZ, UR4 ;  /* 0x00000004ff027e24 */ /* 0x001fca000f8e00ff */
[----:B------:R-:W-:-:S13]  /*0040*/  ISETP.NE.AND P0, PT, R2, RZ, PT ;  /* 0x000000ff0200720c */ /* 0x000fda0003f05270 */
[----:B-1----:R-:W-:Y:S05]  /*0050*/  @P0 BRA `(.L_x_0) ;  /* 0x00000000001c0947 */ /* 0x002fea0003800000 */
[----:B------:R-:W0:Y:S02]  /*0060*/  S2R R0, SR_TID.X ;  /* 0x0000000000007919 */ /* 0x000e240000002100 */
[----:B0-----:R-:W-:-:S13]  /*0070*/  ISETP.NE.AND P0, PT, R0, RZ, PT ;  /* 0x000000ff0000720c */ /* 0x001fda0003f05270 */
[----:B------:R-:W-:Y:S05]  /*0080*/  @P0 EXIT ;  /* 0x000000000000094d */ /* 0x000fea0003800000 */
[----:B------:R-:W0:Y:S08]  /*0090*/  LDC R5, c[0x0][0x398] ;  /* 0x0000e600ff057b82 */ /* 0x000e300000000800 */
[----:B------:R-:W0:Y:S02]  /*00a0*/  LDC.64 R2, c[0x0][0x388] ;  /* 0x0000e200ff027b82 */ /* 0x000e240000000a00 */
[----:B0-----:R-:W-:Y:S01]  /*00b0*/  STG.E desc[UR6][R2.64], R5 ;  /* 0x0000000502007986 */ /* 0x001fe2000c101906 */
[----:B------:R-:W-:Y:S05]  /*00c0*/  EXIT ;  /* 0x000000000000794d */ /* 0x000fea0003800000 */
.L_x_0:
[----:B------:R-:W0:Y:S01]  /*00d0*/  LDCU UR4, c[0x0][0x380] ;  /* 0x00007000ff0477ac */ /* 0x000e220008000800 */
[----:B------:R-:W-:Y:S01]  /*00e0*/  BSSY.RECONVERGENT B0, `(.L_x_1) ;  /* 0x0000331000007945 */ /* 0x000fe20003800200 */
[----:B0-----:R-:W-:-:S09]  /*00f0*/  ULOP3.LUT UP0, URZ, UR4, 0xf, URZ, 0xc0, !UPT ;  /* 0x0000000f04ff7892 */ /* 0x001fd2000f80c0ff */
[----:B------:R-:W-:Y:S05]  /*0100*/  BRA.U UP0, `(.L_x_2) ;  /* 0x0000001900307547 */ /* 0x000fea000b800000 */
[----:B------:R-:W-:-:S13]  /*0110*/  ISETP.GT.AND P0, PT, R2, 0xfff, PT ;  /* 0x00000fff0200780c */ /* 0x000fda0003f04270 */
[----:B------:R-:W-:Y:S05]  /*0120*/  @P0 BRA `(.L_x_3) ;  /* 0x0000000c00280947 */ /* 0x000fea0003800000 */
[----:B------:R-:W0:Y:S01]  /*0130*/  S2R R3, SR_TID.X ;  /* 0x0000000000037919 */ /* 0x000e220000002100 */
[----:B------:R-:W-:Y:S01]  /*0140*/  BSSY.RECONVERGENT B1, `(.L_x_4) ;  /* 0x0000009000017945 */ /* 0x000fe20003800200 */
[----:B------:R-:W-:Y:S01]  /*0150*/  IMAD.MOV.U32 R0, RZ, RZ, RZ ;  /* 0x000000ffff007224 */ /* 0x000fe200078e00ff */
[----:B0-----:R-:W-:Y:S01]  /*0160*/  ISETP.GE.AND P0, PT, R3, R2, PT ;  /* 0x000000020300720c */ /* 0x001fe20003f06270 */
[----:B------:R-:W-:-:S12]  /*0170*/  IMAD.MOV.U32 R11, RZ, RZ, R3 ;  /* 0x000000ffff0b7224 */ /* 0x000fd800078e0003 */
[----:B------:R-:W-:Y:S05]  /*0180*/  @P0 BRA `(.L_x_5) ;  /* 0x0000000000100947 */ /* 0x000fea0003800000 */
[----:B------:R-:W0:Y:S02]  /*0190*/  LDC.64 R4, c[0x0][0x380] ;  /* 0x0000e000ff047b82 */ /* 0x000e240000000a00 */
[----:B0-----:R-:W-:-:S05]  /*01a0*/  IMAD.WIDE.U32 R4, R3, 0x4, R4 ;  /* 0x0000000403047825 */ /* 0x001fca00078e0004 */
[----:B------:R0:W5:Y:S01]  /*01b0*/  LDG.E.CONSTANT R0, desc[UR6][R4.64] ;  /* 0x0000000604007981 */ /* 0x000162000c1e9900 */
[----:B------:R-:W-:-:S07]  /*01c0*/  VIADD R11, R3, 0x100 ;  /* 0x00000100030b7836 */ /* 0x000fce0000000000 */
.L_x_5:
[----:B------:R-:W-:Y:S05]  /*01d0*/  BSYNC.RECONVERGENT B1 ;  /* 0x0000000000017941 */ /* 0x000fea0003800200 */
.L_x_4:
[----:B------:R-:W-:Y:S01]  /*01e0*/  ISETP.GE.AND P0, PT, R11, R2, PT ;  /* 0x000000020b00720c */ /* 0x000fe20003f06270 */
[----:B------:R-:W-:-:S12]  /*01f0*/  BSSY.RECONVERGENT B1, `(.L_x_6) ;  /* 0x0000066000017945 */ /* 0x000fd80003800200 */
[----:B------:R-:W-:Y:S05]  /*0200*/  @P0 BRA `(.L_x_7) ;  /* 0x0000000400900947 */ /* 0x000fea0003800000 */
[----:B0-----:R-:W-:Y:S01]  /*0210*/  LOP3.LUT R5, RZ, R11, RZ, 0x33, !PT ;  /* 0x0000000bff057212 */ /* 0x001fe200078e33ff */
[----:B------:R-:W-:Y:S04]  /*0220*/  BSSY.RECONVERGENT B2, `(.L_x_8) ;  /* 0x0000015000027945 */ /* 0x000fe80003800200 */
[----:B------:R-:W-:-:S05]  /*0230*/  IMAD.IADD R6, R5, 0x1, R2 ;  /* 0x0000000105067824 */ /* 0x000fca00078e0202 */
[C---:B------:R-:W-:Y:S02]  /*0240*/  LOP3.LUT R4, R6.reuse, 0x300, RZ, 0xc0, !PT ;  /* 0x0000030006047812 */ /* 0x040fe400078ec0ff */
[----:B------:R-:W-:Y:S02]  /*0250*/  ISETP.GE.U32.AND P1, PT, R6, 0x300, PT ;  /* 0x000003000600780c */ /* 0x000fe40003f26070 */
[----:B------:R-:W-:-:S13]  /*0260*/  ISETP.NE.AND P0, PT, R4, 0x300, PT ;  /* 0x000003000400780c */ /* 0x000fda0003f05270 */
[----:B------:R-:W-:Y:S05]  /*0270*/  @!P0 BRA `(.L_x_9) ;  /* 0x00000000003c8947 */ /* 0x000fea0003800000 */
[----:B------:R-:W0:Y:S01]  /*0280*/  LDC.64 R4, c[0x0][0x380] ;  /* 0x0000e000ff047b82 */ /* 0x000e220000000a00 */
[----:B------:R-:W-:-:S04]  /*0290*/  LEA.HI R6, R6, 0x1, RZ, 0x18 ;  /* 0x0000000106067811 */ /* 0x000fc800078fc0ff */
[----:B------:R-:W-:-:S05]  /*02a0*/  LOP3.LUT R6, R6, 0x3, RZ, 0xc0, !PT ;  /* 0x0000000306067812 */ /* 0x000fca00078ec0ff */
[----:B------:R-:W-:Y:S02]  /*02b0*/  IMAD.MOV R6, RZ, RZ, -R6 ;  /* 0x000000ffff067224 */ /* 0x000fe400078e0a06 */
[----:B0-----:R-:W-:-:S04]  /*02c0*/  IMAD.WIDE.U32 R4, R11, 0x4, R4 ;  /* 0x000000040b047825 */ /* 0x001fc800078e0004 */
[----:B------:R-:W-:-:S07]  /*02d0*/  IMAD.MOV.U32 R7, RZ, RZ, R5 ;  /* 0x000000ffff077224 */ /* 0x000fce00078e0005 */
.L_x_10:
[----:B------:R-:W-:-:S06]  /*02e0*/  IMAD.MOV.U32 R5, RZ, RZ, R7 ;  /* 0x000000ffff057224 */ /* 0x000fcc00078e0007 */
[----:B------:R0:W2:Y:S01]  /*02f0*/  LDG.E.CONSTANT R5, desc[UR6][R4.64] ;  /* 0x0000000604057981 */ /* 0x0000a2000c1e9900 */
[----:B------:R-:W-:Y:S02]  /*0300*/  VIADD R6, R6, 0x1 ;  /* 0x0000000106067836 */ /* 0x000fe40000000000 */
[----:B------:R-:W-:-:S03]  /*0310*/  VIADD R11, R11, 0x100 ;  /* 0x000001000b0b7836 */ /* 0x000fc60000000000 */
[----:B------:R-:W-:Y:S02]  /*0320*/  ISETP.NE.AND P0, PT, R6, RZ, PT ;  /* 0x000000ff0600720c */ /* 0x000fe40003f05270 */
[----:B0-----:R-:W-:-:S05]  /*0330*/  IADD3 R4, P2, PT, R4, 0x400, RZ ;  /* 0x0000040004047810 */ /* 0x001fca0007f5e0ff */
[----:B------:R-:W-:Y:S01]  /*0340*/  IMAD.X R7, RZ, RZ, R7, P2 ;  /* 0x000000ffff077224 */ /* 0x000fe200010e0607 */
[----:B--2--5:R-:W-:-:S05]  /*0350*/  VIMNMX R0, PT, PT, R5, R0, !PT ;  /* 0x0000000005007248 */ /* 0x024fca0007fe0100 */
[----:B------:R-:W-:Y:S05]  /*0360*/  @P0 BRA `(.L_x_10) ;  /* 0xfffffffc00dc0947 */ /* 0x000fea000383ffff */
.L_x_9:
[----:B------:R-:W-:Y:S05]  /*0370*/  BSYNC.RECONVERGENT B2 ;  /* 0x0000000000027941 */ /* 0x000fea0003800200 */
.L_x_8:
[----:B------:R-:W-:Y:S05]  /*0380*/  @!P1 BRA `(.L_x_7) ;  /* 0x0000000400309947 */ /* 0x000fea0003800000 */
[----:B------:R-:W-:Y:S01]  /*0390*/  IMAD.IADD R4, R2, 0x1, -R11 ;  /* 0x0000000102047824 */ /* 0x000fe200078e0a0b */
[----:B------:R-:W-:Y:S01]  /*03a0*/  BSSY.RECONVERGENT B2, `(.L_x_11) ;  /* 0x0000029000027945 */ /* 0x000fe20003800200 */
[----:B------:R-:W-:-:S03]  /*03b0*/  PLOP3.LUT P0, PT, PT, PT, PT, 0x80, 0x8 ;  /* 0x000000000008781c */ /* 0x000fc60003f0f070 */
[----:B------:R-:W-:-:S13]  /*03c0*/  ISETP.GT.AND P1, PT, R4, 0xc00, PT ;  /* 0x00000c000400780c */ /* 0x000fda0003f24270 */
[----:B------:R-:W-:Y:S05]  /*03d0*/  @!P1 BRA `(.L_x_12) ;  /* 0x0000000000949947 */ /* 0x000fea0003800000 */
[----:B------:R-:W-:Y:S01]  /*03e0*/  PLOP3.LUT P0, PT, PT, PT, PT, 0x8, 0x80 ;  /* 0x000000000080781c */ /* 0x000fe20003f0e170 */
[----:B------:R-:W-:-:S12]  /*03f0*/  VIADD R10, R2, 0xfffff400 ;  /* 0xfffff400020a7836 */ /* 0x000fd80000000000 */
.L_x_13:
[----:B------:R-:W0:Y:S01]  /*0400*/  LDC.64 R6, c[0x0][0x380] ;  /* 0x0000e000ff067b82 */ /* 0x000e220000000a00 */
[C---:B------:R-:W-:Y:S02]  /*0410*/  VIADD R9, R11.reuse, 0x400 ;  /* 0x000004000b097836 */ /* 0x040fe40000000000 */
[C---:B------:R-:W-:Y:S02]  /*0420*/  VIADD R5, R11.reuse, 0x800 ;  /* 0x000008000b057836 */ /* 0x040fe40000000000 */
[----:B0-----:R-:W-:-:S05]  /*0430*/  IMAD.WIDE R22, R11, 0x4, R6 ;  /* 0x000000040b167825 */ /* 0x001fca00078e0206 */
[----:B------:R-:W2:Y:S01]  /*0440*/  LDG.E.CONSTANT R12, desc[UR6][R22.64] ;  /* 0x00000006160c7981 */ /* 0x000ea2000c1e9900 */
[----:B------:R-:W-:-:S03]  /*0450*/  IMAD.WIDE R8, R9, 0x4, R6 ;  /* 0x0000000409087825 */ /* 0x000fc600078e0206 */
[----:B------:R-:W2:Y:S04]  /*0460*/  LDG.E.CONSTANT R13, desc[UR6][R22.64+0x400] ;  /* 0x00040006160d7981 */ /* 0x000ea8000c1e9900 */
[----:B------:R-:W3:Y:S04]  /*0470*/  LDG.E.CONSTANT R14, desc[UR6][R22.64+0x800] ;  /* 0x00080006160e7981 */ /* 0x000ee8000c1e9900 */
[----:B------:R-:W3:Y:S01]  /*0480*/  LDG.E.CONSTANT R21, desc[UR6][R22.64+0xc00] ;  /* 0x000c000616157981 */ /* 0x000ee2000c1e9900 */
[----:B------:R-:W-:-:S03]  /*0490*/  IMAD.WIDE R4, R5, 0x4, R6 ;  /* 0x0000000405047825 */ /* 0x000fc600078e0206 */
[----:B------:R-:W4:Y:S04]  /*04a0*/  LDG.E.CONSTANT R17, desc[UR6][R8.64] ;  /* 0x0000000608117981 */ /* 0x000f28000c1e9900 */
[----:B------:R-:W4:Y:S01]  /*04b0*/  LDG.E.CONSTANT R16, desc[UR6][R8.64+0x400] ;  /* 0x0004000608107981 */ /* 0x000f22000c1e9900 */
[----:B------:R-:W-:-:S03]  /*04c0*/  VIADD R25, R11, 0xc00 ;  /* 0x00000c000b197836 */ /* 0x000fc60000000000 */
[----:B------:R-:W4:Y:S04]  /*04d0*/  LDG.E.CONSTANT R15, desc[UR6][R8.64+0x800] ;  /* 0x00080006080f7981 */ /* 0x000f28000c1e9900 */
[----:B------:R-:W4:Y:S01]  /*04e0*/  LDG.E.CONSTANT R20, desc[UR6][R8.64+0xc00] ;  /* 0x000c000608147981 */ /* 0x000f22000c1e9900 */
[----:B------:R-:W-:-:S03]  /*04f0*/  IMAD.WIDE R6, R25, 0x4, R6 ;  /* 0x0000000419067825 */ /* 0x000fc600078e0206 */
[----:B------:R-:W4:Y:S04]  /*0500*/  LDG.E.CONSTANT R19, desc[UR6][R4.64] ;  /* 0x0000000604137981 */ /* 0x000f28000c1e9900 */
[----:B------:R-:W4:Y:S04]  /*0510*/  LDG.E.CONSTANT R18, desc[UR6][R4.64+0x400] ;  /* 0x0004000604127981 */ /* 0x000f28000c1e9900 */
[----:B------:R-:W4:Y:S04]  /*0520*/  LDG.E.CONSTANT R23, desc[UR6][R4.64+0x800] ;  /* 0x0008000604177981 */ /* 0x000f28000c1e9900 */
[----:B------:R-:W4:Y:S04]  /*0530*/  LDG.E.CONSTANT R24, desc[UR6][R4.64+0xc00] ;  /* 0x000c000604187981 */ /* 0x000f28000c1e9900 */
[----:B------:R-:W4:Y:S04]  /*0540*/  LDG.E.CONSTANT R25, desc[UR6][R6.64] ;  /* 0x0000000606197981 */ /* 0x000f28000c1e9900 */
[----:B------:R-:W4:Y:S04]  /*0550*/  LDG.E.CONSTANT R26, desc[UR6][R6.64+0x400] ;  /* 0x00040006061a7981 */ /* 0x000f28000c1e9900 */
[----:B------:R-:W4:Y:S04]  /*0560*/  LDG.E.CONSTANT R22, desc[UR6][R6.64+0x800] ;  /* 0x0008000606167981 */ /* 0x000f28000c1e9900 */
[----:B------:R-:W4:Y:S01]  /*0570*/  LDG.E.CONSTANT R27, desc[UR6][R6.64+0xc00] ;  /* 0x000c0006061b7981 */ /* 0x000f22000c1e9900 */
[----:B------:R-:W-:-:S05]  /*0580*/  VIADD R11, R11, 0x1000 ;  /* 0x000010000b0b7836 */ /* 0x000fca0000000000 */
[----:B------:R-:W-:Y:S02]  /*0590*/  ISETP.GE.AND P1, PT, R11, R10, PT ;  /* 0x0000000a0b00720c */ /* 0x000fe40003f26270 */
[----:B--2--5:R-:W-:-:S04]  /*05a0*/  VIMNMX3 R12, R0, R12, R13, !PT ;  /* 0x0000000c000c720f */ /* 0x024fc8000780010d */
[----:B---3--:R-:W-:-:S04]  /*05b0*/  VIMNMX3 R12, R12, R14, R21, !PT ;  /* 0x0000000e0c0c720f */ /* 0x008fc80007800115 */
[----:B----4-:R-:W-:-:S04]  /*05c0*/  VIMNMX3 R12, R12, R17, R16, !PT ;  /* 0x000000110c0c720f */ /* 0x010fc80007800110 */
[----:B------:R-:W-:-:S04]  /*05d0*/  VIMNMX3 R12, R12, R15, R20, !PT ;  /* 0x0000000f0c0c720f */ /* 0x000fc80007800114 */
[----:B------:R-:W-:-:S04]  /*05e0*/  VIMNMX3 R12, R12, R19, R18, !PT ;  /* 0x000000130c0c720f */ /* 0x000fc80007800112 */
[----:B------:R-:W-:-:S04]  /*05f0*/  VIMNMX3 R12, R12, R23, R24, !PT ;  /* 0x000000170c0c720f */ /* 0x000fc80007800118 */
[----:B------:R-:W-:-:S04]  /*0600*/  VIMNMX3 R25, R12, R25, R26, !PT ;  /* 0x000000190c19720f */ /* 0x000fc8000780011a */
[----:B------:R-:W-:Y:S01]  /*0610*/  VIMNMX3 R0, R25, R22, R27, !PT ;  /* 0x000000161900720f */ /* 0x000fe2000780011b */
[----:B------:R-:W-:Y:S06]  /*0620*/  @!P1 BRA `(.L_x_13) ;  /* 0xfffffffc00749947 */ /* 0x000fec000383ffff */
.L_x_12:
[----:B------:R-:W-:Y:S05]  /*0630*/  BSYNC.RECONVERGENT B2 ;  /* 0x0000000000027941 */ /* 0x000fea0003800200 */
.L_x_11:
[----:B------:R-:W-:Y:S01]  /*0640*/  IMAD.IADD R4, R2, 0x1, -R11 ;  /* 0x0000000102047824 */ /* 0x000fe200078e0a0b */
[----:B------:R-:W-:Y:S04]  /*0650*/  BSSY.RECONVERGENT B2, `(.L_x_14) ;  /* 0x0000015000027945 */ /* 0x000fe80003800200 */
[----:B------:R-:W-:-:S13]  /*0660*/  ISETP.GT.AND P1, PT, R4, 0x400, PT ;  /* 0x000004000400780c */ /* 0x000fda0003f24270 */
[----:B------:R-:W-:Y:S05]  /*0670*/  @!P1 BRA `(.L_x_15) ;  /* 0x0000000000489947 */ /* 0x000fea0003800000 */
[----:B------:R-:W0:Y:S01]  /*0680*/  LDC.64 R6, c[0x0][0x380] ;  /* 0x0000e000ff067b82 */ /* 0x000e220000000a00 */
[C---:B------:R-:W-:Y:S02]  /*0690*/  VIADD R13, R11.reuse, 0x400 ;  /* 0x000004000b0d7836 */ /* 0x040fe40000000000 */
[----:B0-----:R-:W-:-:S05]  /*06a0*/  IMAD.WIDE R4, R11, 0x4, R6 ;  /* 0x000000040b047825 */ /* 0x001fca00078e0206 */
[----:B------:R-:W2:Y:S01]  /*06b0*/  LDG.E.CONSTANT R9, desc[UR6][R4.64] ;  /* 0x0000000604097981 */ /* 0x000ea2000c1e9900 */
[----:B------:R-:W-:-:S03]  /*06c0*/  IMAD.WIDE R6, R13, 0x4, R6 ;  /* 0x000000040d067825 */ /* 0x000fc600078e0206 */
[----:B------:R-:W2:Y:S04]  /*06d0*/  LDG.E.CONSTANT R8, desc[UR6][R4.64+0x400] ;  /* 0x0004000604087981 */ /* 0x000ea8000c1e9900 */
[----:B------:R-:W3:Y:S04]  /*06e0*/  LDG.E.CONSTANT R13, desc[UR6][R4.64+0x800] ;  /* 0x00080006040d7981 */ /* 0x000ee8000c1e9900 */
[----:B------:R-:W3:Y:S04]  /*06f0*/  LDG.E.CONSTANT R10, desc[UR6][R4.64+0xc00] ;  /* 0x000c0006040a7981 */ /* 0x000ee8000c1e9900 */
[----:B------:R-:W4:Y:S04]  /*0700*/  LDG.E.CONSTANT R15, desc[UR6][R6.64] ;  /* 0x00000006060f7981 */ /* 0x000f28000c1e9900 */
[----:B------:R-:W4:Y:S04]  /*0710*/  LDG.E.CONSTANT R12, desc[UR6][R6.64+0x400] ;  /* 0x00040006060c7981 */ /* 0x000f28000c1e9900 */
[----:B------:R-:W4:Y:S04]  /*0720*/  LDG.E.CONSTANT R17, desc[UR6][R6.64+0x800] ;  /* 0x0008000606117981 */ /* 0x000f28000c1e9900 */
[----:B------:R-:W4:Y:S01]  /*0730*/  LDG.E.CONSTANT R14, desc[UR6][R6.64+0xc00] ;  /* 0x000c0006060e7981 */ /* 0x000f22000c1e9900 */
[----:B------:R-:W-:Y:S01]  /*0740*/  PLOP3.LUT P0, PT, PT, PT, PT, 0x8, 0x80 ;  /* 0x000000000080781c */ /* 0x000fe20003f0e170 */
[----:B------:R-:W-:Y:S01]  /*0750*/  VIADD R11, R11, 0x800 ;  /* 0x000008000b0b7836 */ /* 0x000fe20000000000 */
[----:B--2--5:R-:W-:-:S04]  /*0760*/  VIMNMX3 R8, R0, R9, R8, !PT ;  /* 0x000000090008720f */ /* 0x024fc80007800108 */
[----:B---3--:R-:W-:-:S04]  /*0770*/  VIMNMX3 R8, R8, R13, R10, !PT ;  /* 0x0000000d0808720f */ /* 0x008fc8000780010a */
[----:B----4-:R-:W-:-:S04]  /*0780*/  VIMNMX3 R8, R8, R15, R12, !PT ;  /* 0x0000000f0808720f */ /* 0x010fc8000780010c */
[----:B------:R-:W-:-:S07]  /*0790*/  VIMNMX3 R0, R8, R17, R14, !PT ;  /* 0x000000110800720f */ /* 0x000fce000780010e */
.L_x_15:
[----:B------:R-:W-:Y:S05]  /*07a0*/  BSYNC.RECONVERGENT B2 ;  /* 0x0000000000027941 */ /* 0x000fea0003800200 */
.L_x_14:
[----:B------:R-:W-:-:S13]  /*07b0*/  ISETP.LT.OR P0, PT, R11, R2, P0 ;  /* 0x000000020b00720c */ /* 0x000fda0000701670 */
[----:B------:R-:W-:Y:S05]  /*07c0*/  @!P0 BRA `(.L_x_7) ;  /* 0x0000000000208947 */ /* 0x000fea0003800000 */
[----:B------:R-:W0:Y:S02]  /*07d0*/  LDC.64 R4, c[0x0][0x380] ;  /* 0x0000e000ff047b82 */ /* 0x000e240000000a00 */
[----:B0-----:R-:W-:-:S05]  /*07e0*/  IMAD.WIDE R4, R11, 0x4, R4 ;  /* 0x000000040b047825 */ /* 0x001fca00078e0204 */
[----:B------:R-:W2:Y:S04]  /*07f0*/  LDG.E.CONSTANT R7, desc[UR6][R4.64] ;  /* 0x0000000604077981 */ /* 0x000ea8000c1e9900 */
[----:B------:R-:W2:Y:S04]  /*0800*/  LDG.E.CONSTANT R6, desc[UR6][R4.64+0x400] ;  /* 0x0004000604067981 */ /* 0x000ea8000c1e9900 */
[----:B------:R-:W3:Y:S04]  /*0810*/  LDG.E.CONSTANT R9, desc[UR6][R4.64+0x800] ;  /* 0x0008000604097981 */ /* 0x000ee8000c1e9900 */
[----:B------:R-:W3:Y:S01]  /*0820*/  LDG.E.CONSTANT R8, desc[UR6][R4.64+0xc00] ;  /* 0x000c000604087981 */ /* 0x000ee2000c1e9900 */
[----:B--2--5:R-:W-:-:S04]  /*0830*/  VIMNMX3 R0, R0, R7, R6, !PT ;  /* 0x000000070000720f */ /* 0x024fc80007800106 */
[----:B---3--:R-:W-:-:S07]  /*0840*/  VIMNMX3 R0, R0, R9, R8, !PT ;  /* 0x000000090000720f */ /* 0x008fce0007800108 */
.L_x_7:
[----:B------:R-:W-:Y:S05]  /*0850*/  BSYNC.RECONVERGENT B1 ;  /* 0x0000000000017941 */ /* 0x000fea0003800200 */
.L_x_6:
[----:B------:R-:W-:Y:S01]  /*0860*/  ISETP.GE.AND P0, PT, R2, 0x100, PT ;  /* 0x000001000200780c */ /* 0x000fe20003f06270 */
[----:B-----5:R-:W-:-:S12]  /*0870*/  IMAD.MOV.U32 R6, RZ, RZ, R0 ;  /* 0x000000ffff067224 */ /* 0x020fd800078e0000 */
[----:B------:R-:W-:Y:S05]  /*0880*/  @!P0 BRA `(.L_x_16) ;  /* 0x0000000000648947 */ /* 0x000fea0003800000 */
[----:B------:R-:W1:Y:S01]  /*0890*/  S2R R0, SR_LANEID ;  /* 0x0000000000007919 */ /* 0x000e620000000000 */
[----:B------:R-:W-:-:S13]  /*08a0*/  CREDUX.MAX.S32 UR4, R6 ;  /* 0x00000000060472cc */ /* 0x000fda0000000200 */
[----:B0-----:R-:W-:Y:S01]  /*08b0*/  IMAD.U32 R5, RZ, RZ, UR4 ;  /* 0x00000004ff057e24 */ /* 0x001fe2000f8e00ff */
[----:B-1----:R-:W-:-:S13]  /*08c0*/  ISETP.NE.AND P0, PT, R0, RZ, PT ;  /* 0x000000ff0000720c */ /* 0x002fda0003f05270 */
[----:B------:R-:W0:Y:S01]  /*08d0*/  @!P0 S2R R7, SR_CgaCtaId ;  /* 0x0000000000078919 */ /* 0x000e220000008800 */
[----:B------:R-:W-:Y:S02]  /*08e0*/  @!P0 MOV R2, 0x400 ;  /* 0x0000040000028802 */ /* 0x000fe40000000f00 */
[----:B------:R-:W-:-:S04]  /*08f0*/  @!P0 SHF.R.U32.HI R0, RZ, 0x3, R3 ;  /* 0x00000003ff008819 */ /* 0x000fc80000011603 */
[----:B------:R-:W-:Y:S02]  /*0900*/  @!P0 LOP3.LUT R0, R0, 0x7c, RZ, 0xc0, !PT ;  /* 0x0000007c00008812 */ /* 0x000fe400078ec0ff */
[----:B0-----:R-:W-:-:S05]  /*0910*/  @!P0 LEA R7, R7, R2, 0x18 ;  /* 0x0000000207078211 */ /* 0x001fca00078ec0ff */
[----:B------:R-:W-:-:S05]  /*0920*/  @!P0 IMAD.IADD R0, R0, 0x1, R7 ;  /* 0x0000000100008824 */ /* 0x000fca00078e0207 */
[----:B------:R2:W-:Y:S01]  /*0930*/  @!P0 STS [R0+0x8], R5 ;  /* 0x0000080500008388 */ /* 0x0005e20000000800 */
[----:B------:R-:W-:Y:S01]  /*0940*/  BAR.SYNC.DEFER_BLOCKING 0x0 ;  /* 0x0000000000007b1d */ /* 0x000fe20000010000 */
[----:B------:R-:W-:-:S13]  /*0950*/  ISETP.NE.AND P0, PT, R3, RZ, PT ;  /* 0x000000ff0300720c */ /* 0x000fda0003f05270 */
[----:B--2---:R-:W-:Y:S05]  /*0960*/  @P0 BRA `(.L_x_17) ;  /* 0x0000002800a00947 */ /* 0x004fea0003800000 */
[----:B------:R-:W0:Y:S01]  /*0970*/  S2UR UR5, SR_CgaCtaId ;  /* 0x00000000000579c3 */ /* 0x000e220000008800 */
[----:B------:R-:W-:Y:S02]  /*0980*/  UMOV UR4, 0x400 ;  /* 0x0000040000047882 */ /* 0x000fe40000000000 */
[----:B0-----:R-:W-:-:S09]  /*0990*/  ULEA UR4, UR5, UR4, 0x18 ;  /* 0x0000000405047291 */ /* 0x001fd2000f8ec0ff */
[----:B------:R-:W-:Y:S04]  /*09a0*/  LDS R0, [UR4+0xc] ;  /* 0x00000c04ff007984 */ /* 0x000fe80008000800 */
[----:B------:R-:W0:Y:S04]  /*09b0*/  LDS.128 R8, [UR4+0x10] ;  /* 0x00001004ff087984 */ /* 0x000e280008000c00 */
[----:B------:R-:W1:Y:S01]  /*09c0*/  LDS.64 R2, [UR4+0x20] ;  /* 0x00002004ff027984 */ /* 0x000e620008000a00 */
[----:B0-----:R-:W-:-:S04]  /*09d0*/  VIMNMX3 R0, R5, R0, R8, !PT ;  /* 0x000000000500720f */ /* 0x001fc80007800108 */
[----:B------:R-:W-:-:S04]  /*09e0*/  VIMNMX3 R0, R0, R9, R10, !PT ;  /* 0x000000090000720f */ /* 0x000fc8000780010a */
[----:B-1----:R-:W-:-:S04]  /*09f0*/  VIMNMX3 R0, R0, R11, R2, !PT ;  /* 0x0000000b0000720f */ /* 0x002fc80007800102 */
[----:B------:R-:W-:Y:S01]  /*0a00*/  VIMNMX R5, PT, PT, R0, R3, !PT ;  /* 0x0000000300057248 */ /* 0x000fe20007fe0100 */
[----:B------:R-:W-:Y:S06]  /*0a10*/  BRA `(.L_x_17) ;  /* 0x0000002800747947 */ /* 0x000fec0003800000 */
.L_x_16:
[----:B------:R-:W1:Y:S01]  /*0a20*/  S2R R8, SR_LANEID ;  /* 0x0000000000087919 */ /* 0x000e620000000000 */
[----:B------:R-:W-:-:S04]  /*0a30*/  LOP3.LUT R0, R3, 0x3e0, RZ, 0xc0, !PT ;  /* 0x000003e003007812 */ /* 0x000fc800078ec0ff */
[----:B------:R-:W-:Y:S01]  /*0a40*/  LOP3.LUT R7, RZ, R0, RZ, 0x33, !PT ;  /* 0x00000000ff077212 */ /* 0x000fe200078e33ff */
[----:B0-----:R-:W-:-:S04]  /*0a50*/  VIADD R5, R0, 0x20 ;  /* 0x0000002000057836 */ /* 0x001fc80000000000 */
[----:B------:R-:W-:Y:S01]  /*0a60*/  IMAD.IADD R7, R7, 0x1, R2 ;  /* 0x0000000107077824 */ /* 0x000fe200078e0202 */
[----:B------:R-:W-:-:S04]  /*0a70*/  ISETP.GT.AND P0, PT, R5, R2, PT ;  /* 0x000000020500720c */ /* 0x000fc80003f04270 */
[----:B------:R-:W-:-:S05]  /*0a80*/  SEL R7, R7, 0x1f, P0 ;  /* 0x0000001f07077807 */ /* 0x000fca0000000000 */
[----:B------:R-:W0:Y:S01]  /*0a90*/  SHFL.DOWN PT, R0, R6, 0x1, R7 ;  /* 0x0820000006007989 */ /* 0x000e2200000e0007 */
[C---:B-1----:R-:W-:Y:S01]  /*0aa0*/  ISETP.GE.AND P0, PT, R8.reuse, R7, PT ;  /* 0x000000070800720c */ /* 0x042fe20003f06270 */
[C---:B------:R-:W-:Y:S01]  /*0ab0*/  VIADD R4, R8.reuse, 0x2 ;  /* 0x0000000208047836 */ /* 0x040fe20000000000 */
[----:B------:R-:W-:-:S11]  /*0ac0*/  ISETP.NE.AND P1, PT, R8, RZ, PT ;  /* 0x000000ff0800720c */ /* 0x000fd60003f25270 */
[----:B0-----:R-:W-:Y:S02]  /*0ad0*/  @!P0 VIMNMX R6, PT, PT, R0, R6, !PT ;  /* 0x0000000600068248 */ /* 0x001fe40007fe0100 */
[----:B------:R-:W-:Y:S01]  /*0ae0*/  ISETP.GT.AND P0, PT, R4, R7, PT ;  /* 0x000000070400720c */ /* 0x000fe20003f04270 */
[----:B------:R-:W-:Y:S01]  /*0af0*/  VIADD R4, R8, 0x4 ;  /* 0x0000000408047836 */ /* 0x000fe20000000000 */
[----:B------:R-:W0:Y:S01]  /*0b00*/  @!P1 S2R R10, SR_CgaCtaId ;  /* 0x00000000000a9919 */ /* 0x000e220000008800 */
[----:B------:R-:W-:Y:S01]  /*0b10*/  @!P1 MOV R5, 0x400 ;  /* 0x0000040000059802 */ /* 0x000fe20000000f00 */
[----:B------:R-:W1:Y:S09]  /*0b20*/  SHFL.DOWN PT, R0, R6, 0x2, R7 ;  /* 0x0840000006007989 */ /* 0x000e7200000e0007 */
[----:B-1----:R-:W-:-:S02]  /*0b30*/  @!P0 VIMNMX R6, PT, PT, R6, R0, !PT ;  /* 0x0000000006068248 */ /* 0x002fc40007fe0100 */
[----:B------:R-:W-:Y:S01]  /*0b40*/  ISETP.GT.AND P0, PT, R4, R7, PT ;  /* 0x000000070400720c */ /* 0x000fe20003f04270 */
[----:B------:R-:W-:Y:S01]  /*0b50*/  VIADD R4, R8, 0x8 ;  /* 0x0000000808047836 */ /* 0x000fe20000000000 */
[----:B0-----:R-:W-:Y:S01]  /*0b60*/  @!P1 LEA R5, R10, R5, 0x18 ;  /* 0x000000050a059211 */ /* 0x001fe200078ec0ff */
[----:B------:R-:W0:Y:S10]  /*0b70*/  SHFL.DOWN PT, R0, R6, 0x4, R7 ;  /* 0x0880000006007989 */ /* 0x000e3400000e0007 */
[----:B0-----:R-:W-:-:S02]  /*0b80*/  @!P0 VIMNMX R6, PT, PT, R6, R0, !PT ;  /* 0x0000000006068248 */ /* 0x001fc40007fe0100 */
[----:B------:R-:W-:Y:S01]  /*0b90*/  ISETP.GT.AND P0, PT, R4, R7, PT ;  /* 0x000000070400720c */ /* 0x000fe20003f04270 */
[----:B------:R-:W-:Y:S02]  /*0ba0*/  VIADD R4, R8, 0x10 ;  /* 0x0000001008047836 */ /* 0x000fe40000000000 */
[----:B------:R-:W0:Y:S10]  /*0bb0*/  SHFL.DOWN PT, R0, R6, 0x8, R7 ;  /* 0x0900000006007989 */ /* 0x000e3400000e0007 */
[----:B0-----:R-:W-:-:S02]  /*0bc0*/  @!P0 VIMNMX R6, PT, PT, R6, R0, !PT ;  /* 0x0000000006068248 */ /* 0x001fc40007fe0100 */
[----:B------:R-:W-:Y:S02]  /*0bd0*/  ISETP.GT.AND P0, PT, R4, R7, PT ;  /* 0x000000070400720c */ /* 0x000fe40003f04270 */
[----:B------:R-:W-:Y:S01]  /*0be0*/  @!P1 SHF.R.U32.HI R4, RZ, 0x3, R3 ;  /* 0x00000003ff049819 */ /* 0x000fe20000011603 */
[----:B------:R-:W0:Y:S03]  /*0bf0*/  SHFL.DOWN PT, R0, R6, 0x10, R7 ;  /* 0x0a00000006007989 */ /* 0x000e2600000e0007 */
[----:B------:R-:W-:-:S05]  /*0c00*/  @!P1 LOP3.LUT R4, R4, 0x7c, RZ, 0xc0, !PT ;  /* 0x0000007c04049812 */ /* 0x000fca00078ec0ff */
[----:B------:R-:W-:Y:S02]  /*0c10*/  @!P1 IMAD.IADD R4, R4, 0x1, R5 ;  /* 0x0000000104049824 */ /* 0x000fe400078e0205 */
[----:B0-----:R-:W-:Y:S02]  /*0c20*/  @!P0 VIMNMX R6, PT, PT, R6, R0, !PT ;  /* 0x0000000006068248 */ /* 0x001fe40007fe0100 */
[----:B------:R-:W-:-:S03]  /*0c30*/  ISETP.NE.AND P0, PT, R3, RZ, PT ;  /* 0x000000ff0300720c */ /* 0x000fc60003f05270 */
[----:B------:R-:W-:-:S05]  /*0c40*/  IMAD.MOV.U32 R5, RZ, RZ, R6 ;  /* 0x000000ffff057224 */ /* 0x000fca00078e0006 */
[----:B------:R1:W-:Y:S01]  /*0c50*/  @!P1 STS [R4+0x8], R5 ;  /* 0x0000080504009388 */ /* 0x0003e20000000800 */
[----:B------:R-:W-:Y:S06]  /*0c60*/  BAR.SYNC.DEFER_BLOCKING 0x0 ;  /* 0x0000000000007b1d */ /* 0x000fec0000010000 */
[----:B------:R-:W-:Y:S05]  /*0c70*/  @P0 BRA `(.L_x_17) ;  /* 0x0000002400dc0947 */ /* 0x000fea0003800000 */
[----:B------:R-:W0:Y:S01]  /*0c80*/  S2UR UR5, SR_CgaCtaId ;  /* 0x00000000000579c3 */ /* 0x000e220000008800 */
[----:B------:R-:W-:Y:S01]  /*0c90*/  UMOV UR4, 0x400 ;  /* 0x0000040000047882 */ /* 0x000fe20000000000 */
[C---:B------:R-:W-:Y:S02]  /*0ca0*/  ISETP.GT.AND P2, PT, R2.reuse, 0x20, PT ;  /* 0x000000200200780c */ /* 0x040fe40003f44270 */
[C---:B------:R-:W-:Y:S02]  /*0cb0*/  ISETP.GT.AND P4, PT, R2.reuse, 0x40, PT ;  /* 0x000000400200780c */ /* 0x040fe40003f84270 */
[C---:B------:R-:W-:Y:S02]  /*0cc0*/  ISETP.GT.AND P3, PT, R2.reuse, 0x60, PT ;  /* 0x000000600200780c */ /* 0x040fe40003f64270 */
[----:B------:R-:W-:Y:S01]  /*0cd0*/  ISETP.GT.AND P1, PT, R2, 0x80, PT ;  /* 0x000000800200780c */ /* 0x000fe20003f24270 */
[----:B0-----:R-:W-:-:S09]  /*0ce0*/  ULEA UR4, UR5, UR4, 0x18 ;  /* 0x0000000405047291 */ /* 0x001fd2000f8ec0ff */
[----:B------:R-:W1:Y:S04]  /*0cf0*/  LDS R0, [UR4+0xc] ;  /* 0x00000c04ff007984 */ /* 0x000e680008000800 */
[----:B------:R-:W0:Y:S04]  /*0d00*/  LDS.128 R8, [UR4+0x10] ;  /* 0x00001004ff087984 */ /* 0x000e280008000c00 */
[----:B------:R-:W2:Y:S01]  /*0d10*/  LDS.64 R6, [UR4+0x20] ;  /* 0x00002004ff067984 */ /* 0x000ea20008000a00 */
[----:B-1----:R-:W-:Y:S02]  /*0d20*/  @P2 VIMNMX R5, PT, PT, R5, R0, !PT ;  /* 0x0000000005052248 */ /* 0x002fe40007fe0100 */
[----:B------:R-:W-:-:S02]  /*0d30*/  ISETP.GT.AND P2, PT, R2, 0xa0, PT ;  /* 0x000000a00200780c */ /* 0x000fc40003f44270 */
[----:B0-----:R-:W-:Y:S02]  /*0d40*/  @P4 VIMNMX R5, PT, PT, R5, R8, !PT ;  /* 0x0000000805054248 */ /* 0x001fe40007fe0100 */
[C---:B------:R-:W-:Y:S02]  /*0d50*/  ISETP.GT.AND P4, PT, R2.reuse, 0xc0, PT ;  /* 0x000000c00200780c */ /* 0x040fe40003f84270 */
[----:B------:R-:W-:Y:S02]  /*0d60*/  @P3 VIMNMX R5, PT, PT, R5, R9, !PT ;  /* 0x0000000905053248 */ /* 0x000fe40007fe0100 */
[----:B------:R-:W-:Y:S02]  /*0d70*/  ISETP.GT.AND P3, PT, R2, 0xe0, PT ;  /* 0x000000e00200780c */ /* 0x000fe40003f64270 */
[----:B------:R-:W-:-:S04]  /*0d80*/  @P1 VIMNMX R5, PT, PT, R5, R10, !PT ;  /* 0x0000000a05051248 */ /* 0x000fc80007fe0100 */
[----:B------:R-:W-:-:S04]  /*0d90*/  @P2 VIMNMX R5, PT, PT, R5, R11, !PT ;  /* 0x0000000b05052248 */ /* 0x000fc80007fe0100 */
[----:B--2---:R-:W-:-:S04]  /*0da0*/  @P4 VIMNMX R5, PT, PT, R5, R6, !PT ;  /* 0x0000000605054248 */ /* 0x004fc80007fe0100 */
[----:B------:R-:W-:Y:S01]  /*0db0*/  @P3 VIMNMX R5, PT, PT, R5, R7, !PT ;  /* 0x0000000705053248 */ /* 0x000fe20007fe0100 */
[----:B------:R-:W-:Y:S06]  /*0dc0*/  BRA `(.L_x_17) ;  /* 0x0000002400887947 */ /* 0x000fec0003800000 */
.L_x_3:
[----:B------:R-:W0:Y:S01]  /*0dd0*/  S2R R0, SR_TID.X ;  /* 0x0000000000007919 */ /* 0x000e220000002100 */
[----:B------:R-:W1:Y:S01]  /*0de0*/  LDC.64 R20, c[0x0][0x380] ;  /* 0x0000e000ff147b82 */ /* 0x000e620000000a00 */
[----:B0-----:R-:W-:-:S04]  /*0df0*/  IMAD.SHL.U32 R3, R0, 0x4, RZ ;  /* 0x0000000400037824 */ /* 0x001fc800078e00ff */
[----:B-1----:R-:W-:-:S05]  /*0e00*/  IMAD.WIDE.U32 R20, R3, 0x4, R20 ;  /* 0x0000000403147825 */ /* 0x002fca00078e0014 */
[----:B------:R-:W2:Y:S04]  /*0e10*/  LDG.E.128.CONSTANT R4, desc[UR6][R20.64] ;  /* 0x0000000614047981 */ /* 0x000ea8000c1e9d00 */
[----:B------:R-:W3:Y:S04]  /*0e20*/  LDG.E.128.CONSTANT R8, desc[UR6][R20.64+0x1000] ;  /* 0x0010000614087981 */ /* 0x000ee8000c1e9d00 */
[----:B------:R-:W4:Y:S04]  /*0e30*/  LDG.E.128.CONSTANT R12, desc[UR6][R20.64+0x2000] ;  /* 0x00200006140c7981 */ /* 0x000f28000c1e9d00 */
[----:B------:R-:W5:Y:S01]  /*0e40*/  LDG.E.128.CONSTANT R16, desc[UR6][R20.64+0x3000] ;  /* 0x0030000614107981 */ /* 0x000f62000c1e9d00 */
[----:B------:R-:W-:Y:S01]  /*0e50*/  ISETP.GE.U32.AND P0, PT, R2, 0x2000, PT ;  /* 0x000020000200780c */ /* 0x000fe20003f06070 */
[----:B------:R-:W-:Y:S01]  /*0e60*/  IMAD.MOV.U32 R23, RZ, RZ, 0x1000 ;  /* 0x00001000ff177424 */ /* 0x000fe200078e00ff */
[----:B--2---:R-:W-:-:S02]  /*0e70*/  VIMNMX3 R4, R4, R5, R6, !PT ;  /* 0x000000050404720f */ /* 0x004fc40007800106 */
[----:B---3--:R-:W-:Y:S02]  /*0e80*/  VIMNMX3 R7, R7, R8, R9, !PT ;  /* 0x000000080707720f */ /* 0x008fe40007800109 */
[----:B----4-:R-:W-:Y:S02]  /*0e90*/  VIMNMX3 R10, R10, R11, R12, !PT ;  /* 0x0000000b0a0a720f */ /* 0x010fe4000780010c */
[----:B------:R-:W-:Y:S02]  /*0ea0*/  VIMNMX3 R13, R13, R14, R15, !PT ;  /* 0x0000000e0d0d720f */ /* 0x000fe4000780010f */
[----:B-----5:R-:W-:Y:S02]  /*0eb0*/  VIMNMX3 R18, R16, R17, R18, !PT ;  /* 0x000000111012720f */ /* 0x020fe40007800112 */
[----:B------:R-:W-:Y:S02]  /*0ec0*/  VIMNMX3 R4, R4, R7, R10, !PT ;  /* 0x000000070404720f */ /* 0x000fe4000780010a */
[----:B------:R-:W-:-:S04]  /*0ed0*/  VIMNMX3 R13, R13, R18, R19, !PT ;  /* 0x000000120d0d720f */ /* 0x000fc80007800113 */
[----:B------:R-:W-:Y:S01]  /*0ee0*/  VIMNMX R3, PT, PT, R4, R13, !PT ;  /* 0x0000000d04037248 */ /* 0x000fe20007fe0100 */
[----:B------:R-:W-:Y:S06]  /*0ef0*/  @!P0 BRA `(.L_x_18) ;  /* 0x0000000000608947 */ /* 0x000fec0003800000 */
[----:B------:R-:W0:Y:S01]  /*0f00*/  LDC R24, c[0x0][0x390] ;  /* 0x0000e400ff187b82 */ /* 0x000e220000000800 */
[----:B------:R-:W-:Y:S02]  /*0f10*/  VIADD R22, R2, 0xfffff000 ;  /* 0xfffff00002167836 */ /* 0x000fe40000000000 */
[----:B------:R-:W-:-:S07]  /*0f20*/  IMAD.MOV.U32 R23, RZ, RZ, 0x1000 ;  /* 0x00001000ff177424 */ /* 0x000fce00078e00ff */
.L_x_20:
[----:B------:R-:W-:-:S05]  /*0f30*/  IMAD.WIDE R26, R23, 0x4, R20 ;  /* 0x00000004171a7825 */ /* 0x000fca00078e0214 */
[----:B------:R-:W2:Y:S04]  /*0f40*/  LDG.E.128.CONSTANT R4, desc[UR6][R26.64] ;  /* 0x000000061a047981 */ /* 0x000ea8000c1e9d00 */
[----:B------:R-:W3:Y:S04]  /*0f50*/  LDG.E.128.CONSTANT R8, desc[UR6][R26.64+0x1000] ;  /* 0x001000061a087981 */ /* 0x000ee8000c1e9d00 */
[----:B------:R-:W4:Y:S04]  /*0f60*/  LDG.E.128.CONSTANT R12, desc[UR6][R26.64+0x2000] ;  /* 0x002000061a0c7981 */ /* 0x000f28000c1e9d00 */
[----:B------:R-:W5:Y:S01]  /*0f70*/  LDG.E.128.CONSTANT R16, desc[UR6][R26.64+0x3000] ;  /* 0x003000061a107981 */ /* 0x000f62000c1e9d00 */
[----:B0-----:R-:W-:Y:S01]  /*0f80*/  IMAD.MOV.U32 R2, RZ, RZ, R24 ;  /* 0x000000ffff027224 */ /* 0x001fe200078e0018 */
[----:B--2---:R-:W-:-:S03]  /*0f90*/  VIMNMX3 R3, R3, R4, R5, !PT ;  /* 0x000000040303720f */ /* 0x004fc60007800105 */
[----:B------:R-:W-:Y:S01]  /*0fa0*/  IMAD.IADD R4, R2, 0x1, -R23 ;  /* 0x0000000102047824 */ /* 0x000fe200078e0a17 */
[----:B---3--:R-:W-:-:S04]  /*0fb0*/  VIMNMX3 R6, R6, R7, R8, !PT ;  /* 0x000000070606720f */ /* 0x008fc80007800108 */
[----:B------:R-:W-:Y:S02]  /*0fc0*/  ISETP.GE.AND P0, PT, R4, 0x1000, PT ;  /* 0x000010000400780c */ /* 0x000fe40003f06270 */
[----:B------:R-:W-:Y:S02]  /*0fd0*/  VIMNMX3 R8, R9, R10, R11, !PT ;  /* 0x0000000a0908720f */ /* 0x000fe4000780010b */
[----:B----4-:R-:W-:Y:S02]  /*0fe0*/  VIMNMX3 R12, R12, R13, R14, !PT ;  /* 0x0000000d0c0c720f */ /* 0x010fe4000780010e */
[----:B-----5:R-:W-:Y:S02]  /*0ff0*/  VIMNMX3 R15, R15, R16, R17, !PT ;  /* 0x000000100f0f720f */ /* 0x020fe40007800111 */
[----:B------:R-:W-:Y:S02]  /*1000*/  VIMNMX R18, PT, PT, R18, R19, !PT ;  /* 0x0000001312127248 */ /* 0x000fe40007fe0100 */
[----:B------:R-:W-:-:S02]  /*1010*/  VIMNMX3 R3, R3, R6, R8, !PT ;  /* 0x000000060303720f */ /* 0x000fc40007800108 */
[----:B------:R-:W-:-:S04]  /*1020*/  VIMNMX3 R12, R12, R15, R18, !PT ;  /* 0x0000000f0c0c720f */ /* 0x000fc80007800112 */
[----:B------:R-:W-:Y:S01]  /*1030*/  VIMNMX R3, PT, PT, R3, R12, !PT ;  /* 0x0000000c03037248 */ /* 0x000fe20007fe0100 */
[----:B------:R-:W-:Y:S06]  /*1040*/  @!P0 BRA `(.L_x_19) ;  /* 0x0000000400fc8947 */ /* 0x000fec0003800000 */
[----:B------:R-:W-:-:S05]  /*1050*/  VIADD R23, R23, 0x1000 ;  /* 0x0000100017177836 */ /* 0x000fca0000000000 */
[----:B------:R-:W-:-:S13]  /*1060*/  ISETP.GT.AND P0, PT, R23, R22, PT ;  /* 0x000000161700720c */ /* 0x000fda0003f04270 */
[----:B------:R-:W-:Y:S05]  /*1070*/  @!P0 BRA `(.L_x_20) ;  /* 0xfffffffc00ac8947 */ /* 0x000fea000383ffff */
.L_x_18:
[----:B------:R-:W-:-:S13]  /*1080*/  ISETP.GE.AND P0, PT, R23, R2, PT ;  /* 0x000000021700720c */ /* 0x000fda0003f06270 */
[----:B------:R-:W-:Y:S05]  /*1090*/  @P0 BRA `(.L_x_19) ;  /* 0x0000000400e80947 */ /* 0x000fea0003800000 */
[----:B------:R-:W-:Y:S01]  /*10a0*/  IMAD.IADD R11, R2, 0x1, -R23 ;  /* 0x00000001020b7824 */ /* 0x000fe200078e0a17 */
[----:B------:R-:W-:Y:S04]  /*10b0*/  BSSY.RECONVERGENT B1, `(.L_x_19) ;  /* 0x0000078000017945 */ /* 0x000fe80003800200 */
[----:B------:R-:W-:-:S13]  /*10c0*/  ISETP.GE.AND P0, PT, R0, R11, PT ;  /* 0x0000000b0000720c */ /* 0x000fda0003f06270 */
[----:B------:R-:W-:Y:S05]  /*10d0*/  @P0 BRA `(.L_x_21) ;  /* 0x0000000400d40947 */ /* 0x000fea0003800000 */
[----:B------:R-:W-:Y:S01]  /*10e0*/  LOP3.LUT R4, RZ, R0, RZ, 0x33, !PT ;  /* 0x00000000ff047212 */ /* 0x000fe200078e33ff */
[----:B------:R-:W-:Y:S03]  /*10f0*/  BSSY.RECONVERGENT B2, `(.L_x_22) ;  /* 0x0000015000027945 */ /* 0x000fe60003800200 */
[----:B------:R-:W-:-:S04]  /*1100*/  IADD3 R4, PT, PT, -R23, R2, R4 ;  /* 0x0000000217047210 */ /* 0x000fc80007ffe104 */
[C---:B------:R-:W-:Y:S02]  /*1110*/  LOP3.LUT R2, R4.reuse, 0x300, RZ, 0xc0, !PT ;  /* 0x0000030004027812 */ /* 0x040fe400078ec0ff */
[----:B------:R-:W-:Y:S02]  /*1120*/  ISETP.GE.U32.AND P1, PT, R4, 0x300, PT ;  /* 0x000003000400780c */ /* 0x000fe40003f26070 */
[----:B------:R-:W-:Y:S01]  /*1130*/  ISETP.NE.AND P0, PT, R2, 0x300, PT ;  /* 0x000003000200780c */ /* 0x000fe20003f05270 */
[----:B------:R-:W-:-:S12]  /*1140*/  IMAD.MOV.U32 R2, RZ, RZ, R0 ;  /* 0x000000ffff027224 */ /* 0x000fd800078e0000 */
[----:B------:R-:W-:Y:S05]  /*1150*/  @!P0 BRA `(.L_x_23) ;  /* 0x0000000000388947 */ /* 0x000fea0003800000 */
[----:B------:R-:W0:Y:S01]  /*1160*/  LDC.64 R6, c[0x0][0x380] ;  /* 0x0000e000ff067b82 */ /* 0x000e220000000a00 */
[----:B------:R-:W-:Y:S01]  /*1170*/  LEA.HI R2, R4, 0x1, RZ, 0x18 ;  /* 0x0000000104027811 */ /* 0x000fe200078fc0ff */
[----:B------:R-:W-:-:S03]  /*1180*/  IMAD.IADD R9, R0, 0x1, R23 ;  /* 0x0000000100097824 */ /* 0x000fc600078e0217 */
[----:B------:R-:W-:Y:S01]  /*1190*/  LOP3.LUT R4, R2, 0x3, RZ, 0xc0, !PT ;  /* 0x0000000302047812 */ /* 0x000fe200078ec0ff */
[----:B------:R-:W-:-:S04]  /*11a0*/  IMAD.MOV.U32 R2, RZ, RZ, R0 ;  /* 0x000000ffff027224 */ /* 0x000fc800078e0000 */
[----:B------:R-:W-:-:S07]  /*11b0*/  IMAD.MOV R8, RZ, RZ, -R4 ;  /* 0x000000ffff087224 */ /* 0x000fce00078e0a04 */
.L_x_24:
[----:B0-----:R-:W-:-:S06]  /*11c0*/  IMAD.WIDE.U32 R4, R9, 0x4, R6 ;  /* 0x0000000409047825 */ /* 0x001fcc00078e0006 */
[----:B------:R-:W2:Y:S01]  /*11d0*/  LDG.E.CONSTANT R4, desc[UR6][R4.64] ;  /* 0x0000000604047981 */ /* 0x000ea2000c1e9900 */
[----:B------:R-:W-:Y:S02]  /*11e0*/  VIADD R8, R8, 0x1 ;  /* 0x0000000108087836 */ /* 0x000fe40000000000 */
[----:B------:R-:W-:Y:S02]  /*11f0*/  VIADD R2, R2, 0x100 ;  /* 0x0000010002027836 */ /* 0x000fe40000000000 */
[----:B------:R-:W-:Y:S01]  /*1200*/  VIADD R9, R9, 0x100 ;  /* 0x0000010009097836 */ /* 0x000fe20000000000 */
[----:B------:R-:W-:Y:S02]  /*1210*/  ISETP.NE.AND P0, PT, R8, RZ, PT ;  /* 0x000000ff0800720c */ /* 0x000fe40003f05270 */
[----:B--2---:R-:W-:-:S11]  /*1220*/  VIMNMX R3, PT, PT, R4, R3, !PT ;  /* 0x0000000304037248 */ /* 0x004fd60007fe0100 */
[----:B------:R-:W-:Y:S05]  /*1230*/  @P0 BRA `(.L_x_24) ;  /* 0xfffffffc00e00947 */ /* 0x000fea000383ffff */
.L_x_23:
[----:B------:R-:W-:Y:S05]  /*1240*/  BSYNC.RECONVERGENT B2 ;  /* 0x0000000000027941 */ /* 0x000fea0003800200 */
.L_x_22:
[----:B------:R-:W-:Y:S05]  /*1250*/  @!P1 BRA `(.L_x_21) ;  /* 0x0000000400749947 */ /* 0x000fea0003800000 */
[----:B------:R-:W0:Y:S01]  /*1260*/  LDCU.64 UR4, c[0x0][0x380] ;  /* 0x00007000ff0477ac */ /* 0x000e220008000a00 */
[----:B------:R-:W-:Y:S01]  /*1270*/  IMAD.IADD R7, R11, 0x1, -R2 ;  /* 0x000000010b077824 */ /* 0x000fe200078e0a02 */
[C---:B------:R-:W-:Y:S01]  /*1280*/  IADD3 R5, P0, PT, R2.reuse, R23, RZ ;  /* 0x0000001702057210 */ /* 0x040fe20007f1e0ff */
[----:B------:R-:W-:Y:S01]  /*1290*/  BSSY.RECONVERGENT B2, `(.L_x_25) ;  /* 0x0000033000027945 */ /* 0x000fe20003800200 */
[----:B------:R-:W-:Y:S02]  /*12a0*/  IMAD.IADD R13, R2, 0x1, R23 ;  /* 0x00000001020d7824 */ /* 0x000fe400078e0217 */
[----:B------:R-:W-:Y:S01]  /*12b0*/  ISETP.GT.AND P1, PT, R7, 0xc00, PT ;  /* 0x00000c000700780c */ /* 0x000fe20003f24270 */
[----:B------:R-:W-:Y:S01]  /*12c0*/  IMAD.X R6, RZ, RZ, RZ, P0 ;  /* 0x000000ffff067224 */ /* 0x000fe200000e06ff */
[----:B0-----:R-:W-:-:S04]  /*12d0*/  LEA R4, P0, R5, UR4, 0x2 ;  /* 0x0000000405047c11 */ /* 0x001fc8000f8010ff */
[----:B------:R-:W-:Y:S02]  /*12e0*/  LEA.HI.X R5, R5, UR5, R6, 0x2, P0 ;  /* 0x0000000505057c11 */ /* 0x000fe400080f1406 */
[----:B------:R-:W-:-:S05]  /*12f0*/  IADD3 R4, P0, PT, R4, 0x800, RZ ;  /* 0x0000080004047810 */ /* 0x000fca0007f1e0ff */
[----:B------:R-:W-:Y:S01]  /*1300*/  IMAD.X R5, RZ, RZ, R5, P0 ;  /* 0x000000ffff057224 */ /* 0x000fe200000e0605 */
[----:B------:R-:W-:Y:S01]  /*1310*/  PLOP3.LUT P0, PT, PT, PT, PT, 0x80, 0x8 ;  /* 0x000000000008781c */ /* 0x000fe20003f0f070 */
[----:B------:R-:W-:-:S12]  /*1320*/  @!P1 BRA `(.L_x_26) ;  /* 0x0000000000a49947 */ /* 0x000fd80003800000 */
[----:B------:R-:W-:Y:S01]  /*1330*/  PLOP3.LUT P0, PT, PT, PT, PT, 0x8, 0x80 ;  /* 0x000000000080781c */ /* 0x000fe20003f0e170 */
[----:B------:R-:W-:-:S12]  /*1340*/  VIADD R15, R11, 0xfffff400 ;  /* 0xfffff4000b0f7836 */ /* 0x000fd80000000000 */
.L_x_27:
[----:B------:R-:W0:Y:S01]  /*1350*/  LDC.64 R6, c[0x0][0x380] ;  /* 0x0000e000ff067b82 */ /* 0x000e220000000a00 */
[C---:B------:R-:W-:Y:S01]  /*1360*/  VIADD R25, R13.reuse, 0x400 ;  /* 0x000004000d197836 */ /* 0x040fe20000000000 */
[----:B------:R-:W2:Y:S01]  /*1370*/  LDG.E.CONSTANT R10, desc[UR6][R4.64+-0x400] ;  /* 0xfffc0006040a7981 */ /* 0x000ea2000c1e9900 */
[----:B------:R-:W-:-:S03]  /*1380*/  VIADD R9, R13, 0x800 ;  /* 0x000008000d097836 */ /* 0x000fc60000000000 */
[----:B------:R-:W3:Y:S04]  /*1390*/  LDG.E.CONSTANT R21, desc[UR6][R4.64] ;  /* 0x0000000604157981 */ /* 0x000ee8000c1e9900 */
[----:B------:R-:W3:Y:S04]  /*13a0*/  LDG.E.CONSTANT R18, desc[UR6][R4.64+0x400] ;  /* 0x0004000604127981 */ /* 0x000ee8000c1e9900 */
[----:B------:R-:W4:Y:S01]  /*13b0*/  LDG.E.CONSTANT R16, desc[UR6][R4.64+0xc00] ;  /* 0x000c000604107981 */ /* 0x000f22000c1e9900 */
[----:B------:R-:W-:-:S03]  /*13c0*/  VIADD R27, R13, 0xc00 ;  /* 0x00000c000d1b7836 */ /* 0x000fc60000000000 */
[----:B------:R-:W5:Y:S04]  /*13d0*/  LDG.E.CONSTANT R17, desc[UR6][R4.64+0x1000] ;  /* 0x0010000604117981 */ /* 0x000f68000c1e9900 */
[----:B------:R-:W5:Y:S01]  /*13e0*/  LDG.E.CONSTANT R14, desc[UR6][R4.64+0x1400] ;  /* 0x00140006040e7981 */ /* 0x000f62000c1e9900 */
[----:B0-----:R-:W-:-:S03]  /*13f0*/  IMAD.WIDE.U32 R22, R13, 0x4, R6 ;  /* 0x000000040d167825 */ /* 0x001fc600078e0006 */
[----:B------:R-:W5:Y:S04]  /*1400*/  LDG.E.CONSTANT R20, desc[UR6][R4.64+0x1c00] ;  /* 0x001c000604147981 */ /* 0x000f68000c1e9900 */
[----:B------:R-:W2:Y:S01]  /*1410*/  LDG.E.CONSTANT R12, desc[UR6][R22.64] ;  /* 0x00000006160c7981 */ /* 0x000ea2000c1e9900 */
[----:B------:R-:W-:-:S05]  /*1420*/  IMAD.WIDE.U32 R24, R25, 0x4, R6 ;  /* 0x0000000419187825 */ /* 0x000fca00078e0006 */
[----:B------:R-:W4:Y:S01]  /*1430*/  LDG.E.CONSTANT R19, desc[UR6][R24.64] ;  /* 0x0000000618137981 */ /* 0x000f22000c1e9900 */
[----:B------:R-:W-:-:S03]  /*1440*/  IMAD.WIDE.U32 R8, R9, 0x4, R6 ;  /* 0x0000000409087825 */ /* 0x000fc600078e0006 */
[----:B------:R-:W5:Y:S01]  /*1450*/  LDG.E.CONSTANT R23, desc[UR6][R4.64+0x2000] ;  /* 0x0020000604177981 */ /* 0x000f62000c1e9900 */
[----:B------:R-:W-:-:S03]  /*1460*/  IMAD.WIDE.U32 R6, R27, 0x4, R6 ;  /* 0x000000041b067825 */ /* 0x000fc600078e0006 */
[----:B------:R-:W5:Y:S04]  /*1470*/  LDG.E.CONSTANT R9, desc[UR6][R8.64] ;  /* 0x0000000608097981 */ /* 0x000f68000c1e9900 */
[----:B------:R-:W5:Y:S04]  /*1480*/  LDG.E.CONSTANT R22, desc[UR6][R4.64+0x2400] ;  /* 0x0024000604167981 */ /* 0x000f68000c1e9900 */
[----:B------:R0:W5:Y:S04]  /*1490*/  LDG.E.CONSTANT R6, desc[UR6][R6.64] ;  /* 0x0000000606067981 */ /* 0x000168000c1e9900 */
[----:B------:R-:W5:Y:S04]  /*14a0*/  LDG.E.CONSTANT R25, desc[UR6][R4.64+0x2c00] ;  /* 0x002c000604197981 */ /* 0x000f68000c1e9900 */
[----:B------:R-:W5:Y:S04]  /*14b0*/  LDG.E.CONSTANT R27, desc[UR6][R4.64+0x3000] ;  /* 0x00300006041b7981 */ /* 0x000f68000c1e9900 */
[----:B------:R1:W5:Y:S01]  /*14c0*/  LDG.E.CONSTANT R24, desc[UR6][R4.64+0x3400] ;  /* 0x0034000604187981 */ /* 0x000362000c1e9900 */
[----:B------:R-:W-:-:S05]  /*14d0*/  VIADD R2, R2, 0x1000 ;  /* 0x0000100002027836 */ /* 0x000fca0000000000 */
[----:B------:R-:W-:Y:S02]  /*14e0*/  ISETP.GE.AND P1, PT, R2, R15, PT ;  /* 0x0000000f0200720c */ /* 0x000fe40003f26270 */
[----:B0-----:R-:W-:Y:S01]  /*14f0*/  IADD3 R7, P2, PT, R4, 0x4000, RZ ;  /* 0x0000400004077810 */ /* 0x001fe20007f5e0ff */
[----:B------:R-:W-:-:S04]  /*1500*/  VIADD R13, R13, 0x1000 ;  /* 0x000010000d0d7836 */ /* 0x000fc80000000000 */
[----:B-1----:R-:W-:Y:S02]  /*1510*/  IMAD.X R5, RZ, RZ, R5, P2 ;  /* 0x000000ffff057224 */ /* 0x002fe400010e0605 */
[----:B------:R-:W-:Y:S01]  /*1520*/  IMAD.MOV.U32 R4, RZ, RZ, R7 ;  /* 0x000000ffff047224 */ /* 0x000fe200078e0007 */
[----:B--2---:R-:W-:-:S04]  /*1530*/  VIMNMX3 R10, R3, R12, R10, !PT ;  /* 0x0000000c030a720f */ /* 0x004fc8000780010a */
[----:B---3--:R-:W-:-:S04]  /*1540*/  VIMNMX3 R10, R10, R21, R18, !PT ;  /* 0x000000150a0a720f */ /* 0x008fc80007800112 */
[----:B----4-:R-:W-:-:S04]  /*1550*/  VIMNMX3 R10, R10, R19, R16, !PT ;  /* 0x000000130a0a720f */ /* 0x010fc80007800110 */
[----:B-----5:R-:W-:-:S04]  /*1560*/  VIMNMX3 R10, R10, R17, R14, !PT ;  /* 0x000000110a0a720f */ /* 0x020fc8000780010e */
[----:B------:R-:W-:-:S04]  /*1570*/  VIMNMX3 R9, R10, R9, R20, !PT ;  /* 0x000000090a09720f */ /* 0x000fc80007800114 */
[----:B------:R-:W-:-:S04]  /*1580*/  VIMNMX3 R9, R9, R23, R22, !PT ;  /* 0x000000170909720f */ /* 0x000fc80007800116 */
[----:B------:R-:W-:-:S04]  /*1590*/  VIMNMX3 R6, R9, R6, R25, !PT ;  /* 0x000000060906720f */ /* 0x000fc80007800119 */
[----:B------:R-:W-:Y:S01]  /*15a0*/  VIMNMX3 R3, R6, R27, R24, !PT ;  /* 0x0000001b0603720f */ /* 0x000fe20007800118 */
[----:B------:R-:W-:Y:S06]  /*15b0*/  @!P1 BRA `(.L_x_27) ;  /* 0xfffffffc00649947 */ /* 0x000fec000383ffff */
.L_x_26:
[----:B------:R-:W-:Y:S05]  /*15c0*/  BSYNC.RECONVERGENT B2 ;  /* 0x0000000000027941 */ /* 0x000fea0003800200 */
.L_x_25:
[----:B------:R-:W-:Y:S01]  /*15d0*/  IMAD.IADD R6, R11, 0x1, -R2 ;  /* 0x000000010b067824 */ /* 0x000fe200078e0a02 */
[----:B------:R-:W-:Y:S04]  /*15e0*/  BSSY.RECONVERGENT B2, `(.L_x_28) ;  /* 0x000001a000027945 */ /* 0x000fe80003800200 */
[----:B------:R-:W-:-:S13]  /*15f0*/  ISETP.GT.AND P1, PT, R6, 0x400, PT ;  /* 0x000004000600780c */ /* 0x000fda0003f24270 */
[----:B------:R-:W-:Y:S05]  /*1600*/  @!P1 BRA `(.L_x_29) ;  /* 0x00000000005c9947 */ /* 0x000fea0003800000 */
[----:B------:R-:W0:Y:S01]  /*1610*/  LDC.64 R8, c[0x0][0x380] ;  /* 0x0000e000ff087b82 */ /* 0x000e220000000a00 */
[C---:B------:R-:W-:Y:S01]  /*1620*/  VIADD R15, R13.reuse, 0x400 ;  /* 0x000004000d0f7836 */ /* 0x040fe20000000000 */
[----:B------:R-:W2:Y:S04]  /*1630*/  LDG.E.CONSTANT R10, desc[UR6][R4.64+-0x400] ;  /* 0xfffc0006040a7981 */ /* 0x000ea8000c1e9900 */
[----:B------:R-:W3:Y:S04]  /*1640*/  LDG.E.CONSTANT R12, desc[UR6][R4.64+0x400] ;  /* 0x00040006040c7981 */ /* 0x000ee8000c1e9900 */
[----:B------:R-:W4:Y:S04]  /*1650*/  LDG.E.CONSTANT R14, desc[UR6][R4.64+0xc00] ;  /* 0x000c0006040e7981 */ /* 0x000f28000c1e9900 */
[----:B------:R-:W5:Y:S04]  /*1660*/  LDG.E.CONSTANT R17, desc[UR6][R4.64+0x1000] ;  /* 0x0010000604117981 */ /* 0x000f68000c1e9900 */
[----:B------:R1:W5:Y:S01]  /*1670*/  LDG.E.CONSTANT R16, desc[UR6][R4.64+0x1400] ;  /* 0x0014000604107981 */ /* 0x000362000c1e9900 */
[----:B0-----:R-:W-:-:S04]  /*1680*/  IMAD.WIDE.U32 R6, R13, 0x4, R8 ;  /* 0x000000040d067825 */ /* 0x001fc800078e0008 */
[----:B------:R-:W-:Y:S02]  /*1690*/  IMAD.WIDE.U32 R8, R15, 0x4, R8 ;  /* 0x000000040f087825 */ /* 0x000fe400078e0008 */
[----:B------:R-:W2:Y:S04]  /*16a0*/  LDG.E.CONSTANT R6, desc[UR6][R6.64] ;  /* 0x0000000606067981 */ /* 0x000ea8000c1e9900 */
[----:B------:R-:W3:Y:S04]  /*16b0*/  LDG.E.CONSTANT R15, desc[UR6][R4.64] ;  /* 0x00000006040f7981 */ /* 0x000ee8000c1e9900 */
[----:B------:R-:W4:Y:S01]  /*16c0*/  LDG.E.CONSTANT R9, desc[UR6][R8.64] ;  /* 0x0000000608097981 */ /* 0x000f22000c1e9900 */
[----:B------:R-:W-:Y:S01]  /*16d0*/  PLOP3.LUT P0, PT, PT, PT, PT, 0x8, 0x80 ;  /* 0x000000000080781c */ /* 0x000fe20003f0e170 */
[----:B------:R-:W-:-:S02]  /*16e0*/  VIADD R2, R2, 0x800 ;  /* 0x0000080002027836 */ /* 0x000fc40000000000 */
[----:B------:R-:W-:Y:S01]  /*16f0*/  VIADD R13, R13, 0x800 ;  /* 0x000008000d0d7836 */ /* 0x000fe20000000000 */
[----:B--2---:R-:W-:Y:S02]  /*1700*/  VIMNMX3 R10, R3, R6, R10, !PT ;  /* 0x00000006030a720f */ /* 0x004fe4000780010a */
[----:B------:R-:W-:Y:S02]  /*1710*/  IADD3 R6, P1, PT, R4, 0x2000, RZ ;  /* 0x0000200004067810 */ /* 0x000fe40007f3e0ff */
[----:B---3--:R-:W-:-:S03]  /*1720*/  VIMNMX3 R10, R10, R15, R12, !PT ;  /* 0x0000000f0a0a720f */ /* 0x008fc6000780010c */
[----:B------:R-:W-:Y:S01]  /*1730*/  IMAD.X R7, RZ, RZ, R5, P1 ;  /* 0x000000ffff077224 */ /* 0x000fe200008e0605 */
[----:B----4-:R-:W-:Y:S01]  /*1740*/  VIMNMX3 R10, R10, R9, R14, !PT ;  /* 0x000000090a0a720f */ /* 0x010fe2000780010e */
[----:B-1----:R-:W-:Y:S02]  /*1750*/  IMAD.MOV.U32 R4, RZ, RZ, R6 ;  /* 0x000000ffff047224 */ /* 0x002fe400078e0006 */
[----:B------:R-:W-:Y:S01]  /*1760*/  IMAD.MOV.U32 R5, RZ, RZ, R7 ;  /* 0x000000ffff057224 */ /* 0x000fe200078e0007 */
[----:B-----5:R-:W-:-:S07]  /*1770*/  VIMNMX3 R3, R10, R17, R16, !PT ;  /* 0x000000110a03720f */ /* 0x020fce0007800110 */
.L_x_29:
[----:B------:R-:W-:Y:S05]  /*1780*/  BSYNC.RECONVERGENT B2 ;  /* 0x0000000000027941 */ /* 0x000fea0003800200 */
.L_x_28:
[----:B------:R-:W-:-:S13]  /*1790*/  ISETP.LT.OR P0, PT, R2, R11, P0 ;  /* 0x0000000b0200720c */ /* 0x000fda0000701670 */
[----:B------:R-:W-:Y:S05]  /*17a0*/  @!P0 BRA `(.L_x_21) ;  /* 0x0000000000208947 */ /* 0x000fea0003800000 */
[----:B------:R-:W0:Y:S01]  /*17b0*/  LDC.64 R6, c[0x0][0x380] ;  /* 0x0000e000ff067b82 */ /* 0x000e220000000a00 */
[----:B------:R-:W2:Y:S04]  /*17c0*/  LDG.E.CONSTANT R2, desc[UR6][R4.64+-0x400] ;  /* 0xfffc000604027981 */ /* 0x000ea8000c1e9900 */
[----:B------:R-:W3:Y:S04]  /*17d0*/  LDG.E.CONSTANT R9, desc[UR6][R4.64] ;  /* 0x0000000604097981 */ /* 0x000ee8000c1e9900 */
[----:B------:R-:W3:Y:S01]  /*17e0*/  LDG.E.CONSTANT R8, desc[UR6][R4.64+0x400] ;  /* 0x0004000604087981 */ /* 0x000ee2000c1e9900 */
[----:B0-----:R-:W-:-:S06]  /*17f0*/  IMAD.WIDE.U32 R6, R13, 0x4, R6 ;  /* 0x000000040d067825 */ /* 0x001fcc00078e0006 */
[----:B------:R-:W2:Y:S02]  /*1800*/  LDG.E.CONSTANT R6, desc[UR6][R6.64] ;  /* 0x0000000606067981 */ /* 0x000ea4000c1e9900 */
[----:B--2---:R-:W-:-:S04]  /*1810*/  VIMNMX3 R2, R3, R6, R2, !PT ;  /* 0x000000060302720f */ /* 0x004fc80007800102 */
[----:B---3--:R-:W-:-:S07]  /*1820*/  VIMNMX3 R3, R2, R9, R8, !PT ;  /* 0x000000090203720f */ /* 0x008fce0007800108 */
.L_x_21:
[----:B------:R-:W-:Y:S05]  /*1830*/  BSYNC.RECONVERGENT B1 ;  /* 0x0000000000017941 */ /* 0x000fea0003800200 */
.L_x_19:
[----:B------:R-:W0:Y:S01]  /*1840*/  S2R R2, SR_LANEID ;  /* 0x0000000000027919 */ /* 0x000e220000000000 */
[----:B------:R-:W-:-:S13]  /*1850*/  CREDUX.MAX.S32 UR4, R3 ;  /* 0x00000000030472cc */ /* 0x000fda0000000200 */
[----:B------:R-:W-:Y:S01]  /*1860*/  IMAD.U32 R5, RZ, RZ, UR4 ;  /* 0x00000004ff057e24 */ /* 0x000fe2000f8e00ff */
[----:B0-----:R-:W-:-:S13]  /*1870*/  ISETP.NE.AND P0, PT, R2, RZ, PT ;  /* 0x000000ff0200720c */ /* 0x001fda0003f05270 */
        /* <DEDUP_REMOVED lines=9> */
[----:B-1----:R-:W-:Y:S05]  /*1910*/  @P0 BRA `(.L_x_17) ;  /* 0x0000001800b40947 */ /* 0x002fea0003800000 */
        /* <DEDUP_REMOVED lines=11> */
.L_x_2:
        /* <DEDUP_REMOVED lines=12> */
.L_x_32:
[----:B------:R-:W-:Y:S05]  /*1a90*/  BSYNC.RECONVERGENT B1 ;  /* 0x0000000000017941 */ /* 0x000fea0003800200 */
.L_x_31:
        /* <DEDUP_REMOVED lines=16> */
.L_x_37:
        /* <DEDUP_REMOVED lines=9> */
.L_x_36:
[----:B------:R-:W-:Y:S05]  /*1c30*/  BSYNC.RECONVERGENT B2 ;  /* 0x0000000000027941 */ /* 0x000fea0003800200 */
.L_x_35:
        /* <DEDUP_REMOVED lines=8> */
.L_x_40:
        /* <DEDUP_REMOVED lines=35> */
.L_x_39:
[----:B------:R-:W-:Y:S05]  /*1ef0*/  BSYNC.RECONVERGENT B2 ;  /* 0x0000000000027941 */ /* 0x000fea0003800200 */
.L_x_38:
        /* <DEDUP_REMOVED lines=22> */
.L_x_42:
[----:B------:R-:W-:Y:S05]  /*2060*/  BSYNC.RECONVERGENT B2 ;  /* 0x0000000000027941 */ /* 0x000fea0003800200 */
.L_x_41:
        /* <DEDUP_REMOVED lines=10> */
.L_x_34:
[----:B------:R-:W-:Y:S05]  /*2110*/  BSYNC.RECONVERGENT B1 ;  /* 0x0000000000017941 */ /* 0x000fea0003800200 */
.L_x_33:
[----:B------:R-:W-:Y:S01]  /*2120*/  ISETP.GE.AND P0, PT, R2, 0x100, PT ;  /* 0x000001000200780c */ /* 0x000fe20003f06270 */
[----:B-----5:R-:W-:-:S12]  /*2130*/  IMAD.MOV.U32 R7, RZ, RZ, R0 ;  /* 0x000000ffff077224 */ /* 0x020fd800078e0000 */
[----:B------:R-:W-:Y:S05]  /*2140*/  @!P0 BRA `(.L_x_43) ;  /* 0x0000000000648947 */ /* 0x000fea0003800000 */
[----:B------:R-:W1:Y:S01]  /*2150*/  S2R R0, SR_LANEID ;  /* 0x0000000000007919 */ /* 0x000e620000000000 */
[----:B------:R-:W-:Y:S02]  /*2160*/  CREDUX.MAX.S32 UR4, R7 ;  /* 0x00000000070472cc */ /* 0x000fe40000000200 */
[----:B-1----:R-:W-:-:S13]  /*2170*/  ISETP.NE.AND P0, PT, R0, RZ, PT ;  /* 0x000000ff0000720c */ /* 0x002fda0003f05270 */
[----:B0-----:R-:W0:Y:S01]  /*2180*/  @!P0 S2R R5, SR_CgaCtaId ;  /* 0x0000000000058919 */ /* 0x001e220000008800 */
[----:B------:R-:W-:Y:S02]  /*2190*/  @!P0 MOV R2, 0x400 ;  /* 0x0000040000028802 */ /* 0x000fe40000000f00 */
[----:B------:R-:W-:-:S04]  /*21a0*/  @!P0 SHF.R.U32.HI R0, RZ, 0x3, R3 ;  /* 0x00000003ff008819 */ /* 0x000fc80000011603 */
[----:B------:R-:W-:Y:S02]  /*21b0*/  @!P0 LOP3.LUT R0, R0, 0x7c, RZ, 0xc0, !PT ;  /* 0x0000007c00008812 */ /* 0x000fe400078ec0ff */
[----:B0-----:R-:W-:Y:S01]  /*21c0*/  @!P0 LEA R7, R5, R2, 0x18 ;  /* 0x0000000205078211 */ /* 0x001fe200078ec0ff */
[----:B------:R-:W-:-:S04]  /*21d0*/  IMAD.U32 R5, RZ, RZ, UR4 ;  /* 0x00000004ff057e24 */ /* 0x000fc8000f8e00ff */
        /* <DEDUP_REMOVED lines=16> */
.L_x_43:
[----:B0-----:R-:W0:Y:S01]  /*22e0*/  S2R R4, SR_LANEID ;  /* 0x0000000000047919 */ /* 0x001e220000000000 */
[----:B------:R-:W-:-:S04]  /*22f0*/  LOP3.LUT R0, R3, 0x3e0, RZ, 0xc0, !PT ;  /* 0x000003e003007812 */ /* 0x000fc800078ec0ff */
[----:B------:R-:W-:Y:S01]  /*2300*/  LOP3.LUT R9, RZ, R0, RZ, 0x33, !PT ;  /* 0x00000000ff097212 */ /* 0x000fe200078e33ff */
[----:B------:R-:W-:-:S04]  /*2310*/  VIADD R5, R0, 0x20 ;  /* 0x0000002000057836 */ /* 0x000fc80000000000 */
[----:B------:R-:W-:Y:S01]  /*2320*/  IMAD.IADD R9, R9, 0x1, R2 ;  /* 0x0000000109097824 */ /* 0x000fe200078e0202 */
[----:B------:R-:W-:-:S04]  /*2330*/  ISETP.GT.AND P0, PT, R5, R2, PT ;  /* 0x000000020500720c */ /* 0x000fc80003f04270 */
[----:B------:R-:W-:-:S05]  /*2340*/  SEL R6, R9, 0x1f, P0 ;  /* 0x0000001f09067807 */ /* 0x000fca0000000000 */
[----:B------:R-:W1:Y:S01]  /*2350*/  SHFL.DOWN PT, R0, R7, 0x1, R6 ;  /* 0x0820000007007989 */ /* 0x000e6200000e0006 */
[C---:B0-----:R-:W-:Y:S01]  /*2360*/  ISETP.GE.AND P0, PT, R4.reuse, R6, PT ;  /* 0x000000060400720c */ /* 0x041fe20003f06270 */
[C---:B------:R-:W-:Y:S01]  /*2370*/  VIADD R5, R4.reuse, 0x2 ;  /* 0x0000000204057836 */ /* 0x040fe20000000000 */
[----:B------:R-:W-:-:S11]  /*2380*/  ISETP.NE.AND P1, PT, R4, RZ, PT ;  /* 0x000000ff0400720c */ /* 0x000fd60003f25270 */
[----:B-1----:R-:W-:Y:S02]  /*2390*/  @!P0 VIMNMX R7, PT, PT, R0, R7, !PT ;  /* 0x0000000700078248 */ /* 0x002fe40007fe0100 */
[----:B------:R-:W-:Y:S01]  /*23a0*/  ISETP.GT.AND P0, PT, R5, R6, PT ;  /* 0x000000060500720c */ /* 0x000fe20003f04270 */
[----:B------:R-:W-:Y:S01]  /*23b0*/  VIADD R5, R4, 0x4 ;  /* 0x0000000404057836 */ /* 0x000fe20000000000 */
[----:B------:R-:W0:Y:S01]  /*23c0*/  @!P1 S2R R8, SR_CgaCtaId ;  /* 0x0000000000089919 */ /* 0x000e220000008800 */
[----:B------:R-:W1:Y:S10]  /*23d0*/  SHFL.DOWN PT, R0, R7, 0x2, R6 ;  /* 0x0840000007007989 */ /* 0x000e7400000e0006 */
[----:B-1----:R-:W-:-:S02]  /*23e0*/  @!P0 VIMNMX R7, PT, PT, R7, R0, !PT ;  /* 0x0000000007078248 */ /* 0x002fc40007fe0100 */
[----:B------:R-:W-:Y:S01]  /*23f0*/  ISETP.GT.AND P0, PT, R5, R6, PT ;  /* 0x000000060500720c */ /* 0x000fe20003f04270 */
[----:B------:R-:W-:Y:S02]  /*2400*/  VIADD R5, R4, 0x8 ;  /* 0x0000000804057836 */ /* 0x000fe40000000000 */
[----:B------:R-:W1:Y:S10]  /*2410*/  SHFL.DOWN PT, R0, R7, 0x4, R6 ;  /* 0x0880000007007989 */ /* 0x000e7400000e0006 */
[----:B-1----:R-:W-:-:S02]  /*2420*/  @!P0 VIMNMX R7, PT, PT, R7, R0, !PT ;  /* 0x0000000007078248 */ /* 0x002fc40007fe0100 */
[----:B------:R-:W-:Y:S01]  /*2430*/  ISETP.GT.AND P0, PT, R5, R6, PT ;  /* 0x000000060500720c */ /* 0x000fe20003f04270 */
[----:B------:R-:W-:Y:S01]  /*2440*/  VIADD R5, R4, 0x10 ;  /* 0x0000001004057836 */ /* 0x000fe20000000000 */
[----:B------:R-:W-:Y:S01]  /*2450*/  @!P1 SHF.R.U32.HI R4, RZ, 0x3, R3 ;  /* 0x00000003ff049819 */ /* 0x000fe20000011603 */
[----:B------:R-:W1:Y:S03]  /*2460*/  SHFL.DOWN PT, R0, R7, 0x8, R6 ;  /* 0x0900000007007989 */ /* 0x000e6600000e0006 */
[----:B------:R-:W-:-:S07]  /*2470*/  @!P1 LOP3.LUT R4, R4, 0x7c, RZ, 0xc0, !PT ;  /* 0x0000007c04049812 */ /* 0x000fce00078ec0ff */
[----:B-1----:R-:W-:Y:S02]  /*2480*/  @!P0 VIMNMX R7, PT, PT, R7, R0, !PT ;  /* 0x0000000007078248 */ /* 0x002fe40007fe0100 */
[----:B------:R-:W-:Y:S02]  /*2490*/  ISETP.GT.AND P0, PT, R5, R6, PT ;  /* 0x000000060500720c */ /* 0x000fe40003f04270 */
[----:B------:R-:W-:Y:S01]  /*24a0*/  @!P1 MOV R5, 0x400 ;  /* 0x0000040000059802 */ /* 0x000fe20000000f00 */
[----:B------:R-:W1:Y:S03]  /*24b0*/  SHFL.DOWN PT, R0, R7, 0x10, R6 ;  /* 0x0a00000007007989 */ /* 0x000e6600000e0006 */
[----:B0-----:R-:W-:-:S05]  /*24c0*/  @!P1 LEA R5, R8, R5, 0x18 ;  /* 0x0000000508059211 */ /* 0x001fca00078ec0ff */
[----:B------:R-:W-:Y:S02]  /*24d0*/  @!P1 IMAD.IADD R4, R4, 0x1, R5 ;  /* 0x0000000104049824 */ /* 0x000fe400078e0205 */
[----:B-1----:R-:W-:Y:S02]  /*24e0*/  @!P0 VIMNMX R7, PT, PT, R7, R0, !PT ;  /* 0x0000000007078248 */ /* 0x002fe40007fe0100 */
[----:B------:R-:W-:-:S03]  /*24f0*/  ISETP.NE.AND P0, PT, R3, RZ, PT ;  /* 0x000000ff0300720c */ /* 0x000fc60003f05270 */
[----:B------:R-:W-:-:S05]  /*2500*/  IMAD.MOV.U32 R5, RZ, RZ, R7 ;  /* 0x000000ffff057224 */ /* 0x000fca00078e0007 */
[----:B------:R0:W-:Y:S01]  /*2510*/  @!P1 STS [R4+0x8], R5 ;  /* 0x0000080504009388 */ /* 0x0001e20000000800 */
[----:B------:R-:W-:Y:S06]  /*2520*/  BAR.SYNC.DEFER_BLOCKING 0x0 ;  /* 0x0000000000007b1d */ /* 0x000fec0000010000 */
[----:B------:R-:W-:Y:S05]  /*2530*/  @P0 BRA `(.L_x_17) ;  /* 0x0000000c00ac0947 */ /* 0x000fea0003800000 */
[----:B------:R-:W1:Y:S01]  /*2540*/  S2UR UR5, SR_CgaCtaId ;  /* 0x00000000000579c3 */ /* 0x000e620000008800 */
[----:B------:R-:W-:Y:S01]  /*2550*/  UMOV UR4, 0x400 ;  /* 0x0000040000047882 */ /* 0x000fe20000000000 */
[C---:B------:R-:W-:Y:S02]  /*2560*/  ISETP.GT.AND P2, PT, R2.reuse, 0x20, PT ;  /* 0x000000200200780c */ /* 0x040fe40003f44270 */
[C---:B------:R-:W-:Y:S02]  /*2570*/  ISETP.GT.AND P4, PT, R2.reuse, 0x40, PT ;  /* 0x000000400200780c */ /* 0x040fe40003f84270 */
[C---:B------:R-:W-:Y:S02]  /*2580*/  ISETP.GT.AND P3, PT, R2.reuse, 0x60, PT ;  /* 0x000000600200780c */ /* 0x040fe40003f64270 */
[----:B------:R-:W-:Y:S01]  /*2590*/  ISETP.GT.AND P1, PT, R2, 0x80, PT ;  /* 0x000000800200780c */ /* 0x000fe20003f24270 */
[----:B-1----:R-:W-:-:S09]  /*25a0*/  ULEA UR4, UR5, UR4, 0x18 ;  /* 0x0000000405047291 */ /* 0x002fd2000f8ec0ff */
[----:B------:R-:W0:Y:S04]  /*25b0*/  LDS R0, [UR4+0xc] ;  /* 0x00000c04ff007984 */ /* 0x000e280008000800 */
[----:B------:R-:W1:Y:S04]  /*25c0*/  LDS.128 R8, [UR4+0x10] ;  /* 0x00001004ff087984 */ /* 0x000e680008000c00 */
[----:B------:R-:W2:Y:S01]  /*25d0*/  LDS.64 R6, [UR4+0x20] ;  /* 0x00002004ff067984 */ /* 0x000ea20008000a00 */
[----:B0-----:R-:W-:Y:S02]  /*25e0*/  @P2 VIMNMX R5, PT, PT, R5, R0, !PT ;  /* 0x0000000005052248 */ /* 0x001fe40007fe0100 */
[----:B------:R-:W-:-:S02]  /*25f0*/  ISETP.GT.AND P2, PT, R2, 0xa0, PT ;  /* 0x000000a00200780c */ /* 0x000fc40003f44270 */
[----:B-1----:R-:W-:Y:S02]  /*2600*/  @P4 VIMNMX R5, PT, PT, R5, R8, !PT ;  /* 0x0000000805054248 */ /* 0x002fe40007fe0100 */
        /* <DEDUP_REMOVED lines=8> */
.L_x_30:
[----:B------:R-:W0:Y:S01]  /*2690*/  S2R R0, SR_TID.X ;  /* 0x0000000000007919 */ /* 0x000e220000002100 */
[----:B------:R-:W0:Y:S02]  /*26a0*/  LDC.64 R4, c[0x0][0x380] ;  /* 0x0000e000ff047b82 */ /* 0x000e240000000a00 */
[----:B0-----:R-:W-:-:S05]  /*26b0*/  IMAD.WIDE.U32 R4, R0, 0x4, R4 ;  /* 0x0000000400047825 */ /* 0x001fca00078e0004 */
[----:B------:R-:W2:Y:S04]  /*26c0*/  LDG.E.CONSTANT R20, desc[UR6][R4.64] ;  /* 0x0000000604147981 */ /* 0x000ea8000c1e9900 */
[----:B------:R-:W2:Y:S04]  /*26d0*/  LDG.E.CONSTANT R3, desc[UR6][R4.64+0x400] ;  /* 0x0004000604037981 */ /* 0x000ea8000c1e9900 */
[----:B------:R-:W2:Y:S04]  /*26e0*/  LDG.E.CONSTANT R6, desc[UR6][R4.64+0x800] ;  /* 0x0008000604067981 */ /* 0x000ea8000c1e9900 */
[----:B------:R-:W3:Y:S04]  /*26f0*/  LDG.E.CONSTANT R7, desc[UR6][R4.64+0xc00] ;  /* 0x000c000604077981 */ /* 0x000ee8000c1e9900 */
[----:B------:R-:W3:Y:S04]  /*2700*/  LDG.E.CONSTANT R8, desc[UR6][R4.64+0x1000] ;  /* 0x0010000604087981 */ /* 0x000ee8000c1e9900 */
[----:B------:R-:W3:Y:S04]  /*2710*/  LDG.E.CONSTANT R9, desc[UR6][R4.64+0x1400] ;  /* 0x0014000604097981 */ /* 0x000ee8000c1e9900 */
[----:B------:R-:W4:Y:S04]  /*2720*/  LDG.E.CONSTANT R10, desc[UR6][R4.64+0x1800] ;  /* 0x00180006040a7981 */ /* 0x000f28000c1e9900 */
[----:B------:R-:W4:Y:S04]  /*2730*/  LDG.E.CONSTANT R11, desc[UR6][R4.64+0x1c00] ;  /* 0x001c0006040b7981 */ /* 0x000f28000c1e9900 */
[----:B------:R-:W4:Y:S04]  /*2740*/  LDG.E.CONSTANT R12, desc[UR6][R4.64+0x2000] ;  /* 0x00200006040c7981 */ /* 0x000f28000c1e9900 */
[----:B------:R-:W5:Y:S04]  /*2750*/  LDG.E.CONSTANT R13, desc[UR6][R4.64+0x2400] ;  /* 0x00240006040d7981 */ /* 0x000f68000c1e9900 */
[----:B------:R-:W5:Y:S04]  /*2760*/  LDG.E.CONSTANT R14, desc[UR6][R4.64+0x2800] ;  /* 0x00280006040e7981 */ /* 0x000f68000c1e9900 */
[----:B------:R-:W5:Y:S04]  /*2770*/  LDG.E.CONSTANT R15, desc[UR6][R4.64+0x2c00] ;  /* 0x002c0006040f7981 */ /* 0x000f68000c1e9900 */
[----:B------:R-:W5:Y:S04]  /*2780*/  LDG.E.CONSTANT R16, desc[UR6][R4.64+0x3000] ;  /* 0x0030000604107981 */ /* 0x000f68000c1e9900 */
[----:B------:R-:W5:Y:S04]  /*2790*/  LDG.E.CONSTANT R17, desc[UR6][R4.64+0x3400] ;  /* 0x0034000604117981 */ /* 0x000f68000c1e9900 */
[----:B------:R-:W5:Y:S04]  /*27a0*/  LDG.E.CONSTANT R18, desc[UR6][R4.64+0x3800] ;  /* 0x0038000604127981 */ /* 0x000f68000c1e9900 */
[----:B------:R-:W5:Y:S01]  /*27b0*/  LDG.E.CONSTANT R19, desc[UR6][R4.64+0x3c00] ;  /* 0x003c000604137981 */ /* 0x000f62000c1e9900 */
[----:B------:R-:W-:-:S02]  /*27c0*/  ISETP.GE.U32.AND P0, PT, R2, 0x2000, PT ;  /* 0x000020000200780c */ /* 0x000fc40003f06070 */
[----:B--2---:R-:W-:Y:S02]  /*27d0*/  VIMNMX3 R3, R20, R3, R6, !PT ;  /* 0x000000031403720f */ /* 0x004fe40007800106 */
[----:B---3--:R-:W-:Y:S02]  /*27e0*/  VIMNMX3 R8, R7, R8, R9, !PT ;  /* 0x000000080708720f */ /* 0x008fe40007800109 */
[----:B----4-:R-:W-:Y:S01]  /*27f0*/  VIMNMX3 R10, R10, R11, R12, !PT ;  /* 0x0000000b0a0a720f */ /* 0x010fe2000780010c */
[----:B------:R-:W-:-:S03]  /*2800*/  IMAD.MOV.U32 R11, RZ, RZ, 0x1000 ;  /* 0x00001000ff0b7424 */ /* 0x000fc600078e00ff */
[----:B------:R-:W-:Y:S02]  /*2810*/  VIMNMX3 R8, R3, R8, R10, !PT ;  /* 0x000000080308720f */ /* 0x000fe4000780010a */
[----:B-----5:R-:W-:Y:S02]  /*2820*/  VIMNMX3 R14, R13, R14, R15, !PT ;  /* 0x0000000e0d0e720f */ /* 0x020fe4000780010f */
[----:B------:R-:W-:-:S04]  /*2830*/  VIMNMX3 R16, R16, R17, R18, !PT ;  /* 0x000000111010720f */ /* 0x000fc80007800112 */
[----:B------:R-:W-:-:S04]  /*2840*/  VIMNMX3 R19, R14, R16, R19, !PT ;  /* 0x000000100e13720f */ /* 0x000fc80007800113 */
[----:B------:R-:W-:Y:S01]  /*2850*/  VIMNMX R8, PT, PT, R8, R19, !PT ;  /* 0x0000001308087248 */ /* 0x000fe20007fe0100 */
[----:B------:R-:W-:Y:S06]  /*2860*/  @!P0 BRA `(.L_x_44) ;  /* 0x0000000000908947 */ /* 0x000fec0003800000 */
[----:B------:R-:W0:Y:S01]  /*2870*/  LDC R3, c[0x0][0x390] ;  /* 0x0000e400ff037b82 */ /* 0x000e220000000800 */
[----:B------:R-:W-:Y:S02]  /*2880*/  VIADD R10, R2, 0xfffff000 ;  /* 0xfffff000020a7836 */ /* 0x000fe40000000000 */
[----:B------:R-:W-:-:S07]  /*2890*/  IMAD.MOV.U32 R11, RZ, RZ, 0x1000 ;  /* 0x00001000ff0b7424 */ /* 0x000fce00078e00ff */
.L_x_46:
[----:B------:R-:W-:-:S05]  /*28a0*/  IMAD.WIDE R6, R11, 0x4, R4 ;  /* 0x000000040b067825 */ /* 0x000fca00078e0204 */
        /* <DEDUP_REMOVED lines=14> */
[----:B------:R-:W5:Y:S04]  /*2990*/  LDG.E.CONSTANT R12, desc[UR6][R6.64+0x3800] ;  /* 0x00380006060c7981 */ /* 0x000f68000c1e9900 */
[----:B------:R-:W5:Y:S01]  /*29a0*/  LDG.E.CONSTANT R15, desc[UR6][R6.64+0x3c00] ;  /* 0x003c0006060f7981 */ /* 0x000f62000c1e9900 */
[----:B--2---:R-:W-:Y:S01]  /*29b0*/  VIMNMX3 R17, R8, R17, R2, !PT ;  /* 0x000000110811720f */ /* 0x004fe20007800102 */
[----:B0-----:R-:W-:-:S04]  /*29c0*/  IMAD.MOV.U32 R2, RZ, RZ, R3 ;  /* 0x000000ffff027224 */ /* 0x001fc800078e0003 */
[----:B------:R-:W-:-:S05]  /*29d0*/  IMAD.IADD R8, R2, 0x1, -R11 ;  /* 0x0000000102087824 */ /* 0x000fca00078e0a0b */
[----:B------:R-:W-:Y:S02]  /*29e0*/  ISETP.GE.AND P0, PT, R8, 0x1000, PT ;  /* 0x000010000800780c */ /* 0x000fe40003f06270 */
[----:B---3--:R-:W-:Y:S02]  /*29f0*/  VIMNMX3 R16, R16, R19, R18, !PT ;  /* 0x000000131010720f */ /* 0x008fe40007800112 */
[----:B----4-:R-:W-:-:S04]  /*2a00*/  VIMNMX3 R20, R20, R21, R22, !PT ;  /* 0x000000151414720f */ /* 0x010fc80007800116 */
[----:B------:R-:W-:Y:S02]  /*2a10*/  VIMNMX3 R16, R17, R16, R20, !PT ;  /* 0x000000101110720f */ /* 0x000fe40007800114 */
[----:B-----5:R-:W-:Y:S02]  /*2a20*/  VIMNMX3 R23, R23, R24, R25, !PT ;  /* 0x000000181717720f */ /* 0x020fe40007800119 */
[----:B------:R-:W-:Y:S02]  /*2a30*/  VIMNMX3 R14, R14, R13, R9, !PT ;  /* 0x0000000d0e0e720f */ /* 0x000fe40007800109 */
[----:B------:R-:W-:-:S04]  /*2a40*/  VIMNMX R12, PT, PT, R12, R15, !PT ;  /* 0x0000000f0c0c7248 */ /* 0x000fc80007fe0100 */
[----:B------:R-:W-:-:S04]  /*2a50*/  VIMNMX3 R23, R23, R14, R12, !PT ;  /* 0x0000000e1717720f */ /* 0x000fc8000780010c */
[----:B------:R-:W-:Y:S01]  /*2a60*/  VIMNMX R8, PT, PT, R16, R23, !PT ;  /* 0x0000001710087248 */ /* 0x000fe20007fe0100 */
[----:B------:R-:W-:Y:S06]  /*2a70*/  @!P0 BRA `(.L_x_45) ;  /* 0x0000000400fc8947 */ /* 0x000fec0003800000 */
[----:B------:R-:W-:-:S05]  /*2a80*/  VIADD R11, R11, 0x1000 ;  /* 0x000010000b0b7836 */ /* 0x000fca0000000000 */
[----:B------:R-:W-:-:S13]  /*2a90*/  ISETP.GT.AND P0, PT, R11, R10, PT ;  /* 0x0000000a0b00720c */ /* 0x000fda0003f04270 */
[----:B------:R-:W-:Y:S05]  /*2aa0*/  @!P0 BRA `(.L_x_46) ;  /* 0xfffffffc007c8947 */ /* 0x000fea000383ffff */
.L_x_44:
[----:B------:R-:W-:-:S13]  /*2ab0*/  ISETP.GE.AND P0, PT, R11, R2, PT ;  /* 0x000000020b00720c */ /* 0x000fda0003f06270 */
[----:B------:R-:W-:Y:S05]  /*2ac0*/  @P0 BRA `(.L_x_45) ;  /* 0x0000000400e80947 */ /* 0x000fea0003800000 */
[----:B------:R-:W-:Y:S01]  /*2ad0*/  IMAD.IADD R9, R2, 0x1, -R11 ;  /* 0x0000000102097824 */ /* 0x000fe200078e0a0b */
[----:B------:R-:W-:Y:S04]  /*2ae0*/  BSSY.RECONVERGENT B1, `(.L_x_45) ;  /* 0x0000078000017945 */ /* 0x000fe80003800200 */
[----:B------:R-:W-:-:S13]  /*2af0*/  ISETP.GE.AND P0, PT, R0, R9, PT ;  /* 0x000000090000720c */ /* 0x000fda0003f06270 */
[----:B------:R-:W-:Y:S05]  /*2b00*/  @P0 BRA `(.L_x_47) ;  /* 0x0000000400d40947 */ /* 0x000fea0003800000 */
[----:B------:R-:W-:Y:S01]  /*2b10*/  LOP3.LUT R3, RZ, R0, RZ, 0x33, !PT ;  /* 0x00000000ff037212 */ /* 0x000fe200078e33ff */
[----:B------:R-:W-:Y:S01]  /*2b20*/  BSSY.RECONVERGENT B2, `(.L_x_48) ;  /* 0x0000015000027945 */ /* 0x000fe20003800200 */
[----:B------:R-:W-:Y:S02]  /*2b30*/  IMAD.MOV.U32 R10, RZ, RZ, R0 ;  /* 0x000000ffff0a7224 */ /* 0x000fe400078e0000 */
[----:B------:R-:W-:-:S04]  /*2b40*/  IADD3 R2, PT, PT, -R11, R2, R3 ;  /* 0x000000020b027210 */ /* 0x000fc80007ffe103 */
[C---:B------:R-:W-:Y:S02]  /*2b50*/  LOP3.LUT R3, R2.reuse, 0x300, RZ, 0xc0, !PT ;  /* 0x0000030002037812 */ /* 0x040fe400078ec0ff */
[----:B------:R-:W-:Y:S02]  /*2b60*/  ISETP.GE.U32.AND P1, PT, R2, 0x300, PT ;  /* 0x000003000200780c */ /* 0x000fe40003f26070 */
[----:B------:R-:W-:-:S13]  /*2b70*/  ISETP.NE.AND P0, PT, R3, 0x300, PT ;  /* 0x000003000300780c */ /* 0x000fda0003f05270 */
[----:B------:R-:W-:Y:S05]  /*2b80*/  @!P0 BRA `(.L_x_49) ;  /* 0x0000000000388947 */ /* 0x000fea0003800000 */
[----:B------:R-:W0:Y:S01]  /*2b90*/  LDC.64 R4, c[0x0][0x380] ;  /* 0x0000e000ff047b82 */ /* 0x000e220000000a00 */
[----:B------:R-:W-:Y:S01]  /*2ba0*/  LEA.HI R2, R2, 0x1, RZ, 0x18 ;  /* 0x0000000102027811 */ /* 0x000fe200078fc0ff */
[----:B------:R-:W-:Y:S02]  /*2bb0*/  IMAD.IADD R7, R0, 0x1, R11 ;  /* 0x0000000100077824 */ /* 0x000fe400078e020b */
[----:B------:R-:W-:Y:S01]  /*2bc0*/  IMAD.MOV.U32 R10, RZ, RZ, R0 ;  /* 0x000000ffff0a7224 */ /* 0x000fe200078e0000 */
[----:B------:R-:W-:-:S05]  /*2bd0*/  LOP3.LUT R2, R2, 0x3, RZ, 0xc0, !PT ;  /* 0x0000000302027812 */ /* 0x000fca00078ec0ff */
[----:B------:R-:W-:-:S07]  /*2be0*/  IMAD.MOV R6, RZ, RZ, -R2 ;  /* 0x000000ffff067224 */ /* 0x000fce00078e0a02 */
.L_x_50:
        /* <DEDUP_REMOVED lines=8> */
.L_x_49:
[----:B------:R-:W-:Y:S05]  /*2c70*/  BSYNC.RECONVERGENT B2 ;  /* 0x0000000000027941 */ /* 0x000fea0003800200 */
.L_x_48:
        /* <DEDUP_REMOVED lines=16> */
.L_x_53:
        /* <DEDUP_REMOVED lines=39> */
.L_x_52:
[----:B------:R-:W-:Y:S05]  /*2ff0*/  BSYNC.RECONVERGENT B2 ;  /* 0x0000000000027941 */ /* 0x000fea0003800200 */
.L_x_51:
        /* <DEDUP_REMOVED lines=10> */
[----:B------:R-:W5:Y:S01]  /*30a0*/  LDG.E.CONSTANT R16, desc[UR6][R2.64+0x1400] ;  /* 0x0014000602107981 */ /* 0x000f62000c1e9900 */
[----:B0-----:R-:W-:-:S04]  /*30b0*/  IMAD.WIDE.U32 R4, R11, 0x4, R6 ;  /* 0x000000040b047825 */ /* 0x001fc800078e0006 */
[----:B------:R-:W-:Y:S02]  /*30c0*/  IMAD.WIDE.U32 R6, R13, 0x4, R6 ;  /* 0x000000040d067825 */ /* 0x000fe400078e0006 */
[----:B------:R0:W2:Y:S04]  /*30d0*/  LDG.E.CONSTANT R5, desc[UR6][R4.64] ;  /* 0x0000000604057981 */ /* 0x0000a8000c1e9900 */
[----:B------:R1:W3:Y:S04]  /*30e0*/  LDG.E.CONSTANT R13, desc[UR6][R2.64] ;  /* 0x00000006020d7981 */ /* 0x0002e8000c1e9900 */
[----:B------:R-:W4:Y:S01]  /*30f0*/  LDG.E.CONSTANT R7, desc[UR6][R6.64] ;  /* 0x0000000606077981 */ /* 0x000f22000c1e9900 */
[----:B0-----:R-:W-:Y:S01]  /*3100*/  IADD3 R4, P1, PT, R2, 0x2000, RZ ;  /* 0x0000200002047810 */ /* 0x001fe20007f3e0ff */
[----:B------:R-:W-:Y:S01]  /*3110*/  VIADD R10, R10, 0x800 ;  /* 0x000008000a0a7836 */ /* 0x000fe20000000000 */
[----:B------:R-:W-:Y:S01]  /*3120*/  PLOP3.LUT P0, PT, PT, PT, PT, 0x8, 0x80 ;  /* 0x000000000080781c */ /* 0x000fe20003f0e170 */
[----:B------:R-:W-:-:S02]  /*3130*/  VIADD R11, R11, 0x800 ;  /* 0x000008000b0b7836 */ /* 0x000fc40000000000 */
[----:B-1----:R-:W-:Y:S01]  /*3140*/  IMAD.MOV.U32 R2, RZ, RZ, R4 ;  /* 0x000000ffff027224 */ /* 0x002fe200078e0004 */
[----:B--2---:R-:W-:-:S04]  /*3150*/  VIMNMX3 R12, R8, R5, R12, !PT ;  /* 0x00000005080c720f */ /* 0x004fc8000780010c */
[----:B---3--:R-:W-:Y:S01]  /*3160*/  VIMNMX3 R12, R12, R13, R14, !PT ;  /* 0x0000000d0c0c720f */ /* 0x008fe2000780010e */
[----:B------:R-:W-:-:S03]  /*3170*/  IMAD.X R5, RZ, RZ, R3, P1 ;  /* 0x000000ffff057224 */ /* 0x000fc600008e0603 */
[----:B----4-:R-:W-:Y:S01]  /*3180*/  VIMNMX3 R12, R12, R7, R15, !PT ;  /* 0x000000070c0c720f */ /* 0x010fe2000780010f */
[----:B------:R-:W-:-:S03]  /*3190*/  IMAD.MOV.U32 R3, RZ, RZ, R5 ;  /* 0x000000ffff037224 */ /* 0x000fc600078e0005 */
[----:B-----5:R-:W-:-:S07]  /*31a0*/  VIMNMX3 R8, R12, R17, R16, !PT ;  /* 0x000000110c08720f */ /* 0x020fce0007800110 */
.L_x_55:
[----:B------:R-:W-:Y:S05]  /*31b0*/  BSYNC.RECONVERGENT B2 ;  /* 0x0000000000027941 */ /* 0x000fea0003800200 */
.L_x_54:
        /* <DEDUP_REMOVED lines=10> */
.L_x_47:
[----:B------:R-:W-:Y:S05]  /*3260*/  BSYNC.RECONVERGENT B1 ;  /* 0x0000000000017941 */ /* 0x000fea0003800200 */
.L_x_45:
        /* <DEDUP_REMOVED lines=13> */
[----:B0-----:R-:W-:Y:S05]  /*3340*/  @P0 BRA `(.L_x_17) ;  /* 0x0000000000280947 */ /* 0x001fea0003800000 */
        /* <DEDUP_REMOVED lines=9> */
[----:B------:R-:W-:-:S07]  /*33e0*/  VIMNMX R5, PT, PT, R0, R3, !PT ;  /* 0x0000000300057248 */ /* 0x000fce0007fe0100 */
.L_x_17:
[----:B------:R-:W-:Y:S05]  /*33f0*/  BSYNC.RECONVERGENT B0 ;  /* 0x0000000000007941 */ /* 0x000fea0003800200 */
.L_x_1:
[----:B------:R-:W-:Y:S05]  /*3400*/  @P0 EXIT ;  /* 0x000000000000094d */ /* 0x000fea0003800000 */
[----:B------:R-:W2:Y:S01]  /*3410*/  LDC.64 R2, c[0x0][0x388] ;  /* 0x0000e200ff027b82 */ /* 0x000ea20000000a00 */
[----:B------:R-:W0:Y:S02]  /*3420*/  LDCU UR4, c[0x0][0x398] ;  /* 0x00007300ff0477ac */ /* 0x000e240008000800 */
[----:B01----:R-:W-:-:S05]  /*3430*/  VIMNMX R5, PT, PT, R5, UR4, !PT ;  /* 0x0000000405057c48 */ /* 0x003fca000ffe0100 */
[----:B--2---:R-:W-:Y:S01]  /*3440*/  STG.E desc[UR6][R2.64], R5 ;  /* 0x0000000502007986 */ /* 0x004fe2000c101906 */
[----:B------:R-:W-:Y:S05]  /*3450*/  EXIT ;  /* 0x000000000000794d */ /* 0x000fea0003800000 */
.L_x_56:
[----:B------:R-:W-:-:S00]  /*3460*/  BRA `(.L_x_56) ;  /* 0xfffffffc00fc7947 */ /* 0x000fc0000383ffff */
[----:B------:R-:W-:-:S00]  /*3470*/  NOP ;  /* 0x0000000000007918 */ /* 0x000fc00000000000 */
        /* <DEDUP_REMOVED lines=8> */
.L_x_209:


//--------------------- .text._ZN3cub18CUB_300001_SM_10006detail6reduce18DeviceReduceKernelINS2_10policy_hubIijN4cuda3__47maximumIvEEE10Policy1000EPijS8_iNS5_3std3__410__identityEEEvT0_PT3_T1_NS0_13GridEvenShareISI_EET2_T4_ --------------------------
	.section	.text._ZN3cub18CUB_300001_SM_10006detail6reduce18DeviceReduceKernelINS2_10policy_hubIijN4cuda3__47maximumIvEEE10Policy1000EPijS8_iNS5_3std3__410__identityEEEvT0_PT3_T1_NS0_13GridEvenShareISI_EET2_T4_,"ax",@progbits
	.align	128
        .global         _ZN3cub18CUB_300001_SM_10006detail6reduce18DeviceReduceKernelINS2_10policy_hubIijN4cuda3__47maximumIvEEE10Policy1000EPijS8_iNS5_3std3__410__identityEEEvT0_PT3_T1_NS0_13GridEvenShareISI_EET2_T4_
        .type           _ZN3cub18CUB_300001_SM_10006detail6reduce18DeviceReduceKernelINS2_10policy_hubIijN4cuda3__47maximumIvEEE10Policy1000EPijS8_iNS5_3std3__410__identityEEEvT0_PT3_T1_NS0_13GridEvenShareISI_EET2_T4_,@function
        .size           _ZN3cub18CUB_300001_SM_10006detail6reduce18DeviceReduceKernelINS2_10policy_hubIijN4cuda3__47maximumIvEEE10Policy1000EPijS8_iNS5_3std3__410__identityEEEvT0_PT3_T1_NS0_13GridEvenShareISI_EET2_T4_,(.L_x_210 - _ZN3cub18CUB_300001_SM_10006detail6reduce18DeviceReduceKernelINS2_10policy_hubIijN4cuda3__47maximumIvEEE10Policy1000EPijS8_iNS5_3std3__410__identityEEEvT0_PT3_T1_NS0_13GridEvenShareISI_EET2_T4_)
        .other          _ZN3cub18CUB_300001_SM_10006detail6reduce18DeviceReduceKernelINS2_10policy_hubIijN4cuda3__47maximumIvEEE10Policy1000EPijS8_iNS5_3std3__410__identityEEEvT0_PT3_T1_NS0_13GridEvenShareISI_EET2_T4_,@"STO_CUDA_ENTRY STV_DEFAULT"
_ZN3cub18CUB_300001_SM_10006detail6reduce18DeviceReduceKernelINS2_10policy_hubIijN4cuda3__47maximumIvEEE10Policy1000EPijS8_iNS5_3std3__410__identityEEEvT0_PT3_T1_NS0_13GridEvenShareISI_EET2_T4_:
.text._ZN3cub18CUB_300001_SM_10006detail6reduce18DeviceReduceKernelINS2_10policy_hubIijN4cuda3__47maximumIvEEE10Policy1000EPijS8_iNS5_3std3__410__identityEEEvT0_PT3_T1_NS0_13GridEvenShareISI_EET2_T4_:
[----:B------:R-:W-:Y:S01]  /*0000*/  LDC R1, c[0x0][0x37c] ;  /* 0x0000df00ff017b82 */ /* 0x000fe20000000800 */
[----:B------:R-:W0:Y:S01]  /*0010*/  S2R R0, SR_CTAID.X ;  /* 0x0000000000007919 */ /* 0x000e220000002500 */
[----:B------:R-:W1:Y:S01]  /*0020*/  LDCU UR4, c[0x0][0x380] ;  /* 0x00007000ff0477ac */ /* 0x000e620008000800 */
[----:B------:R-:W-:Y:S01]  /*0030*/  BSSY.RECONVERGENT B0, `(.L_x_57) ;  /* 0x0000258000007945 */ /* 0x000fe20003800200 */
[----:B------:R-:W2:Y:S01]  /*0040*/  LDCU UR5, c[0x0][0x3ac] ;  /* 0x00007580ff0577ac */ /* 0x000ea20008000800 */
[----:B------:R-:W3:Y:S01]  /*0050*/  LDCU.64 UR8, c[0x0][0x358] ;  /* 0x00006b00ff0877ac */ /* 0x000ee20008000a00 */
[----:B-1----:R-:W-:Y:S02]  /*0060*/  ULOP3.LUT UP0, URZ, UR4, 0xf, URZ, 0xc0, !UPT ;  /* 0x0000000f04ff7892 */ /* 0x002fe4000f80c0ff */
[----:B--2---:R-:W-:Y:S01]  /*0070*/  USHF.L.U32 UR5, UR5, 0xc, URZ ;  /* 0x0000000c05057899 */ /* 0x004fe200080006ff */
[----:B0-----:R-:W-:-:S06]  /*0080*/  IMAD.SHL.U32 R23, R0, 0x1000, RZ ;  /* 0x0000100000177824 */ /* 0x001fcc00078e00ff */
[----:B---3--:R-:W-:Y:S05]  /*0090*/  BRA.U UP0, `(.L_x_58) ;  /* 0x00000011006c7547 */ /* 0x008fea000b800000 */
[----:B------:R-:W0:Y:S02]  /*00a0*/  LDC R3, c[0x0][0x3a8] ;  /* 0x0000ea00ff037b82 */ /* 0x000e240000000800 */
[----:B0-----:R-:W-:-:S05]  /*00b0*/  IMAD R22, R0, -0x1000, R3 ;  /* 0xfffff00000167824 */ /* 0x001fca00078e0203 */
[----:B------:R-:W-:-:S13]  /*00c0*/  ISETP.GT.U32.AND P0, PT, R22, 0xfff, PT ;  /* 0x00000fff1600780c */ /* 0x000fda0003f04070 */
[----:B------:R-:W-:Y:S05]  /*00d0*/  @P0 BRA `(.L_x_59) ;  /* 0x00000008004c0947 */ /* 0x000fea0003800000 */
[----:B------:R-:W0:Y:S01]  /*00e0*/  S2R R5, SR_TID.X ;  /* 0x0000000000057919 */ /* 0x000e220000002100 */
[----:B------:R-:W-:Y:S01]  /*00f0*/  BSSY.RECONVERGENT B1, `(.L_x_60) ;  /* 0x000000a000017945 */ /* 0x000fe20003800200 */
[----:B------:R-:W-:Y:S01]  /*0100*/  IMAD.MOV.U32 R2, RZ, RZ, RZ ;  /* 0x000000ffff027224 */ /* 0x000fe200078e00ff */
[----:B0-----:R-:W-:Y:S01]  /*0110*/  ISETP.GE.U32.AND P0, PT, R5, R22, PT ;  /* 0x000000160500720c */ /* 0x001fe20003f06070 */
[----:B------:R-:W-:-:S12]  /*0120*/  IMAD.MOV.U32 R11, RZ, RZ, R5 ;  /* 0x000000ffff0b7224 */ /* 0x000fd800078e0005 */
[----:B------:R-:W-:Y:S05]  /*0130*/  @P0 BRA `(.L_x_61) ;  /* 0x0000000000140947 */ /* 0x000fea0003800000 */
[----:B------:R-:W0:Y:S01]  /*0140*/  LDC.64 R6, c[0x0][0x380] ;  /* 0x0000e000ff067b82 */ /* 0x000e220000000a00 */
[----:B------:R-:W-:-:S04]  /*0150*/  IMAD R9, R0, 0x1000, R5 ;  /* 0x0000100000097824 */ /* 0x000fc800078e0205 */
[----:B0-----:R-:W-:-:S05]  /*0160*/  IMAD.WIDE.U32 R6, R9, 0x4, R6 ;  /* 0x0000000409067825 */ /* 0x001fca00078e0006 */
[----:B------:R0:W5:Y:S01]  /*0170*/  LDG.E.CONSTANT R2, desc[UR8][R6.64] ;  /* 0x0000000806027981 */ /* 0x000162000c1e9900 */
[----:B------:R-:W-:-:S07]  /*0180*/  VIADD R11, R5, 0x100 ;  /* 0x00000100050b7836 */ /* 0x000fce0000000000 */
.L_x_61:
[----:B------:R-:W-:Y:S05]  /*0190*/  BSYNC.RECONVERGENT B1 ;  /* 0x0000000000017941 */ /* 0x000fea0003800200 */
.L_x_60:
[----:B------:R-:W-:Y:S01]  /*01a0*/  ISETP.GE.U32.AND P0, PT, R11, R22, PT ;  /* 0x000000160b00720c */ /* 0x000fe20003f06070 */
[----:B------:R-:W-:-:S12]  /*01b0*/  BSSY.RECONVERGENT B1, `(.L_x_62) ;  /* 0x000002e000017945 */ /* 0x000fd80003800200 */
[----:B------:R-:W-:Y:S05]  /*01c0*/  @P0 BRA `(.L_x_63) ;  /* 0x0000000000b00947 */ /* 0x000fea0003800000 */
[----:B------:R-:W-:Y:S01]  /*01d0*/  LOP3.LUT R4, RZ, R11, RZ, 0x33, !PT ;  /* 0x0000000bff047212 */ /* 0x000fe200078e33ff */
[----:B------:R-:W-:Y:S04]  /*01e0*/  BSSY.RECONVERGENT B2, `(.L_x_64) ;  /* 0x0000014000027945 */ /* 0x000fe80003800200 */
[----:B------:R-:W-:-:S04]  /*01f0*/  IMAD.IADD R3, R4, 0x1, R3 ;  /* 0x0000000104037824 */ /* 0x000fc800078e0203 */
[----:B0-----:R-:W-:Y:S01]  /*0200*/  IMAD R6, R0, -0x1000, R3 ;  /* 0xfffff00000067824 */ /* 0x001fe200078e0203 */
[----:B------:R-:W-:-:S04]  /*0210*/  LOP3.LUT R4, R3, 0x300, RZ, 0xc0, !PT ;  /* 0x0000030003047812 */ /* 0x000fc800078ec0ff */
[----:B------:R-:W-:Y:S02]  /*0220*/  ISETP.NE.AND P0, PT, R4, 0x300, PT ;  /* 0x000003000400780c */ /* 0x000fe40003f05270 */
[----:B------:R-:W-:-:S11]  /*0230*/  ISETP.GE.U32.AND P1, PT, R6, 0x300, PT ;  /* 0x000003000600780c */ /* 0x000fd60003f26070 */
[----:B------:R-:W-:Y:S05]  /*0240*/  @!P0 BRA `(.L_x_65) ;  /* 0x0000000000348947 */ /* 0x000fea0003800000 */
[----:B------:R-:W0:Y:S01]  /*0250*/  LDC.64 R8, c[0x0][0x380] ;  /* 0x0000e000ff087b82 */ /* 0x000e220000000a00 */
[----:B------:R-:W-:Y:S01]  /*0260*/  LEA.HI R3, R3, 0x1, RZ, 0x18 ;  /* 0x0000000103037811 */ /* 0x000fe200078fc0ff */
[----:B------:R-:W-:-:S03]  /*0270*/  IMAD R13, R0, 0x1000, R11 ;  /* 0x00001000000d7824 */ /* 0x000fc600078e020b */
[----:B------:R-:W-:-:S05]  /*0280*/  LOP3.LUT R3, R3, 0x3, RZ, 0xc0, !PT ;  /* 0x0000000303037812 */ /* 0x000fca00078ec0ff */
[----:B------:R-:W-:-:S07]  /*0290*/  IMAD.MOV R3, RZ, RZ, -R3 ;  /* 0x000000ffff037224 */ /* 0x000fce00078e0a03 */
.L_x_66:
[----:B0-----:R-:W-:-:S06]  /*02a0*/  IMAD.WIDE.U32 R6, R13, 0x4, R8 ;  /* 0x000000040d067825 */ /* 0x001fcc00078e0008 */
[----:B------:R-:W2:Y:S01]  /*02b0*/  LDG.E.CONSTANT R7, desc[UR8][R6.64] ;  /* 0x0000000806077981 */ /* 0x000ea2000c1e9900 */
[----:B------:R-:W-:Y:S02]  /*02c0*/  VIADD R3, R3, 0x1 ;  /* 0x0000000103037836 */ /* 0x000fe40000000000 */
[----:B------:R-:W-:Y:S02]  /*02d0*/  VIADD R11, R11, 0x100 ;  /* 0x000001000b0b7836 */ /* 0x000fe40000000000 */
[----:B------:R-:W-:Y:S01]  /*02e0*/  VIADD R13, R13, 0x100 ;  /* 0x000001000d0d7836 */ /* 0x000fe20000000000 */
[----:B------:R-:W-:Y:S02]  /*02f0*/  ISETP.NE.AND P0, PT, R3, RZ, PT ;  /* 0x000000ff0300720c */ /* 0x000fe40003f05270 */
[----:B--2--5:R-:W-:-:S11]  /*0300*/  VIMNMX R2, PT, PT, R7, R2, !PT ;  /* 0x0000000207027248 */ /* 0x024fd60007fe0100 */
[----:B------:R-:W-:Y:S05]  /*0310*/  @P0 BRA `(.L_x_66) ;  /* 0xfffffffc00e00947 */ /* 0x000fea000383ffff */
.L_x_65:
[----:B------:R-:W-:Y:S05]  /*0320*/  BSYNC.RECONVERGENT B2 ;  /* 0x0000000000027941 */ /* 0x000fea0003800200 */
.L_x_64:
[----:B------:R-:W-:Y:S05]  /*0330*/  @!P1 BRA `(.L_x_63) ;  /* 0x0000000000549947 */ /* 0x000fea0003800000 */
[----:B------:R-:W0:Y:S01]  /*0340*/  LDC.64 R6, c[0x0][0x380] ;  /* 0x0000e000ff067b82 */ /* 0x000e220000000a00 */
[----:B------:R-:W-:Y:S02]  /*0350*/  VIADD R3, R11, 0x200 ;  /* 0x000002000b037836 */ /* 0x000fe40000000000 */
[----:B------:R-:W-:-:S07]  /*0360*/  IMAD R17, R0, 0x1000, R11 ;  /* 0x0000100000117824 */ /* 0x000fce00078e020b */
.L_x_67:
[C---:B------:R-:W-:Y:S02]  /*0370*/  VIADD R11, R17.reuse, 0x100 ;  /* 0x00000100110b7836 */ /* 0x040fe40000000000 */
[----:B0-----:R-:W-:-:S04]  /*0380*/  IMAD.WIDE.U32 R8, R17, 0x4, R6 ;  /* 0x0000000411087825 */ /* 0x001fc800078e0006 */
[C---:B------:R-:W-:Y:S02]  /*0390*/  VIADD R13, R17.reuse, 0x200 ;  /* 0x00000200110d7836 */ /* 0x040fe40000000000 */
[----:B------:R-:W-:Y:S01]  /*03a0*/  VIADD R15, R17, 0x300 ;  /* 0x00000300110f7836 */ /* 0x000fe20000000000 */
[----:B------:R-:W2:Y:S01]  /*03b0*/  LDG.E.CONSTANT R9, desc[UR8][R8.64] ;  /* 0x0000000808097981 */ /* 0x000ea2000c1e9900 */
[----:B------:R-:W-:-:S04]  /*03c0*/  IMAD.WIDE.U32 R10, R11, 0x4, R6 ;  /* 0x000000040b0a7825 */ /* 0x000fc800078e0006 */
[--C-:B------:R-:W-:Y:S02]  /*03d0*/  IMAD.WIDE.U32 R12, R13, 0x4, R6.reuse ;  /* 0x000000040d0c7825 */ /* 0x100fe400078e0006 */
[----:B------:R-:W2:Y:S02]  /*03e0*/  LDG.E.CONSTANT R10, desc[UR8][R10.64] ;  /* 0x000000080a0a7981 */ /* 0x000ea4000c1e9900 */
[----:B------:R-:W-:Y:S02]  /*03f0*/  IMAD.WIDE.U32 R14, R15, 0x4, R6 ;  /* 0x000000040f0e7825 */ /* 0x000fe400078e0006 */
[----:B------:R-:W3:Y:S04]  /*0400*/  LDG.E.CONSTANT R13, desc[UR8][R12.64] ;  /* 0x000000080c0d7981 */ /* 0x000ee8000c1e9900 */
[----:B------:R-:W3:Y:S01]  /*0410*/  LDG.E.CONSTANT R14, desc[UR8][R14.64] ;  /* 0x000000080e0e7981 */ /* 0x000ee2000c1e9900 */
[----:B------:R-:W-:-:S05]  /*0420*/  VIADD R19, R3, 0x200 ;  /* 0x0000020003137836 */ /* 0x000fca0000000000 */
[----:B------:R-:W-:Y:S01]  /*0430*/  ISETP.GE.AND P0, PT, R19, R22, PT ;  /* 0x000000161300720c */ /* 0x000fe20003f06270 */
[----:B------:R-:W-:Y:S02]  /*0440*/  VIADD R3, R3, 0x400 ;  /* 0x0000040003037836 */ /* 0x000fe40000000000 */
[----:B------:R-:W-:Y:S01]  /*0450*/  VIADD R17, R17, 0x400 ;  /* 0x0000040011117836 */ /* 0x000fe20000000000 */
[----:B--2--5:R-:W-:-:S04]  /*0460*/  VIMNMX3 R2, R2, R9, R10, !PT ;  /* 0x000000090202720f */ /* 0x024fc8000780010a */
[----:B---3--:R-:W-:-:S05]  /*0470*/  VIMNMX3 R2, R2, R13, R14, !PT ;  /* 0x0000000d0202720f */ /* 0x008fca000780010e */
[----:B------:R-:W-:Y:S05]  /*0480*/  @!P0 BRA `(.L_x_67) ;  /* 0xfffffffc00b88947 */ /* 0x000fea000383ffff */
.L_x_63:
[----:B------:R-:W-:Y:S05]  /*0490*/  BSYNC.RECONVERGENT B1 ;  /* 0x0000000000017941 */ /* 0x000fea0003800200 */
.L_x_62:
[----:B------:R-:W-:Y:S01]  /*04a0*/  ISETP.GE.U32.AND P0, PT, R22, 0x100, PT ;  /* 0x000001001600780c */ /* 0x000fe20003f06070 */
[----:B0----5:R-:W-:-:S12]  /*04b0*/  IMAD.MOV.U32 R6, RZ, RZ, R2 ;  /* 0x000000ffff067224 */ /* 0x021fd800078e0002 */
[----:B------:R-:W-:Y:S05]  /*04c0*/  @!P0 BRA `(.L_x_68) ;  /* 0x0000000000648947 */ /* 0x000fea0003800000 */
[----:B------:R-:W0:Y:S01]  /*04d0*/  S2R R2, SR_LANEID ;  /* 0x0000000000027919 */ /* 0x000e220000000000 */
[----:B------:R-:W-:Y:S02]  /*04e0*/  CREDUX.MAX.S32 UR4, R6 ;  /* 0x00000000060472cc */ /* 0x000fe40000000200 */
[----:B0-----:R-:W-:-:S13]  /*04f0*/  ISETP.NE.AND P0, PT, R2, RZ, PT ;  /* 0x000000ff0200720c */ /* 0x001fda0003f05270 */
[----:B------:R-:W0:Y:S01]  /*0500*/  @!P0 S2R R4, SR_CgaCtaId ;  /* 0x0000000000048919 */ /* 0x000e220000008800 */
        /* <DEDUP_REMOVED lines=21> */
.L_x_68:
[----:B------:R-:W0:Y:S01]  /*0660*/  S2R R8, SR_LANEID ;  /* 0x0000000000087919 */ /* 0x000e220000000000 */
[----:B------:R-:W-:-:S04]  /*0670*/  LOP3.LUT R2, R5, 0x3e0, RZ, 0xc0, !PT ;  /* 0x000003e005027812 */ /* 0x000fc800078ec0ff */
[----:B------:R-:W-:Y:S01]  /*0680*/  LOP3.LUT R7, RZ, R2, RZ, 0x33, !PT ;  /* 0x00000002ff077212 */ /* 0x000fe200078e33ff */
[----:B------:R-:W-:-:S04]  /*0690*/  VIADD R3, R2, 0x20 ;  /* 0x0000002002037836 */ /* 0x000fc80000000000 */
[----:B------:R-:W-:Y:S01]  /*06a0*/  IMAD.IADD R7, R22, 0x1, R7 ;  /* 0x0000000116077824 */ /* 0x000fe200078e0207 */
[----:B------:R-:W-:-:S04]  /*06b0*/  ISETP.GT.U32.AND P0, PT, R3, R22, PT ;  /* 0x000000160300720c */ /* 0x000fc80003f04070 */
        /* <DEDUP_REMOVED lines=9> */
[----:B------:R-:W-:Y:S01]  /*0750*/  @!P1 SHF.R.U32.HI R3, RZ, 0x3, R5 ;  /* 0x00000003ff039819 */ /* 0x000fe20000011605 */
[----:B------:R-:W1:Y:S03]  /*0760*/  SHFL.DOWN PT, R2, R6, 0x2, R7 ;  /* 0x0840000006027989 */ /* 0x000e6600000e0007 */
[----:B------:R-:W-:-:S06]  /*0770*/  @!P1 LOP3.LUT R3, R3, 0x7c, RZ, 0xc0, !PT ;  /* 0x0000007c03039812 */ /* 0x000fcc00078ec0ff */
[----:B-1----:R-:W-:Y:S02]  /*0780*/  @!P0 VIMNMX R6, PT, PT, R6, R2, !PT ;  /* 0x0000000206068248 */ /* 0x002fe40007fe0100 */
[----:B------:R-:W-:Y:S01]  /*0790*/  ISETP.GT.AND P0, PT, R4, R7, PT ;  /* 0x000000070400720c */ /* 0x000fe20003f04270 */
[----:B------:R-:W-:Y:S02]  /*07a0*/  VIADD R4, R8, 0x8 ;  /* 0x0000000808047836 */ /* 0x000fe40000000000 */
[----:B------:R-:W1:Y:S10]  /*07b0*/  SHFL.DOWN PT, R2, R6, 0x4, R7 ;  /* 0x0880000006027989 */ /* 0x000e7400000e0007 */
[----:B-1----:R-:W-:-:S02]  /*07c0*/  @!P0 VIMNMX R6, PT, PT, R6, R2, !PT ;  /* 0x0000000206068248 */ /* 0x002fc40007fe0100 */
[----:B------:R-:W-:Y:S01]  /*07d0*/  ISETP.GT.AND P0, PT, R4, R7, PT ;  /* 0x000000070400720c */ /* 0x000fe20003f04270 */
[----:B------:R-:W-:Y:S02]  /*07e0*/  VIADD R4, R8, 0x10 ;  /* 0x0000001008047836 */ /* 0x000fe40000000000 */
[----:B------:R-:W1:Y:S10]  /*07f0*/  SHFL.DOWN PT, R2, R6, 0x8, R7 ;  /* 0x0900000006027989 */ /* 0x000e7400000e0007 */
[----:B-1----:R-:W-:-:S02]  /*0800*/  @!P0 VIMNMX R6, PT, PT, R6, R2, !PT ;  /* 0x0000000206068248 */ /* 0x002fc40007fe0100 */
        /* <DEDUP_REMOVED lines=13> */
[C---:B------:R-:W-:Y:S02]  /*08e0*/  ISETP.GT.U32.AND P2, PT, R22.reuse, 0x20, PT ;  /* 0x000000201600780c */ /* 0x040fe40003f44070 */
[C---:B------:R-:W-:Y:S02]  /*08f0*/  ISETP.GT.U32.AND P4, PT, R22.reuse, 0x40, PT ;  /* 0x000000401600780c */ /* 0x040fe40003f84070 */
[C---:B------:R-:W-:Y:S02]  /*0900*/  ISETP.GT.U32.AND P3, PT, R22.reuse, 0x60, PT ;  /* 0x000000601600780c */ /* 0x040fe40003f64070 */
[----:B------:R-:W-:Y:S01]  /*0910*/  ISETP.GT.U32.AND P1, PT, R22, 0x80, PT ;  /* 0x000000801600780c */ /* 0x000fe20003f24070 */
[----:B-1----:R-:W-:-:S09]  /*0920*/  ULEA UR4, UR5, UR4, 0x18 ;  /* 0x0000000405047291 */ /* 0x002fd2000f8ec0ff */
[----:B------:R-:W1:Y:S04]  /*0930*/  LDS R2, [UR4+0xc] ;  /* 0x00000c04ff027984 */ /* 0x000e680008000800 */
[----:B0-----:R-:W0:Y:S04]  /*0940*/  LDS.128 R4, [UR4+0x10] ;  /* 0x00001004ff047984 */ /* 0x001e280008000c00 */
[----:B------:R-:W2:Y:S01]  /*0950*/  LDS.64 R8, [UR4+0x20] ;  /* 0x00002004ff087984 */ /* 0x000ea20008000a00 */
[----:B-1----:R-:W-:Y:S02]  /*0960*/  @P2 VIMNMX R3, PT, PT, R3, R2, !PT ;  /* 0x0000000203032248 */ /* 0x002fe40007fe0100 */
[----:B------:R-:W-:-:S02]  /*0970*/  ISETP.GT.U32.AND P2, PT, R22, 0xa0, PT ;  /* 0x000000a01600780c */ /* 0x000fc40003f44070 */
[----:B0-----:R-:W-:Y:S02]  /*0980*/  @P4 VIMNMX R3, PT, PT, R3, R4, !PT ;  /* 0x0000000403034248 */ /* 0x001fe40007fe0100 */
[C---:B------:R-:W-:Y:S02]  /*0990*/  ISETP.GT.U32.AND P4, PT, R22.reuse, 0xc0, PT ;  /* 0x000000c01600780c */ /* 0x040fe40003f84070 */
[----:B------:R-:W-:Y:S02]  /*09a0*/  @P3 VIMNMX R3, PT, PT, R3, R5, !PT ;  /* 0x0000000503033248 */ /* 0x000fe40007fe0100 */
[----:B------:R-:W-:Y:S02]  /*09b0*/  ISETP.GT.U32.AND P3, PT, R22, 0xe0, PT ;  /* 0x000000e01600780c */ /* 0x000fe40003f64070 */
[----:B------:R-:W-:-:S04]  /*09c0*/  @P1 VIMNMX R3, PT, PT, R3, R6, !PT ;  /* 0x0000000603031248 */ /* 0x000fc80007fe0100 */
[----:B------:R-:W-:-:S04]  /*09d0*/  @P2 VIMNMX R3, PT, PT, R3, R7, !PT ;  /* 0x0000000703032248 */ /* 0x000fc80007fe0100 */
[----:B--2---:R-:W-:-:S04]  /*09e0*/  @P4 VIMNMX R3, PT, PT, R3, R8, !PT ;  /* 0x0000000803034248 */ /* 0x004fc80007fe0100 */
[----:B------:R-:W-:Y:S01]  /*09f0*/  @P3 VIMNMX R3, PT, PT, R3, R9, !PT ;  /* 0x0000000903033248 */ /* 0x000fe20007fe0100 */
[----:B------:R-:W-:Y:S06]  /*0a00*/  BRA `(.L_x_69) ;  /* 0x0000001800e87947 */ /* 0x000fec0003800000 */
.L_x_59:
[----:B------:R-:W0:Y:S01]  /*0a10*/  S2R R2, SR_TID.X ;  /* 0x0000000000027919 */ /* 0x000e220000002100 */
[----:B------:R-:W1:Y:S02]  /*0a20*/  LDCU.64 UR6, c[0x0][0x380] ;  /* 0x00007000ff0677ac */ /* 0x000e640008000a00 */
[----:B-1----:R-:W-:Y:S02]  /*0a30*/  IMAD.U32 R20, RZ, RZ, UR6 ;  /* 0x00000006ff147e24 */ /* 0x002fe4000f8e00ff */
[----:B------:R-:W-:Y:S02]  /*0a40*/  IMAD.U32 R21, RZ, RZ, UR7 ;  /* 0x00000007ff157e24 */ /* 0x000fe4000f8e00ff */
[----:B0-----:R-:W-:-:S04]  /*0a50*/  IMAD R25, R2, 0x4, R23 ;  /* 0x0000000402197824 */ /* 0x001fc800078e0217 */
[----:B------:R-:W-:-:S05]  /*0a60*/  IMAD.WIDE.U32 R24, R25, 0x4, R20 ;  /* 0x0000000419187825 */ /* 0x000fca00078e0014 */
[----:B------:R-:W2:Y:S04]  /*0a70*/  LDG.E.128.CONSTANT R4, desc[UR8][R24.64] ;  /* 0x0000000818047981 */ /* 0x000ea8000c1e9d00 */
[----:B------:R-:W3:Y:S04]  /*0a80*/  LDG.E.128.CONSTANT R8, desc[UR8][R24.64+0x1000] ;  /* 0x0010000818087981 */ /* 0x000ee8000c1e9d00 */
[----:B------:R-:W4:Y:S04]  /*0a90*/  LDG.E.128.CONSTANT R12, desc[UR8][R24.64+0x2000] ;  /* 0x00200008180c7981 */ /* 0x000f28000c1e9d00 */
[----:B------:R-:W5:Y:S01]  /*0aa0*/  LDG.E.128.CONSTANT R16, desc[UR8][R24.64+0x3000] ;  /* 0x0030000818107981 */ /* 0x000f62000c1e9d00 */
[----:B------:R-:W-:-:S02]  /*0ab0*/  ISETP.GE.U32.AND P0, PT, R22, UR5, PT ;  /* 0x0000000516007c0c */ /* 0x000fc4000bf06070 */
[----:B--2---:R-:W-:Y:S02]  /*0ac0*/  VIMNMX3 R4, R4, R5, R6, !PT ;  /* 0x000000050404720f */ /* 0x004fe40007800106 */
[----:B---3--:R-:W-:Y:S02]  /*0ad0*/  VIMNMX3 R7, R7, R8, R9, !PT ;  /* 0x000000080707720f */ /* 0x008fe40007800109 */
[----:B----4-:R-:W-:Y:S02]  /*0ae0*/  VIMNMX3 R10, R10, R11, R12, !PT ;  /* 0x0000000b0a0a720f */ /* 0x010fe4000780010c */
[----:B------:R-:W-:Y:S02]  /*0af0*/  VIMNMX3 R13, R13, R14, R15, !PT ;  /* 0x0000000e0d0d720f */ /* 0x000fe4000780010f */
[----:B-----5:R-:W-:Y:S02]  /*0b00*/  VIMNMX3 R18, R16, R17, R18, !PT ;  /* 0x000000111012720f */ /* 0x020fe40007800112 */
[----:B------:R-:W-:-:S02]  /*0b10*/  VIMNMX3 R4, R4, R7, R10, !PT ;  /* 0x000000070404720f */ /* 0x000fc4000780010a */
[----:B------:R-:W-:-:S04]  /*0b20*/  VIMNMX3 R13, R13, R18, R19, !PT ;  /* 0x000000120d0d720f */ /* 0x000fc80007800113 */
[----:B------:R-:W-:Y:S01]  /*0b30*/  VIMNMX R27, PT, PT, R4, R13, !PT ;  /* 0x0000000d041b7248 */ /* 0x000fe20007fe0100 */
[----:B------:R-:W-:Y:S06]  /*0b40*/  @!P0 BRA `(.L_x_70) ;  /* 0x00000004005c8947 */ /* 0x000fec0003800000 */
[----:B------:R-:W-:Y:S01]  /*0b50*/  VIADD R26, R23, UR5 ;  /* 0x00000005171a7c36 */ /* 0x000fe20008000000 */
[----:B------:R-:W-:Y:S01]  /*0b60*/  UMOV UR4, URZ ;  /* 0x000000ff00047c82 */ /* 0x000fe20008000000 */
[----:B------:R-:W-:Y:S02]  /*0b70*/  VIADD R25, R3, 0xfffff000 ;  /* 0xfffff00003197836 */ /* 0x000fe40000000000 */
[C---:B------:R-:W-:Y:S02]  /*0b80*/  VIADD R24, R26.reuse, 0x100 ;  /* 0x000001001a187836 */ /* 0x040fe40000000000 */
[C---:B------:R-:W-:Y:S01]  /*0b90*/  IMAD.IADD R23, R26.reuse, 0x1, R2 ;  /* 0x000000011a177824 */ /* 0x040fe200078e0202 */
[----:B------:R-:W-:Y:S01]  /*0ba0*/  ISETP.GT.U32.AND P0, PT, R26, R25, PT ;  /* 0x000000191a00720c */ /* 0x000fe20003f04070 */
[----:B------:R-:W-:-:S12]  /*0bb0*/  IMAD.MOV.U32 R22, RZ, RZ, R26 ;  /* 0x000000ffff167224 */ /* 0x000fd800078e001a */
[----:B------:R-:W-:Y:S05]  /*0bc0*/  @P0 BRA `(.L_x_71) ;  /* 0x0000000000680947 */ /* 0x000fea0003800000 */
[----:B------:R-:W0:Y:S08]  /*0bd0*/  LDC R3, c[0x0][0x3a8] ;  /* 0x0000ea00ff037b82 */ /* 0x000e300000000800 */
[----:B------:R-:W1:Y:S02]  /*0be0*/  LDC.64 R20, c[0x0][0x380] ;  /* 0x0000e000ff147b82 */ /* 0x000e640000000a00 */
.L_x_72:
[----:B------:R-:W-:-:S04]  /*0bf0*/  IMAD R29, R2, 0x4, R22 ;  /* 0x00000004021d7824 */ /* 0x000fc800078e0216 */
[----:B-1----:R-:W-:-:S05]  /*0c00*/  IMAD.WIDE.U32 R28, R29, 0x4, R20 ;  /* 0x000000041d1c7825 */ /* 0x002fca00078e0014 */
[----:B------:R-:W2:Y:S04]  /*0c10*/  LDG.E.128.CONSTANT R4, desc[UR8][R28.64] ;  /* 0x000000081c047981 */ /* 0x000ea8000c1e9d00 */
[----:B------:R-:W3:Y:S04]  /*0c20*/  LDG.E.128.CONSTANT R8, desc[UR8][R28.64+0x1000] ;  /* 0x001000081c087981 */ /* 0x000ee8000c1e9d00 */
[----:B------:R-:W4:Y:S04]  /*0c30*/  LDG.E.128.CONSTANT R12, desc[UR8][R28.64+0x2000] ;  /* 0x002000081c0c7981 */ /* 0x000f28000c1e9d00 */
[----:B------:R-:W5:Y:S01]  /*0c40*/  LDG.E.128.CONSTANT R16, desc[UR8][R28.64+0x3000] ;  /* 0x003000081c107981 */ /* 0x000f62000c1e9d00 */
[----:B--2---:R-:W-:Y:S01]  /*0c50*/  VIMNMX3 R4, R27, R4, R5, !PT ;  /* 0x000000041b04720f */ /* 0x004fe20007800105 */
[----:B0-----:R-:W-:Y:S01]  /*0c60*/  IMAD.IADD R5, R3, 0x1, -R22 ;  /* 0x0000000103057824 */ /* 0x001fe200078e0a16 */
[----:B---3--:R-:W-:-:S04]  /*0c70*/  VIMNMX3 R6, R6, R7, R8, !PT ;  /* 0x000000070606720f */ /* 0x008fc80007800108 */
[----:B------:R-:W-:Y:S02]  /*0c80*/  ISETP.GE.U32.AND P0, PT, R5, UR5, PT ;  /* 0x0000000505007c0c */ /* 0x000fe4000bf06070 */
        /* <DEDUP_REMOVED lines=8> */
[----:B------:R-:W-:Y:S01]  /*0d10*/  VIADD R22, R22, UR5 ;  /* 0x0000000516167c36 */ /* 0x000fe20008000000 */
[----:B------:R-:W-:Y:S01]  /*0d20*/  UIADD3 UR4, UPT, UPT, UR4, 0x1, URZ ;  /* 0x0000000104047890 */ /* 0x000fe2000fffe0ff */
[----:B------:R-:W-:Y:S02]  /*0d30*/  VIADD R24, R24, UR5 ;  /* 0x0000000518187c36 */ /* 0x000fe40008000000 */
[----:B------:R-:W-:Y:S01]  /*0d40*/  VIADD R23, R23, UR5 ;  /* 0x0000000517177c36 */ /* 0x000fe20008000000 */
[----:B------:R-:W-:-:S13]  /*0d50*/  ISETP.GT.U32.AND P0, PT, R22, R25, PT ;  /* 0x000000191600720c */ /* 0x000fda0003f04070 */
[----:B------:R-:W-:Y:S05]  /*0d60*/  @!P0 BRA `(.L_x_72) ;  /* 0xfffffffc00a08947 */ /* 0x000fea000383ffff */
.L_x_71:
[----:B------:R-:W-:-:S13]  /*0d70*/  ISETP.GE.U32.AND P0, PT, R22, R3, PT ;  /* 0x000000031600720c */ /* 0x000fda0003f06070 */
[----:B------:R-:W-:Y:S05]  /*0d80*/  @P0 BRA `(.L_x_70) ;  /* 0x0000000000cc0947 */ /* 0x000fea0003800000 */
[----:B------:R-:W-:Y:S01]  /*0d90*/  IMAD.IADD R5, R3, 0x1, -R22 ;  /* 0x0000000103057824 */ /* 0x000fe200078e0a16 */
[----:B------:R-:W-:Y:S04]  /*0da0*/  BSSY.RECONVERGENT B1, `(.L_x_70) ;  /* 0x0000031000017945 */ /* 0x000fe80003800200 */
[----:B------:R-:W-:-:S13]  /*0db0*/  ISETP.GE.AND P0, PT, R2, R5, PT ;  /* 0x000000050200720c */ /* 0x000fda0003f06270 */
[----:B------:R-:W-:Y:S05]  /*0dc0*/  @P0 BRA `(.L_x_73) ;  /* 0x0000000000b80947 */ /* 0x000fea0003800000 */
[----:B------:R-:W0:Y:S01]  /*0dd0*/  LDC R7, c[0x0][0x3ac] ;  /* 0x0000eb00ff077b82 */ /* 0x000e220000000800 */
[----:B------:R-:W-:Y:S01]  /*0de0*/  LOP3.LUT R4, RZ, R2, RZ, 0x33, !PT ;  /* 0x00000002ff047212 */ /* 0x000fe200078e33ff */
[----:B------:R-:W-:Y:S01]  /*0df0*/  BSSY.RECONVERGENT B2, `(.L_x_74) ;  /* 0x0000016000027945 */ /* 0x000fe20003800200 */
[----:B------:R-:W-:-:S03]  /*0e00*/  IMAD.MOV.U32 R9, RZ, RZ, R2 ;  /* 0x000000ffff097224 */ /* 0x000fc600078e0002 */
[----:B------:R-:W-:-:S04]  /*0e10*/  IMAD.IADD R3, R4, 0x1, R3 ;  /* 0x0000000104037824 */ /* 0x000fc800078e0203 */
[C---:B------:R-:W-:Y:S01]  /*0e20*/  IMAD.IADD R26, R3.reuse, 0x1, -R26 ;  /* 0x00000001031a7824 */ /* 0x040fe200078e0a1a */
[C---:B------:R-:W-:Y:S02]  /*0e30*/  LOP3.LUT R4, R3.reuse, 0x300, RZ, 0xc0, !PT ;  /* 0x0000030003047812 */ /* 0x040fe400078ec0ff */
[----:B------:R-:W-:Y:S02]  /*0e40*/  LEA.HI R3, R3, 0x1, RZ, 0x18 ;  /* 0x0000000103037811 */ /* 0x000fe400078fc0ff */
[----:B------:R-:W-:Y:S01]  /*0e50*/  ISETP.NE.AND P0, PT, R4, 0x300, PT ;  /* 0x000003000400780c */ /* 0x000fe20003f05270 */
[----:B0-----:R-:W-:-:S04]  /*0e60*/  IMAD R7, R7, UR4, RZ ;  /* 0x0000000407077c24 */ /* 0x001fc8000f8e02ff */
[----:B------:R-:W-:-:S05]  /*0e70*/  IMAD R7, R7, -0x1000, R26 ;  /* 0xfffff00007077824 */ /* 0x000fca00078e021a */
[----:B------:R-:W-:-:S03]  /*0e80*/  ISETP.GE.U32.AND P1, PT, R7, 0x300, PT ;  /* 0x000003000700780c */ /* 0x000fc60003f26070 */
[----:B------:R-:W-:Y:S10]  /*0e90*/  @!P0 BRA `(.L_x_75) ;  /* 0x00000000002c8947 */ /* 0x000ff40003800000 */
[----:B------:R-:W-:Y:S01]  /*0ea0*/  LOP3.LUT R3, R3, 0x3, RZ, 0xc0, !PT ;  /* 0x0000000303037812 */ /* 0x000fe200078ec0ff */
[----:B------:R-:W-:-:S04]  /*0eb0*/  IMAD.MOV.U32 R9, RZ, RZ, R2 ;  /* 0x000000ffff097224 */ /* 0x000fc800078e0002 */
[----:B------:R-:W-:-:S07]  /*0ec0*/  IMAD.MOV R3, RZ, RZ, -R3 ;  /* 0x000000ffff037224 */ /* 0x000fce00078e0a03 */
.L_x_76:
[----:B------:R-:W-:-:S06]  /*0ed0*/  IMAD.WIDE.U32 R6, R23, 0x4, R20 ;  /* 0x0000000417067825 */ /* 0x000fcc00078e0014 */
[----:B------:R-:W2:Y:S01]  /*0ee0*/  LDG.E.CONSTANT R6, desc[UR8][R6.64] ;  /* 0x0000000806067981 */ /* 0x000ea2000c1e9900 */
[----:B------:R-:W-:Y:S02]  /*0ef0*/  VIADD R3, R3, 0x1 ;  /* 0x0000000103037836 */ /* 0x000fe40000000000 */
[----:B------:R-:W-:Y:S02]  /*0f00*/  VIADD R9, R9, 0x100 ;  /* 0x0000010009097836 */ /* 0x000fe40000000000 */
[----:B------:R-:W-:Y:S01]  /*0f10*/  VIADD R23, R23, 0x100 ;  /* 0x0000010017177836 */ /* 0x000fe20000000000 */
[----:B------:R-:W-:Y:S02]  /*0f20*/  ISETP.NE.AND P0, PT, R3, RZ, PT ;  /* 0x000000ff0300720c */ /* 0x000fe40003f05270 */
[----:B--2---:R-:W-:-:S11]  /*0f30*/  VIMNMX R27, PT, PT, R6, R27, !PT ;  /* 0x0000001b061b7248 */ /* 0x004fd60007fe0100 */
[----:B------:R-:W-:Y:S05]  /*0f40*/  @P0 BRA `(.L_x_76) ;  /* 0xfffffffc00e00947 */ /* 0x000fea000383ffff */
.L_x_75:
[----:B------:R-:W-:Y:S05]  /*0f50*/  BSYNC.RECONVERGENT B2 ;  /* 0x0000000000027941 */ /* 0x000fea0003800200 */
.L_x_74:
[----:B------:R-:W-:Y:S05]  /*0f60*/  @!P1 BRA `(.L_x_73) ;  /* 0x0000000000509947 */ /* 0x000fea0003800000 */
[C---:B------:R-:W-:Y:S02]  /*0f70*/  IMAD.IADD R15, R9.reuse, 0x1, R24 ;  /* 0x00000001090f7824 */ /* 0x040fe400078e0218 */
[----:B------:R-:W-:-:S07]  /*0f80*/  VIADD R3, R9, 0x200 ;  /* 0x0000020009037836 */ /* 0x000fce0000000000 */
.L_x_77:
[C---:B------:R-:W-:Y:S02]  /*0f90*/  VIADD R7, R15.reuse, 0xffffff00 ;  /* 0xffffff000f077836 */ /* 0x040fe40000000000 */
[----:B------:R-:W-:-:S04]  /*0fa0*/  IMAD.WIDE.U32 R8, R15, 0x4, R20 ;  /* 0x000000040f087825 */ /* 0x000fc800078e0014 */
        /* <DEDUP_REMOVED lines=13> */
[----:B--2---:R-:W-:-:S04]  /*1080*/  VIMNMX3 R27, R27, R6, R8, !PT ;  /* 0x000000061b1b720f */ /* 0x004fc80007800108 */
[----:B---3--:R-:W-:-:S05]  /*1090*/  VIMNMX3 R27, R27, R10, R12, !PT ;  /* 0x0000000a1b1b720f */ /* 0x008fca000780010c */
[----:B------:R-:W-:Y:S05]  /*10a0*/  @!P0 BRA `(.L_x_77) ;  /* 0xfffffffc00b88947 */ /* 0x000fea000383ffff */
.L_x_73:
[----:B------:R-:W-:Y:S05]  /*10b0*/  BSYNC.RECONVERGENT B1 ;  /* 0x0000000000017941 */ /* 0x000fea0003800200 */
.L_x_70:
[----:B------:R-:W0:Y:S01]  /*10c0*/  S2R R3, SR_LANEID ;  /* 0x0000000000037919 */ /* 0x000e220000000000 */
[----:B------:R-:W-:Y:S02]  /*10d0*/  CREDUX.MAX.S32 UR4, R27 ;  /* 0x000000001b0472cc */ /* 0x000fe40000000200 */
[----:B0-----:R-:W-:-:S13]  /*10e0*/  ISETP.NE.AND P0, PT, R3, RZ, PT ;  /* 0x000000ff0300720c */ /* 0x001fda0003f05270 */
[----:B------:R-:W0:Y:S01]  /*10f0*/  @!P0 S2R R5, SR_CgaCtaId ;  /* 0x0000000000058919 */ /* 0x000e220000008800 */
[----:B------:R-:W-:Y:S02]  /*1100*/  @!P0 MOV R4, 0x400 ;  /* 0x0000040000048802 */ /* 0x000fe40000000f00 */
[----:B------:R-:W-:Y:S02]  /*1110*/  @!P0 SHF.R.U32.HI R3, RZ, 0x3, R2 ;  /* 0x00000003ff038819 */ /* 0x000fe40000011602 */
[----:B0-----:R-:W-:Y:S02]  /*1120*/  @!P0 LEA R5, R5, R4, 0x18 ;  /* 0x0000000405058211 */ /* 0x001fe400078ec0ff */
[----:B------:R-:W-:Y:S01]  /*1130*/  @!P0 LOP3.LUT R4, R3, 0x7c, RZ, 0xc0, !PT ;  /* 0x0000007c03048812 */ /* 0x000fe200078ec0ff */
        /* <DEDUP_REMOVED lines=17> */
.L_x_58:
[----:B------:R-:W0:Y:S02]  /*1250*/  LDCU UR6, c[0x0][0x3a8] ;  /* 0x00007500ff0677ac */ /* 0x000e240008000800 */
[----:B0-----:R-:W-:-:S04]  /*1260*/  IADD3 R5, PT, PT, -R23, UR6, RZ ;  /* 0x0000000617057c10 */ /* 0x001fc8000fffe1ff */
        /* <DEDUP_REMOVED lines=9> */
[----:B------:R-:W-:-:S04]  /*1300*/  IMAD.IADD R3, R23, 0x1, R2 ;  /* 0x0000000117037824 */ /* 0x000fc800078e0202 */
[----:B0-----:R-:W-:-:S05]  /*1310*/  IMAD.WIDE.U32 R6, R3, 0x4, R6 ;  /* 0x0000000403067825 */ /* 0x001fca00078e0006 */
[----:B------:R0:W5:Y:S01]  /*1320*/  LDG.E.CONSTANT R3, desc[UR8][R6.64] ;  /* 0x0000000806037981 */ /* 0x000162000c1e9900 */
[----:B------:R-:W-:-:S07]  /*1330*/  VIADD R4, R2, 0x100 ;  /* 0x0000010002047836 */ /* 0x000fce0000000000 */
.L_x_80:
[----:B------:R-:W-:Y:S05]  /*1340*/  BSYNC.RECONVERGENT B1 ;  /* 0x0000000000017941 */ /* 0x000fea0003800200 */
.L_x_79:
[----:B------:R-:W-:Y:S01]  /*1350*/  ISETP.GE.U32.AND P0, PT, R4, R5, PT ;  /* 0x000000050400720c */ /* 0x000fe20003f06070 */
[----:B------:R-:W-:-:S12]  /*1360*/  BSSY.RECONVERGENT B1, `(.L_x_81) ;  /* 0x000002e000017945 */ /* 0x000fd80003800200 */
[----:B------:R-:W-:Y:S05]  /*1370*/  @P0 BRA `(.L_x_82) ;  /* 0x0000000000b00947 */ /* 0x000fea0003800000 */
[----:B0-----:R-:W-:Y:S01]  /*1380*/  LOP3.LUT R6, RZ, R4, RZ, 0x33, !PT ;  /* 0x00000004ff067212 */ /* 0x001fe200078e33ff */
[----:B------:R-:W-:Y:S04]  /*1390*/  BSSY.RECONVERGENT B2, `(.L_x_83) ;  /* 0x0000014000027945 */ /* 0x000fe80003800200 */
[----:B------:R-:W-:-:S04]  /*13a0*/  VIADD R6, R6, UR6 ;  /* 0x0000000606067c36 */ /* 0x000fc80008000000 */
[C---:B------:R-:W-:Y:S01]  /*13b0*/  IMAD.IADD R8, R6.reuse, 0x1, -R23 ;  /* 0x0000000106087824 */ /* 0x040fe200078e0a17 */
[----:B------:R-:W-:-:S04]  /*13c0*/  LOP3.LUT R7, R6, 0x300, RZ, 0xc0, !PT ;  /* 0x0000030006077812 */ /* 0x000fc800078ec0ff */
[----:B------:R-:W-:Y:S02]  /*13d0*/  ISETP.NE.AND P0, PT, R7, 0x300, PT ;  /* 0x000003000700780c */ /* 0x000fe40003f05270 */
[----:B------:R-:W-:-:S11]  /*13e0*/  ISETP.GE.U32.AND P1, PT, R8, 0x300, PT ;  /* 0x000003000800780c */ /* 0x000fd60003f26070 */
[----:B------:R-:W-:Y:S05]  /*13f0*/  @!P0 BRA `(.L_x_84) ;  /* 0x0000000000348947 */ /* 0x000fea0003800000 */
[----:B------:R-:W0:Y:S01]  /*1400*/  LDC.64 R8, c[0x0][0x380] ;  /* 0x0000e000ff087b82 */ /* 0x000e220000000a00 */
[----:B------:R-:W-:Y:S01]  /*1410*/  LEA.HI R6, R6, 0x1, RZ, 0x18 ;  /* 0x0000000106067811 */ /* 0x000fe200078fc0ff */
[----:B------:R-:W-:-:S03]  /*1420*/  IMAD.IADD R11, R23, 0x1, R4 ;  /* 0x00000001170b7824 */ /* 0x000fc600078e0204 */
[----:B------:R-:W-:-:S05]  /*1430*/  LOP3.LUT R6, R6, 0x3, RZ, 0xc0, !PT ;  /* 0x0000000306067812 */ /* 0x000fca00078ec0ff */
[----:B------:R-:W-:-:S07]  /*1440*/  IMAD.MOV R10, RZ, RZ, -R6 ;  /* 0x000000ffff0a7224 */ /* 0x000fce00078e0a06 */
.L_x_85:
        /* <DEDUP_REMOVED lines=8> */
.L_x_84:
[----:B------:R-:W-:Y:S05]  /*14d0*/  BSYNC.RECONVERGENT B2 ;  /* 0x0000000000027941 */ /* 0x000fea0003800200 */
.L_x_83:
[----:B------:R-:W-:Y:S05]  /*14e0*/  @!P1 BRA `(.L_x_82) ;  /* 0x0000000000549947 */ /* 0x000fea0003800000 */
[----:B------:R-:W0:Y:S01]  /*14f0*/  LDC.64 R6, c[0x0][0x380] ;  /* 0x0000e000ff067b82 */ /* 0x000e220000000a00 */
[----:B------:R-:W-:Y:S02]  /*1500*/  IMAD.IADD R23, R23, 0x1, R4 ;  /* 0x0000000117177824 */ /* 0x000fe400078e0204 */
[----:B------:R-:W-:-:S07]  /*1510*/  VIADD R4, R4, 0x200 ;  /* 0x0000020004047836 */ /* 0x000fce0000000000 */
.L_x_86:
        /* <DEDUP_REMOVED lines=18> */
.L_x_82:
[----:B------:R-:W-:Y:S05]  /*1640*/  BSYNC.RECONVERGENT B1 ;  /* 0x0000000000017941 */ /* 0x000fea0003800200 */
.L_x_81:
        /* <DEDUP_REMOVED lines=28> */
.L_x_87:
        /* <DEDUP_REMOVED lines=14> */
[----:B------:R-:W-:Y:S01]  /*18f0*/  @!P1 MOV R8, 0x400 ;  /* 0x0000040000089802 */ /* 0x000fe20000000f00 */
[----:B------:R-:W0:Y:S10]  /*1900*/  SHFL.DOWN PT, R3, R6, 0x2, R4 ;  /* 0x0840000006037989 */ /* 0x000e3400000e0004 */
[----:B0-----:R-:W-:-:S02]  /*1910*/  @!P0 VIMNMX R6, PT, PT, R6, R3, !PT ;  /* 0x0000000306068248 */ /* 0x001fc40007fe0100 */
[----:B------:R-:W-:Y:S01]  /*1920*/  ISETP.GT.AND P0, PT, R9, R4, PT ;  /* 0x000000040900720c */ /* 0x000fe20003f04270 */
[C---:B------:R-:W-:Y:S02]  /*1930*/  VIADD R9, R7.reuse, 0x8 ;  /* 0x0000000807097836 */ /* 0x040fe40000000000 */
[----:B------:R-:W0:Y:S01]  /*1940*/  SHFL.DOWN PT, R3, R6, 0x4, R4 ;  /* 0x0880000006037989 */ /* 0x000e2200000e0004 */
[----:B------:R-:W-:-:S09]  /*1950*/  VIADD R7, R7, 0x10 ;  /* 0x0000001007077836 */ /* 0x000fd20000000000 */
[----:B0-----:R-:W-:Y:S02]  /*1960*/  @!P0 VIMNMX R6, PT, PT, R6, R3, !PT ;  /* 0x0000000306068248 */ /* 0x001fe40007fe0100 */
[----:B------:R-:W-:Y:S02]  /*1970*/  ISETP.GT.AND P0, PT, R9, R4, PT ;  /* 0x000000040900720c */ /* 0x000fe40003f04270 */
[----:B------:R-:W0:Y:S01]  /*1980*/  @!P1 S2R R9, SR_CgaCtaId ;  /* 0x0000000000099919 */ /* 0x000e220000008800 */
[----:B------:R-:W1:Y:S10]  /*1990*/  SHFL.DOWN PT, R3, R6, 0x8, R4 ;  /* 0x0900000006037989 */ /* 0x000e7400000e0004 */
[----:B-1----:R-:W-:-:S02]  /*19a0*/  @!P0 VIMNMX R6, PT, PT, R6, R3, !PT ;  /* 0x0000000306068248 */ /* 0x002fc40007fe0100 */
[----:B------:R-:W-:Y:S02]  /*19b0*/  ISETP.GT.AND P0, PT, R7, R4, PT ;  /* 0x000000040700720c */ /* 0x000fe40003f04270 */
[----:B------:R-:W-:Y:S01]  /*19c0*/  @!P1 SHF.R.U32.HI R7, RZ, 0x3, R2 ;  /* 0x00000003ff079819 */ /* 0x000fe20000011602 */
[----:B------:R-:W1:Y:S01]  /*19d0*/  SHFL.DOWN PT, R3, R6, 0x10, R4 ;  /* 0x0a00000006037989 */ /* 0x000e6200000e0004 */
[----:B0-----:R-:W-:Y:S02]  /*19e0*/  @!P1 LEA R8, R9, R8, 0x18 ;  /* 0x0000000809089211 */ /* 0x001fe400078ec0ff */
[----:B------:R-:W-:-:S05]  /*19f0*/  @!P1 LOP3.LUT R7, R7, 0x7c, RZ, 0xc0, !PT ;  /* 0x0000007c07079812 */ /* 0x000fca00078ec0ff */
[----:B------:R-:W-:Y:S02]  /*1a00*/  @!P1 IMAD.IADD R8, R7, 0x1, R8 ;  /* 0x0000000107089824 */ /* 0x000fe400078e0208 */
[----:B-1----:R-:W-:Y:S02]  /*1a10*/  @!P0 VIMNMX R6, PT, PT, R6, R3, !PT ;  /* 0x0000000306068248 */ /* 0x002fe40007fe0100 */
[----:B------:R-:W-:-:S03]  /*1a20*/  ISETP.NE.AND P0, PT, R2, RZ, PT ;  /* 0x000000ff0200720c */ /* 0x000fc60003f05270 */
[----:B------:R-:W-:-:S05]  /*1a30*/  IMAD.MOV.U32 R3, RZ, RZ, R6 ;  /* 0x000000ffff037224 */ /* 0x000fca00078e0006 */
[----:B------:R1:W-:Y:S01]  /*1a40*/  @!P1 STS [R8+0x8], R3 ;  /* 0x0000080308009388 */ /* 0x0003e20000000800 */
[----:B------:R-:W-:Y:S06]  /*1a50*/  BAR.SYNC.DEFER_BLOCKING 0x0 ;  /* 0x0000000000007b1d */ /* 0x000fec0000010000 */
[----:B------:R-:W-:Y:S05]  /*1a60*/  @P0 BRA `(.L_x_69) ;  /* 0x0000000800d00947 */ /* 0x000fea0003800000 */
[----:B------:R-:W0:Y:S01]  /*1a70*/  S2UR UR5, SR_CgaCtaId ;  /* 0x00000000000579c3 */ /* 0x000e220000008800 */
[----:B------:R-:W-:Y:S01]  /*1a80*/  UMOV UR4, 0x400 ;  /* 0x0000040000047882 */ /* 0x000fe20000000000 */
[C---:B------:R-:W-:Y:S02]  /*1a90*/  ISETP.GT.U32.AND P2, PT, R5.reuse, 0x20, PT ;  /* 0x000000200500780c */ /* 0x040fe40003f44070 */
[C---:B------:R-:W-:Y:S02]  /*1aa0*/  ISETP.GT.U32.AND P4, PT, R5.reuse, 0x40, PT ;  /* 0x000000400500780c */ /* 0x040fe40003f84070 */
[C---:B------:R-:W-:Y:S02]  /*1ab0*/  ISETP.GT.U32.AND P3, PT, R5.reuse, 0x60, PT ;  /* 0x000000600500780c */ /* 0x040fe40003f64070 */
[----:B------:R-:W-:Y:S01]  /*1ac0*/  ISETP.GT.U32.AND P1, PT, R5, 0x80, PT ;  /* 0x000000800500780c */ /* 0x000fe20003f24070 */
[----:B0-----:R-:W-:-:S09]  /*1ad0*/  ULEA UR4, UR5, UR4, 0x18 ;  /* 0x0000000405047291 */ /* 0x001fd2000f8ec0ff */
[----:B------:R-:W0:Y:S04]  /*1ae0*/  LDS R2, [UR4+0xc] ;  /* 0x00000c04ff027984 */ /* 0x000e280008000800 */
[----:B-1----:R-:W1:Y:S04]  /*1af0*/  LDS.128 R8, [UR4+0x10] ;  /* 0x00001004ff087984 */ /* 0x002e680008000c00 */
[----:B------:R-:W2:Y:S01]  /*1b00*/  LDS.64 R6, [UR4+0x20] ;  /* 0x00002004ff067984 */ /* 0x000ea20008000a00 */
[----:B0-----:R-:W-:Y:S02]  /*1b10*/  @P2 VIMNMX R3, PT, PT, R3, R2, !PT ;  /* 0x0000000203032248 */ /* 0x001fe40007fe0100 */
[----:B------:R-:W-:-:S02]  /*1b20*/  ISETP.GT.U32.AND P2, PT, R5, 0xa0, PT ;  /* 0x000000a00500780c */ /* 0x000fc40003f44070 */
[----:B-1----:R-:W-:Y:S02]  /*1b30*/  @P4 VIMNMX R3, PT, PT, R3, R8, !PT ;  /* 0x0000000803034248 */ /* 0x002fe40007fe0100 */
[----:B------:R-:W-:Y:S02]  /*1b40*/  ISETP.GT.U32.AND P4, PT, R5, 0xc0, PT ;  /* 0x000000c00500780c */ /* 0x000fe40003f84070 */
[----:B------:R-:W-:Y:S02]  /*1b50*/  @P3 VIMNMX R3, PT, PT, R3, R9, !PT ;  /* 0x0000000903033248 */ /* 0x000fe40007fe0100 */
[----:B------:R-:W-:Y:S02]  /*1b60*/  ISETP.GT.U32.AND P3, PT, R5, 0xe0, PT ;  /* 0x000000e00500780c */ /* 0x000fe40003f64070 */
[----:B------:R-:W-:-:S04]  /*1b70*/  @P1 VIMNMX R3, PT, PT, R3, R10, !PT ;  /* 0x0000000a03031248 */ /* 0x000fc80007fe0100 */
[----:B------:R-:W-:-:S04]  /*1b80*/  @P2 VIMNMX R3, PT, PT, R3, R11, !PT ;  /* 0x0000000b03032248 */ /* 0x000fc80007fe0100 */
[----:B--2---:R-:W-:-:S04]  /*1b90*/  @P4 VIMNMX R3, PT, PT, R3, R6, !PT ;  /* 0x0000000603034248 */ /* 0x004fc80007fe0100 */
[----:B------:R-:W-:Y:S01]  /*1ba0*/  @P3 VIMNMX R3, PT, PT, R3, R7, !PT ;  /* 0x0000000703033248 */ /* 0x000fe20007fe0100 */
[----:B------:R-:W-:Y:S06]  /*1bb0*/  BRA `(.L_x_69) ;  /* 0x00000008007c7947 */ /* 0x000fec0003800000 */
.L_x_78:
[----:B------:R-:W0:Y:S01]  /*1bc0*/  S2R R4, SR_TID.X ;  /* 0x0000000000047919 */ /* 0x000e220000002100 */
[----:B------:R-:W1:Y:S02]  /*1bd0*/  LDCU.64 UR10, c[0x0][0x380] ;  /* 0x00007000ff0a77ac */ /* 0x000e640008000a00 */
[----:B-1----:R-:W-:Y:S02]  /*1be0*/  IMAD.U32 R2, RZ, RZ, UR10 ;  /* 0x0000000aff027e24 */ /* 0x002fe4000f8e00ff */
[----:B------:R-:W-:Y:S02]  /*1bf0*/  IMAD.U32 R3, RZ, RZ, UR11 ;  /* 0x0000000bff037e24 */ /* 0x000fe4000f8e00ff */
[----:B0-----:R-:W-:-:S04]  /*1c00*/  IMAD.IADD R7, R23, 0x1, R4 ;  /* 0x0000000117077824 */ /* 0x001fc800078e0204 */
[----:B------:R-:W-:-:S05]  /*1c10*/  IMAD.WIDE.U32 R6, R7, 0x4, R2 ;  /* 0x0000000407067825 */ /* 0x000fca00078e0002 */
        /* <DEDUP_REMOVED lines=16> */
[----:B------:R-:W-:-:S02]  /*1d20*/  ISETP.GE.U32.AND P0, PT, R5, UR5, PT ;  /* 0x0000000505007c0c */ /* 0x000fc4000bf06070 */
[----:B--2---:R-:W-:Y:S02]  /*1d30*/  VIMNMX3 R8, R24, R8, R9, !PT ;  /* 0x000000081808720f */ /* 0x004fe40007800109 */
[----:B---3--:R-:W-:Y:S02]  /*1d40*/  VIMNMX3 R11, R10, R11, R12, !PT ;  /* 0x0000000b0a0b720f */ /* 0x008fe4000780010c */
[----:B----4-:R-:W-:-:S04]  /*1d50*/  VIMNMX3 R13, R13, R14, R15, !PT ;  /* 0x0000000e0d0d720f */ /* 0x010fc8000780010f */
[----:B------:R-:W-:Y:S02]  /*1d60*/  VIMNMX3 R8, R8, R11, R13, !PT ;  /* 0x0000000b0808720f */ /* 0x000fe4000780010d */
[----:B-----5:R-:W-:Y:S02]  /*1d70*/  VIMNMX3 R17, R16, R17, R18, !PT ;  /* 0x000000111011720f */ /* 0x020fe40007800112 */
[----:B------:R-:W-:-:S04]  /*1d80*/  VIMNMX3 R19, R19, R20, R21, !PT ;  /* 0x000000141313720f */ /* 0x000fc80007800115 */
[----:B------:R-:W-:-:S04]  /*1d90*/  VIMNMX3 R17, R17, R19, R22, !PT ;  /* 0x000000131111720f */ /* 0x000fc80007800116 */
[----:B------:R-:W-:Y:S01]  /*1da0*/  VIMNMX R8, PT, PT, R8, R17, !PT ;  /* 0x0000001108087248 */ /* 0x000fe20007fe0100 */
[----:B------:R-:W-:Y:S06]  /*1db0*/  @!P0 BRA `(.L_x_88) ;  /* 0x00000004009c8947 */ /* 0x000fec0003800000 */
[----:B------:R-:W-:Y:S01]  /*1dc0*/  UIADD3 UR7, UPT, UPT, UR6, -0x1000, URZ ;  /* 0xfffff00006077890 */ /* 0x000fe2000fffe0ff */
[----:B------:R-:W-:Y:S01]  /*1dd0*/  VIADD R23, R23, UR5 ;  /* 0x0000000517177c36 */ /* 0x000fe20008000000 */
[----:B------:R-:W-:-:S03]  /*1de0*/  UMOV UR4, URZ ;  /* 0x000000ff00047c82 */ /* 0x000fc60008000000 */
[C---:B------:R-:W-:Y:S01]  /*1df0*/  VIADD R5, R23.reuse, 0x100 ;  /* 0x0000010017057836 */ /* 0x040fe20000000000 */
[C---:B------:R-:W-:Y:S01]  /*1e00*/  ISETP.GT.U32.AND P0, PT, R23.reuse, UR7, PT ;  /* 0x0000000717007c0c */ /* 0x040fe2000bf04070 */
[----:B------:R-:W-:-:S12]  /*1e10*/  IMAD.IADD R9, R23, 0x1, R4 ;  /* 0x0000000117097824 */ /* 0x000fd800078e0204 */
[----:B------:R-:W-:Y:S05]  /*1e20*/  @P0 BRA `(.L_x_89) ;  /* 0x00000000009c0947 */ /* 0x000fea0003800000 */
[----:B------:R-:W0:Y:S01]  /*1e30*/  LDC.64 R2, c[0x0][0x380] ;  /* 0x0000e000ff027b82 */ /* 0x000e220000000a00 */
[----:B------:R-:W1:Y:S01]  /*1e40*/  LDCU UR6, c[0x0][0x3a8] ;  /* 0x00007500ff0677ac */ /* 0x000e620008000800 */
[----:B------:R-:W-:Y:S01]  /*1e50*/  NOP ;  /* 0x0000000000007918 */ /* 0x000fe20000000000 */
.L_x_90:
[----:B------:R-:W-:-:S04]  /*1e60*/  IMAD.IADD R7, R4, 0x1, R23 ;  /* 0x0000000104077824 */ /* 0x000fc800078e0217 */
[----:B0-----:R-:W-:-:S05]  /*1e70*/  IMAD.WIDE.U32 R6, R7, 0x4, R2 ;  /* 0x0000000407067825 */ /* 0x001fca00078e0002 */
        /* <DEDUP_REMOVED lines=13> */
[----:B------:R-:W5:Y:S01]  /*1f50*/  LDG.E.CONSTANT R25, desc[UR8][R6.64+0x3c00] ;  /* 0x003c000806197981 */ /* 0x000f62000c1e9900 */
[----:B--2---:R-:W-:-:S03]  /*1f60*/  VIMNMX3 R8, R8, R11, R10, !PT ;  /* 0x0000000b0808720f */ /* 0x004fc6000780010a */
[----:B------:R-:W2:Y:S04]  /*1f70*/  LDG.E.CONSTANT R11, desc[UR8][R6.64+0x2c00] ;  /* 0x002c0008060b7981 */ /* 0x000ea8000c1e9900 */
[----:B------:R-:W2:Y:S01]  /*1f80*/  LDG.E.CONSTANT R10, desc[UR8][R6.64+0x3800] ;  /* 0x00380008060a7981 */ /* 0x000ea2000c1e9900 */
[----:B---3--:R-:W-:Y:S02]  /*1f90*/  VIMNMX3 R15, R14, R15, R16, !PT ;  /* 0x0000000f0e0f720f */ /* 0x008fe40007800110 */
[----:B-1----:R-:W-:-:S04]  /*1fa0*/  IADD3 R14, PT, PT, -R23, UR6, RZ ;  /* 0x00000006170e7c10 */ /* 0x002fc8000fffe1ff */
[----:B------:R-:W-:Y:S02]  /*1fb0*/  ISETP.GE.U32.AND P0, PT, R14, UR5, PT ;  /* 0x000000050e007c0c */ /* 0x000fe4000bf06070 */
[----:B----4-:R-:W-:-:S04]  /*1fc0*/  VIMNMX3 R17, R17, R18, R19, !PT ;  /* 0x000000121111720f */ /* 0x010fc80007800113 */
[----:B------:R-:W-:Y:S02]  /*1fd0*/  VIMNMX3 R8, R8, R15, R17, !PT ;  /* 0x0000000f0808720f */ /* 0x000fe40007800111 */
[----:B-----5:R-:W-:Y:S02]  /*1fe0*/  VIMNMX3 R20, R20, R21, R22, !PT ;  /* 0x000000151414720f */ /* 0x020fe40007800116 */
[----:B--2---:R-:W-:Y:S02]  /*1ff0*/  VIMNMX3 R11, R11, R12, R13, !PT ;  /* 0x0000000c0b0b720f */ /* 0x004fe4000780010d */
[----:B------:R-:W-:-:S04]  /*2000*/  VIMNMX R10, PT, PT, R10, R25, !PT ;  /* 0x000000190a0a7248 */ /* 0x000fc80007fe0100 */
[----:B------:R-:W-:-:S04]  /*2010*/  VIMNMX3 R11, R20, R11, R10, !PT ;  /* 0x0000000b140b720f */ /* 0x000fc8000780010a */
[----:B------:R-:W-:Y:S01]  /*2020*/  VIMNMX R8, PT, PT, R8, R11, !PT ;  /* 0x0000000b08087248 */ /* 0x000fe20007fe0100 */
[----:B------:R-:W-:Y:S06]  /*2030*/  @!P0 BRA `(.L_x_88) ;  /* 0x0000000000fc8947 */ /* 0x000fec0003800000 */
[----:B------:R-:W-:Y:S01]  /*2040*/  VIADD R23, R23, UR5 ;  /* 0x0000000517177c36 */ /* 0x000fe20008000000 */
[----:B------:R-:W-:Y:S01]  /*2050*/  UIADD3 UR4, UPT, UPT, UR4, 0x1, URZ ;  /* 0x0000000104047890 */ /* 0x000fe2000fffe0ff */
[----:B------:R-:W-:Y:S02]  /*2060*/  VIADD R5, R5, UR5 ;  /* 0x0000000505057c36 */ /* 0x000fe40008000000 */
[----:B------:R-:W-:Y:S01]  /*2070*/  VIADD R9, R9, UR5 ;  /* 0x0000000509097c36 */ /* 0x000fe20008000000 */
[----:B------:R-:W-:-:S13]  /*2080*/  ISETP.GT.U32.AND P0, PT, R23, UR7, PT ;  /* 0x0000000717007c0c */ /* 0x000fda000bf04070 */
[----:B------:R-:W-:Y:S05]  /*2090*/  @!P0 BRA `(.L_x_90) ;  /* 0xfffffffc00708947 */ /* 0x000fea000383ffff */
.L_x_89:
[----:B------:R-:W-:-:S13]  /*20a0*/  ISETP.GE.U32.AND P0, PT, R23, UR6, PT ;  /* 0x0000000617007c0c */ /* 0x000fda000bf06070 */
[----:B------:R-:W-:Y:S05]  /*20b0*/  @P0 BRA `(.L_x_88) ;  /* 0x0000000000dc0947 */ /* 0x000fea0003800000 */
[----:B------:R-:W-:Y:S01]  /*20c0*/  IADD3 R23, PT, PT, -R23, UR6, RZ ;  /* 0x0000000617177c10 */ /* 0x000fe2000fffe1ff */
[----:B------:R-:W-:Y:S03]  /*20d0*/  BSSY.RECONVERGENT B1, `(.L_x_88) ;  /* 0x0000035000017945 */ /* 0x000fe60003800200 */
[----:B------:R-:W-:-:S13]  /*20e0*/  ISETP.GE.AND P0, PT, R4, R23, PT ;  /* 0x000000170400720c */ /* 0x000fda0003f06270 */
[----:B------:R-:W-:Y:S05]  /*20f0*/  @P0 BRA `(.L_x_91) ;  /* 0x0000000000c80947 */ /* 0x000fea0003800000 */
[----:B------:R-:W0:Y:S01]  /*2100*/  LDCU UR5, c[0x0][0x3ac] ;  /* 0x00007580ff0577ac */ /* 0x000e220008000800 */
[----:B------:R-:W1:Y:S01]  /*2110*/  LDC R10, c[0x0][0x3ac] ;  /* 0x0000eb00ff0a7b82 */ /* 0x000e620000000800 */
[----:B------:R-:W-:Y:S01]  /*2120*/  LOP3.LUT R6, RZ, R4, RZ, 0x33, !PT ;  /* 0x00000004ff067212 */ /* 0x000fe200078e33ff */
[----:B------:R-:W-:Y:S01]  /*2130*/  IMAD.SHL.U32 R11, R0, 0x1000, RZ ;  /* 0x00001000000b7824 */ /* 0x000fe200078e00ff */
[----:B------:R-:W-:Y:S03]  /*2140*/  BSSY.RECONVERGENT B2, `(.L_x_92) ;  /* 0x0000018000027945 */ /* 0x000fe60003800200 */
[----:B------:R-:W-:Y:S01]  /*2150*/  VIADD R7, R6, UR6 ;  /* 0x0000000606077c36 */ /* 0x000fe20008000000 */
[----:B0-----:R-:W-:-:S06]  /*2160*/  USHF.L.U32 UR5, UR5, 0xc, URZ ;  /* 0x0000000c05057899 */ /* 0x001fcc00080006ff */
[----:B------:R-:W-:-:S04]  /*2170*/  VIADD R6, R11, UR5 ;  /* 0x000000050b067c36 */ /* 0x000fc80008000000 */
[C---:B------:R-:W-:Y:S02]  /*2180*/  IMAD.IADD R11, R7.reuse, 0x1, -R6 ;  /* 0x00000001070b7824 */ /* 0x040fe400078e0a06 */
[----:B-1----:R-:W-:Y:S01]  /*2190*/  IMAD R6, R10, UR4, RZ ;  /* 0x000000040a067c24 */ /* 0x002fe2000f8e02ff */
[C---:B------:R-:W-:Y:S02]  /*21a0*/  LOP3.LUT R10, R7.reuse, 0x300, RZ, 0xc0, !PT ;  /* 0x00000300070a7812 */ /* 0x040fe400078ec0ff */
[----:B------:R-:W-:Y:S01]  /*21b0*/  LEA.HI R7, R7, 0x1, RZ, 0x18 ;  /* 0x0000000107077811 */ /* 0x000fe200078fc0ff */
[----:B------:R-:W-:Y:S01]  /*21c0*/  IMAD R6, R6, -0x1000, R11 ;  /* 0xfffff00006067824 */ /* 0x000fe200078e020b */
[----:B------:R-:W-:Y:S01]  /*21d0*/  ISETP.NE.AND P0, PT, R10, 0x300, PT ;  /* 0x000003000a00780c */ /* 0x000fe20003f05270 */
[----:B------:R-:W-:-:S03]  /*21e0*/  IMAD.MOV.U32 R10, RZ, RZ, R4 ;  /* 0x000000ffff0a7224 */ /* 0x000fc600078e0004 */
[----:B------:R-:W-:-:S09]  /*21f0*/  ISETP.GE.U32.AND P1, PT, R6, 0x300, PT ;  /* 0x000003000600780c */ /* 0x000fd20003f26070 */
[----:B------:R-:W-:Y:S05]  /*2200*/  @!P0 BRA `(.L_x_93) ;  /* 0x00000000002c8947 */ /* 0x000fea0003800000 */
[----:B------:R-:W-:Y:S01]  /*2210*/  LOP3.LUT R7, R7, 0x3, RZ, 0xc0, !PT ;  /* 0x0000000307077812 */ /* 0x000fe200078ec0ff */
[----:B------:R-:W-:-:S04]  /*2220*/  IMAD.MOV.U32 R10, RZ, RZ, R4 ;  /* 0x000000ffff0a7224 */ /* 0x000fc800078e0004 */
[----:B------:R-:W-:-:S07]  /*2230*/  IMAD.MOV R11, RZ, RZ, -R7 ;  /* 0x000000ffff0b7224 */ /* 0x000fce00078e0a07 */
.L_x_94:
        /* <DEDUP_REMOVED lines=8> */
.L_x_93:
[----:B------:R-:W-:Y:S05]  /*22c0*/  BSYNC.RECONVERGENT B2 ;  /* 0x0000000000027941 */ /* 0x000fea0003800200 */
.L_x_92:
[----:B------:R-:W-:Y:S05]  /*22d0*/  @!P1 BRA `(.L_x_91) ;  /* 0x0000000000509947 */ /* 0x000fea0003800000 */
[C---:B------:R-:W-:Y:S02]  /*22e0*/  IMAD.IADD R9, R10.reuse, 0x1, R5 ;  /* 0x000000010a097824 */ /* 0x040fe400078e0205 */
[----:B------:R-:W-:-:S07]  /*22f0*/  VIADD R5, R10, 0x200 ;  /* 0x000002000a057836 */ /* 0x000fce0000000000 */
.L_x_95:
        /* <DEDUP_REMOVED lines=18> */
.L_x_91:
[----:B------:R-:W-:Y:S05]  /*2420*/  BSYNC.RECONVERGENT B1 ;  /* 0x0000000000017941 */ /* 0x000fea0003800200 */
.L_x_88:
        /* <DEDUP_REMOVED lines=24> */
.L_x_69:
[----:B------:R-:W-:Y:S05]  /*25b0*/  BSYNC.RECONVERGENT B0 ;  /* 0x0000000000007941 */ /* 0x000fea0003800200 */
.L_x_57:
[----:B------:R-:W-:Y:S05]  /*25c0*/  @P0 EXIT ;  /* 0x000000000000094d */ /* 0x000fea0003800000 */
[----:B0-----:R-:W0:Y:S02]  /*25d0*/  LDC.64 R4, c[0x0][0x388] ;  /* 0x0000e200ff047b82 */ /* 0x001e240000000a00 */
[----:B0-----:R-:W-:-:S05]  /*25e0*/  IMAD.WIDE.U32 R4, R0, 0x4, R4 ;  /* 0x0000000400047825 */ /* 0x001fca00078e0004 */
[----:B------:R-:W-:Y:S01]  /*25f0*/  STG.E desc[UR8][R4.64], R3 ;  /* 0x0000000304007986 */ /* 0x000fe2000c101908 */
[----:B------:R-:W-:Y:S05]  /*2600*/  EXIT ;  /* 0x000000000000794d */ /* 0x000fea0003800000 */
.L_x_96:
        /* <DEDUP_REMOVED lines=15> */
.L_x_210:


//--------------------- .text._ZN3cub18CUB_300001_SM_10006detail6reduce28DeviceReduceSingleTileKernelINS2_10policy_hubIijN4cuda3__47maximumIvEEE10Policy1000EPiSB_jS8_iiNS5_3std3__410__identityEEEvT0_T1_T2_T3_T4_T6_ --------------------------
	.section	.text._ZN3cub18CUB_300001_SM_10006detail6reduce28DeviceReduceSingleTileKernelINS2_10policy_hubIijN4cuda3__47maximumIvEEE10Policy1000EPiSB_jS8_iiNS5_3std3__410__identityEEEvT0_T1_T2_T3_T4_T6_,"ax",@progbits
	.align	128
        .global         _ZN3cub18CUB_300001_SM_10006detail6reduce28DeviceReduceSingleTileKernelINS2_10policy_hubIijN4cuda3__47maximumIvEEE10Policy1000EPiSB_jS8_iiNS5_3std3__410__identityEEEvT0_T1_T2_T3_T4_T6_
        .type           _ZN3cub18CUB_300001_SM_10006detail6reduce28DeviceReduceSingleTileKernelINS2_10policy_hubIijN4cuda3__47maximumIvEEE10Policy1000EPiSB_jS8_iiNS5_3std3__410__identityEEEvT0_T1_T2_T3_T4_T6_,@function
        .size           _ZN3cub18CUB_300001_SM_10006detail6reduce28DeviceReduceSingleTileKernelINS2_10policy_hubIijN4cuda3__47maximumIvEEE10Policy1000EPiSB_jS8_iiNS5_3std3__410__identityEEEvT0_T1_T2_T3_T4_T6_,(.L_x_211 - _ZN3cub18CUB_300001_SM_10006detail6reduce28DeviceReduceSingleTileKernelINS2_10policy_hubIijN4cuda3__47maximumIvEEE10Policy1000EPiSB_jS8_iiNS5_3std3__410__identityEEEvT0_T1_T2_T3_T4_T6_)
        .other          _ZN3cub18CUB_300001_SM_10006detail6reduce28DeviceReduceSingleTileKernelINS2_10policy_hubIijN4cuda3__47maximumIvEEE10Policy1000EPiSB_jS8_iiNS5_3std3__410__identityEEEvT0_T1_T2_T3_T4_T6_,@"STO_CUDA_ENTRY STV_DEFAULT"
_ZN3cub18CUB_300001_SM_10006detail6reduce28DeviceReduceSingleTileKernelINS2_10policy_hubIijN4cuda3__47maximumIvEEE10Policy1000EPiSB_jS8_iiNS5_3std3__410__identityEEEvT0_T1_T2_T3_T4_T6_:
.text._ZN3cub18CUB_300001_SM_10006detail6reduce28DeviceReduceSingleTileKernelINS2_10policy_hubIijN4cuda3__47maximumIvEEE10Policy1000EPiSB_jS8_iiNS5_3std3__410__identityEEEvT0_T1_T2_T3_T4_T6_:
        /* <DEDUP_REMOVED lines=13> */
.L_x_97:
[----:B------:R-:W0:Y:S01]  /*00d0*/  LDCU UR4, c[0x0][0x380] ;  /* 0x00007000ff0477ac */ /* 0x000e220008000800 */
[----:B------:R-:W-:Y:S01]  /*00e0*/  BSSY.RECONVERGENT B0, `(.L_x_98) ;  /* 0x000029a000007945 */ /* 0x000fe20003800200 */
[----:B0-----:R-:W-:-:S09]  /*00f0*/  ULOP3.LUT UP0, URZ, UR4, 0xf, URZ, 0xc0, !UPT ;  /* 0x0000000f04ff7892 */ /* 0x001fd2000f80c0ff */
[----:B------:R-:W-:Y:S05]  /*0100*/  BRA.U UP0, `(.L_x_99) ;  /* 0x0000001500007547 */ /* 0x000fea000b800000 */
        /* <DEDUP_REMOVED lines=8> */
[----:B------:R-:W0:Y:S02]  /*0190*/  LDC.64 R4, c[0x0][0x380] ;  /* 0x0000e000ff047b82 */ /* 0x000e240000000a00 */
[----:B0-----:R-:W-:-:S05]  /*01a0*/  IMAD.WIDE.U32 R4, R0, 0x4, R4 ;  /* 0x0000000400047825 */ /* 0x001fca00078e0004 */
[----:B------:R0:W5:Y:S01]  /*01b0*/  LDG.E.CONSTANT R2, desc[UR6][R4.64] ;  /* 0x0000000604027981 */ /* 0x000162000c1e9900 */
[----:B------:R-:W-:-:S07]  /*01c0*/  VIADD R6, R0, 0x100 ;  /* 0x0000010000067836 */ /* 0x000fce0000000000 */
.L_x_102:
[----:B------:R-:W-:Y:S05]  /*01d0*/  BSYNC.RECONVERGENT B1 ;  /* 0x0000000000017941 */ /* 0x000fea0003800200 */
.L_x_101:
[----:B------:R-:W-:Y:S01]  /*01e0*/  ISETP.GE.U32.AND P0, PT, R6, R3, PT ;  /* 0x000000030600720c */ /* 0x000fe20003f06070 */
        /* <DEDUP_REMOVED lines=15> */
.L_x_107:
        /* <DEDUP_REMOVED lines=9> */
.L_x_106:
[----:B------:R-:W-:Y:S05]  /*0370*/  BSYNC.RECONVERGENT B2 ;  /* 0x0000000000027941 */ /* 0x000fea0003800200 */
.L_x_105:
[----:B------:R-:W-:Y:S05]  /*0380*/  @!P1 BRA `(.L_x_104) ;  /* 0x00000004001c9947 */ /* 0x000fea0003800000 */
[----:B------:R-:W0:Y:S01]  /*0390*/  LDC.64 R4, c[0x0][0x380] ;  /* 0x0000e000ff047b82 */ /* 0x000e220000000a00 */
[----:B------:R-:W-:Y:S01]  /*03a0*/  IMAD.IADD R7, R3, 0x1, -R6 ;  /* 0x0000000103077824 */ /* 0x000fe200078e0a06 */
[----:B------:R-:W-:Y:S01]  /*03b0*/  BSSY.RECONVERGENT B2, `(.L_x_108) ;  /* 0x0000025000027945 */ /* 0x000fe20003800200 */
[----:B------:R-:W-:-:S03]  /*03c0*/  PLOP3.LUT P0, PT, PT, PT, PT, 0x80, 0x8 ;  /* 0x000000000008781c */ /* 0x000fc60003f0f070 */
[----:B------:R-:W-:Y:S01]  /*03d0*/  ISETP.GT.AND P1, PT, R7, 0xc00, PT ;  /* 0x00000c000700780c */ /* 0x000fe20003f24270 */
[----:B0-----:R-:W-:-:S12]  /*03e0*/  IMAD.WIDE.U32 R4, R6, 0x4, R4 ;  /* 0x0000000406047825 */ /* 0x001fd800078e0004 */
[----:B------:R-:W-:Y:S05]  /*03f0*/  @!P1 BRA `(.L_x_109) ;  /* 0x0000000000809947 */ /* 0x000fea0003800000 */
[----:B------:R-:W-:Y:S01]  /*0400*/  PLOP3.LUT P0, PT, PT, PT, PT, 0x8, 0x80 ;  /* 0x000000000080781c */ /* 0x000fe20003f0e170 */
[----:B------:R-:W-:-:S12]  /*0410*/  VIADD R9, R3, 0xfffff400 ;  /* 0xfffff40003097836 */ /* 0x000fd80000000000 */
.L_x_110:
[----:B------:R-:W2:Y:S04]  /*0420*/  LDG.E.CONSTANT R13, desc[UR6][R4.64] ;  /* 0x00000006040d7981 */ /* 0x000ea8000c1e9900 */
[----:B------:R-:W2:Y:S04]  /*0430*/  LDG.E.CONSTANT R12, desc[UR6][R4.64+0x400] ;  /* 0x00040006040c7981 */ /* 0x000ea8000c1e9900 */
[----:B------:R-:W3:Y:S04]  /*0440*/  LDG.E.CONSTANT R15, desc[UR6][R4.64+0x800] ;  /* 0x00080006040f7981 */ /* 0x000ee8000c1e9900 */
[----:B------:R-:W3:Y:S04]  /*0450*/  LDG.E.CONSTANT R14, desc[UR6][R4.64+0xc00] ;  /* 0x000c0006040e7981 */ /* 0x000ee8000c1e9900 */
[----:B------:R-:W4:Y:S04]  /*0460*/  LDG.E.CONSTANT R17, desc[UR6][R4.64+0x1000] ;  /* 0x0010000604117981 */ /* 0x000f28000c1e9900 */
        /* <DEDUP_REMOVED lines=10> */
[----:B------:R0:W4:Y:S01]  /*0510*/  LDG.E.CONSTANT R7, desc[UR6][R4.64+0x3c00] ;  /* 0x003c000604077981 */ /* 0x000122000c1e9900 */
[----:B------:R-:W-:-:S05]  /*0520*/  VIADD R6, R6, 0x1000 ;  /* 0x0000100006067836 */ /* 0x000fca0000000000 */
[----:B------:R-:W-:Y:S02]  /*0530*/  ISETP.GE.AND P1, PT, R6, R9, PT ;  /* 0x000000090600720c */ /* 0x000fe40003f26270 */
[----:B--2--5:R-:W-:Y:S02]  /*0540*/  VIMNMX3 R12, R2, R13, R12, !PT ;  /* 0x0000000d020c720f */ /* 0x024fe4000780010c */
[----:B------:R-:W-:-:S05]  /*0550*/  IADD3 R13, P2, PT, R4, 0x4000, RZ ;  /* 0x00004000040d7810 */ /* 0x000fca0007f5e0ff */
[----:B0-----:R-:W-:Y:S01]  /*0560*/  IMAD.X R5, RZ, RZ, R5, P2 ;  /* 0x000000ffff057224 */ /* 0x001fe200010e0605 */
[----:B---3--:R-:W-:Y:S01]  /*0570*/  VIMNMX3 R12, R12, R15, R14, !PT ;  /* 0x0000000f0c0c720f */ /* 0x008fe2000780010e */
[----:B------:R-:W-:-:S03]  /*0580*/  IMAD.MOV.U32 R4, RZ, RZ, R13 ;  /* 0x000000ffff047224 */ /* 0x000fc600078e000d */
[----:B----4-:R-:W-:-:S04]  /*0590*/  VIMNMX3 R12, R12, R17, R16, !PT ;  /* 0x000000110c0c720f */ /* 0x010fc80007800110 */
[----:B------:R-:W-:-:S04]  /*05a0*/  VIMNMX3 R12, R12, R19, R18, !PT ;  /* 0x000000130c0c720f */ /* 0x000fc80007800112 */
[----:B------:R-:W-:-:S04]  /*05b0*/  VIMNMX3 R12, R12, R21, R20, !PT ;  /* 0x000000150c0c720f */ /* 0x000fc80007800114 */
[----:B------:R-:W-:-:S04]  /*05c0*/  VIMNMX3 R12, R12, R23, R22, !PT ;  /* 0x000000170c0c720f */ /* 0x000fc80007800116 */
[----:B------:R-:W-:-:S04]  /*05d0*/  VIMNMX3 R10, R12, R10, R11, !PT ;  /* 0x0000000a0c0a720f */ /* 0x000fc8000780010b */
[----:B------:R-:W-:Y:S01]  /*05e0*/  VIMNMX3 R2, R10, R8, R7, !PT ;  /* 0x000000080a02720f */ /* 0x000fe20007800107 */
[----:B------:R-:W-:Y:S06]  /*05f0*/  @!P1 BRA `(.L_x_110) ;  /* 0xfffffffc00889947 */ /* 0x000fec000383ffff */
.L_x_109:
[----:B------:R-:W-:Y:S05]  /*0600*/  BSYNC.RECONVERGENT B2 ;  /* 0x0000000000027941 */ /* 0x000fea0003800200 */
.L_x_108:
[----:B------:R-:W-:Y:S01]  /*0610*/  IMAD.IADD R7, R3, 0x1, -R6 ;  /* 0x0000000103077824 */ /* 0x000fe200078e0a06 */
[----:B------:R-:W-:Y:S04]  /*0620*/  BSSY.RECONVERGENT B2, `(.L_x_111) ;  /* 0x0000015000027945 */ /* 0x000fe80003800200 */
[----:B------:R-:W-:-:S13]  /*0630*/  ISETP.GT.AND P1, PT, R7, 0x400, PT ;  /* 0x000004000700780c */ /* 0x000fda0003f24270 */
[----:B------:R-:W-:Y:S05]  /*0640*/  @!P1 BRA `(.L_x_112) ;  /* 0x0000000000489947 */ /* 0x000fea0003800000 */
[----:B------:R-:W2:Y:S04]  /*0650*/  LDG.E.CONSTANT R7, desc[UR6][R4.64] ;  /* 0x0000000604077981 */ /* 0x000ea8000c1e9900 */
[----:B------:R-:W2:Y:S04]  /*0660*/  LDG.E.CONSTANT R8, desc[UR6][R4.64+0x400] ;  /* 0x0004000604087981 */ /* 0x000ea8000c1e9900 */
[----:B------:R-:W3:Y:S04]  /*0670*/  LDG.E.CONSTANT R10, desc[UR6][R4.64+0x800] ;  /* 0x00080006040a7981 */ /* 0x000ee8000c1e9900 */
[----:B------:R-:W3:Y:S04]  /*0680*/  LDG.E.CONSTANT R9, desc[UR6][R4.64+0xc00] ;  /* 0x000c000604097981 */ /* 0x000ee8000c1e9900 */
[----:B------:R-:W4:Y:S04]  /*0690*/  LDG.E.CONSTANT R12, desc[UR6][R4.64+0x1000] ;  /* 0x00100006040c7981 */ /* 0x000f28000c1e9900 */
[----:B------:R-:W4:Y:S04]  /*06a0*/  LDG.E.CONSTANT R11, desc[UR6][R4.64+0x1400] ;  /* 0x00140006040b7981 */ /* 0x000f28000c1e9900 */
[----:B------:R-:W4:Y:S04]  /*06b0*/  LDG.E.CONSTANT R14, desc[UR6][R4.64+0x1800] ;  /* 0x00180006040e7981 */ /* 0x000f28000c1e9900 */
[----:B------:R0:W4:Y:S01]  /*06c0*/  LDG.E.CONSTANT R13, desc[UR6][R4.64+0x1c00] ;  /* 0x001c0006040d7981 */ /* 0x000122000c1e9900 */
[----:B------:R-:W-:Y:S01]  /*06d0*/  PLOP3.LUT P0, PT, PT, PT, PT, 0x8, 0x80 ;  /* 0x000000000080781c */ /* 0x000fe20003f0e170 */
[----:B------:R-:W-:Y:S01]  /*06e0*/  VIADD R6, R6, 0x800 ;  /* 0x0000080006067836 */ /* 0x000fe20000000000 */
[----:B--2--5:R-:W-:-:S02]  /*06f0*/  VIMNMX3 R7, R2, R7, R8, !PT ;  /* 0x000000070207720f */ /* 0x024fc40007800108 */
[----:B------:R-:W-:-:S05]  /*0700*/  IADD3 R8, P1, PT, R4, 0x2000, RZ ;  /* 0x0000200004087810 */ /* 0x000fca0007f3e0ff */
[----:B0-----:R-:W-:Y:S01]  /*0710*/  IMAD.MOV.U32 R4, RZ, RZ, R8 ;  /* 0x000000ffff047224 */ /* 0x001fe200078e0008 */
[----:B---3--:R-:W-:Y:S01]  /*0720*/  VIMNMX3 R7, R7, R10, R9, !PT ;  /* 0x0000000a0707720f */ /* 0x008fe20007800109 */
[----:B------:R-:W-:-:S04]  /*0730*/  IMAD.X R9, RZ, RZ, R5, P1 ;  /* 0x000000ffff097224 */ /* 0x000fc800008e0605 */
[----:B------:R-:W-:Y:S01]  /*0740*/  IMAD.MOV.U32 R5, RZ, RZ, R9 ;  /* 0x000000ffff057224 */ /* 0x000fe200078e0009 */
[----:B----4-:R-:W-:-:S04]  /*0750*/  VIMNMX3 R7, R7, R12, R11, !PT ;  /* 0x0000000c0707720f */ /* 0x010fc8000780010b */
[----:B------:R-:W-:-:S07]  /*0760*/  VIMNMX3 R2, R7, R14, R13, !PT ;  /* 0x0000000e0702720f */ /* 0x000fce000780010d */
.L_x_112:
[----:B------:R-:W-:Y:S05]  /*0770*/  BSYNC.RECONVERGENT B2 ;  /* 0x0000000000027941 */ /* 0x000fea0003800200 */
.L_x_111:
[----:B------:R-:W-:-:S13]  /*0780*/  ISETP.LT.OR P0, PT, R6, R3, P0 ;  /* 0x000000030600720c */ /* 0x000fda0000701670 */
[----:B------:R-:W-:Y:S05]  /*0790*/  @!P0 BRA `(.L_x_104) ;  /* 0x0000000000188947 */ /* 0x000fea0003800000 */
[----:B------:R-:W2:Y:S04]  /*07a0*/  LDG.E.CONSTANT R7, desc[UR6][R4.64] ;  /* 0x0000000604077981 */ /* 0x000ea8000c1e9900 */
[----:B------:R-:W2:Y:S04]  /*07b0*/  LDG.E.CONSTANT R6, desc[UR6][R4.64+0x400] ;  /* 0x0004000604067981 */ /* 0x000ea8000c1e9900 */
[----:B------:R-:W3:Y:S04]  /*07c0*/  LDG.E.CONSTANT R9, desc[UR6][R4.64+0x800] ;  /* 0x0008000604097981 */ /* 0x000ee8000c1e9900 */
[----:B------:R-:W3:Y:S01]  /*07d0*/  LDG.E.CONSTANT R8, desc[UR6][R4.64+0xc00] ;  /* 0x000c000604087981 */ /* 0x000ee2000c1e9900 */
[----:B--2--5:R-:W-:-:S04]  /*07e0*/  VIMNMX3 R2, R2, R7, R6, !PT ;  /* 0x000000070202720f */ /* 0x024fc80007800106 */
[----:B---3--:R-:W-:-:S07]  /*07f0*/  VIMNMX3 R2, R2, R9, R8, !PT ;  /* 0x000000090202720f */ /* 0x008fce0007800108 */
.L_x_104:
[----:B------:R-:W-:Y:S05]  /*0800*/  BSYNC.RECONVERGENT B1 ;  /* 0x0000000000017941 */ /* 0x000fea0003800200 */
.L_x_103:
[----:B------:R-:W-:Y:S01]  /*0810*/  ISETP.GE.U32.AND P0, PT, R3, 0x100, PT ;  /* 0x000001000300780c */ /* 0x000fe20003f06070 */
        /* <DEDUP_REMOVED lines=27> */
.L_x_113:
[----:B------:R-:W1:Y:S01]  /*09d0*/  S2R R9, SR_LANEID ;  /* 0x0000000000097919 */ /* 0x000e620000000000 */
[----:B------:R-:W-:-:S05]  /*09e0*/  LOP3.LUT R2, R0, 0x3e0, RZ, 0xc0, !PT ;  /* 0x000003e000027812 */ /* 0x000fca00078ec0ff */
[----:B0-----:R-:W-:Y:S01]  /*09f0*/  VIADD R4, R2, 0x20 ;  /* 0x0000002002047836 */ /* 0x001fe20000000000 */
[----:B------:R-:W-:-:S04]  /*0a00*/  LOP3.LUT R2, RZ, R2, RZ, 0x33, !PT ;  /* 0x00000002ff027212 */ /* 0x000fc800078e33ff */
[----:B------:R-:W-:Y:S01]  /*0a10*/  ISETP.GT.U32.AND P0, PT, R4, R3, PT ;  /* 0x000000030400720c */ /* 0x000fe20003f04070 */
[----:B------:R-:W-:-:S05]  /*0a20*/  IMAD.IADD R2, R2, 0x1, R3 ;  /* 0x0000000102027824 */ /* 0x000fca00078e0203 */
[----:B------:R-:W-:-:S05]  /*0a30*/  SEL R2, R2, 0x1f, P0 ;  /* 0x0000001f02027807 */ /* 0x000fca0000000000 */
[----:B------:R-:W0:Y:S01]  /*0a40*/  SHFL.DOWN PT, R4, R7, 0x1, R2 ;  /* 0x0820000007047989 */ /* 0x000e2200000e0002 */
[C---:B-1----:R-:W-:Y:S01]  /*0a50*/  ISETP.GE.AND P0, PT, R9.reuse, R2, PT ;  /* 0x000000020900720c */ /* 0x042fe20003f06270 */
[C---:B------:R-:W-:Y:S01]  /*0a60*/  VIADD R5, R9.reuse, 0x2 ;  /* 0x0000000209057836 */ /* 0x040fe20000000000 */
[----:B------:R-:W-:-:S11]  /*0a70*/  ISETP.NE.AND P1, PT, R9, RZ, PT ;  /* 0x000000ff0900720c */ /* 0x000fd60003f25270 */
[----:B0-----:R-:W-:Y:S02]  /*0a80*/  @!P0 VIMNMX R7, PT, PT, R4, R7, !PT ;  /* 0x0000000704078248 */ /* 0x001fe40007fe0100 */
[----:B------:R-:W0:Y:S01]  /*0a90*/  @!P1 S2R R11, SR_CgaCtaId ;  /* 0x00000000000b9919 */ /* 0x000e220000008800 */
[----:B------:R-:W-:Y:S01]  /*0aa0*/  ISETP.GT.AND P0, PT, R5, R2, PT ;  /* 0x000000020500720c */ /* 0x000fe20003f04270 */
[----:B------:R-:W-:Y:S01]  /*0ab0*/  VIADD R5, R9, 0x4 ;  /* 0x0000000409057836 */ /* 0x000fe20000000000 */
[----:B------:R-:W-:Y:S01]  /*0ac0*/  @!P1 MOV R6, 0x400 ;  /* 0x0000040000069802 */ /* 0x000fe20000000f00 */
[----:B------:R-:W1:Y:S10]  /*0ad0*/  SHFL.DOWN PT, R4, R7, 0x2, R2 ;  /* 0x0840000007047989 */ /* 0x000e7400000e0002 */
        /* <DEDUP_REMOVED lines=29> */
[----:B------:R-:W2:Y:S04]  /*0cb0*/  LDS.128 R8, [UR4+0x10] ;  /* 0x00001004ff087984 */ /* 0x000ea80008000c00 */
[----:B0-----:R-:W0:Y:S01]  /*0cc0*/  LDS.64 R6, [UR4+0x20] ;  /* 0x00002004ff067984 */ /* 0x001e220008000a00 */
[----:B-1----:R-:W-:Y:S02]  /*0cd0*/  @P2 VIMNMX R5, PT, PT, R5, R0, !PT ;  /* 0x0000000005052248 */ /* 0x002fe40007fe0100 */
[----:B------:R-:W-:-:S02]  /*0ce0*/  ISETP.GT.U32.AND P2, PT, R3, 0xa0, PT ;  /* 0x000000a00300780c */ /* 0x000fc40003f44070 */
[----:B--2---:R-:W-:Y:S02]  /*0cf0*/  @P4 VIMNMX R5, PT, PT, R5, R8, !PT ;  /* 0x0000000805054248 */ /* 0x004fe40007fe0100 */
[----:B------:R-:W-:Y:S02]  /*0d00*/  ISETP.GT.U32.AND P4, PT, R3, 0xc0, PT ;  /* 0x000000c00300780c */ /* 0x000fe40003f84070 */
[----:B------:R-:W-:Y:S02]  /*0d10*/  @P3 VIMNMX R5, PT, PT, R5, R9, !PT ;  /* 0x0000000905053248 */ /* 0x000fe40007fe0100 */
[----:B------:R-:W-:Y:S02]  /*0d20*/  ISETP.GT.U32.AND P3, PT, R3, 0xe0, PT ;  /* 0x000000e00300780c */ /* 0x000fe40003f64070 */
[----:B------:R-:W-:-:S04]  /*0d30*/  @P1 VIMNMX R5, PT, PT, R5, R10, !PT ;  /* 0x0000000a05051248 */ /* 0x000fc80007fe0100 */
[----:B------:R-:W-:-:S04]  /*0d40*/  @P2 VIMNMX R5, PT, PT, R5, R11, !PT ;  /* 0x0000000b05052248 */ /* 0x000fc80007fe0100 */
[----:B0-----:R-:W-:-:S04]  /*0d50*/  @P4 VIMNMX R5, PT, PT, R5, R6, !PT ;  /* 0x0000000605054248 */ /* 0x001fc80007fe0100 */
[----:B------:R-:W-:Y:S01]  /*0d60*/  @P3 VIMNMX R5, PT, PT, R5, R7, !PT ;  /* 0x0000000705053248 */ /* 0x000fe20007fe0100 */
[----:B------:R-:W-:Y:S06]  /*0d70*/  BRA `(.L_x_114) ;  /* 0x0000001c00407947 */ /* 0x000fec0003800000 */
.L_x_100:
[----:B------:R-:W0:Y:S01]  /*0d80*/  S2R R0, SR_TID.X ;  /* 0x0000000000007919 */ /* 0x000e220000002100 */
[----:B------:R-:W1:Y:S02]  /*0d90*/  LDCU.64 UR4, c[0x0][0x380] ;  /* 0x00007000ff0477ac */ /* 0x000e640008000a00 */
[----:B-1----:R-:W-:Y:S02]  /*0da0*/  IMAD.U32 R22, RZ, RZ, UR4 ;  /* 0x00000004ff167e24 */ /* 0x002fe4000f8e00ff */
[----:B------:R-:W-:Y:S02]  /*0db0*/  IMAD.U32 R23, RZ, RZ, UR5 ;  /* 0x00000005ff177e24 */ /* 0x000fe4000f8e00ff */
[----:B0-----:R-:W-:-:S04]  /*0dc0*/  IMAD.SHL.U32 R2, R0, 0x4, RZ ;  /* 0x0000000400027824 */ /* 0x001fc800078e00ff */
[----:B------:R-:W-:-:S05]  /*0dd0*/  IMAD.WIDE.U32 R24, R2, 0x4, R22 ;  /* 0x0000000402187825 */ /* 0x000fca00078e0016 */
[----:B------:R-:W2:Y:S04]  /*0de0*/  LDG.E.128.CONSTANT R4, desc[UR6][R24.64] ;  /* 0x0000000618047981 */ /* 0x000ea8000c1e9d00 */
[----:B------:R-:W3:Y:S04]  /*0df0*/  LDG.E.128.CONSTANT R8, desc[UR6][R24.64+0x1000] ;  /* 0x0010000618087981 */ /* 0x000ee8000c1e9d00 */
[----:B------:R-:W4:Y:S04]  /*0e00*/  LDG.E.128.CONSTANT R12, desc[UR6][R24.64+0x2000] ;  /* 0x00200006180c7981 */ /* 0x000f28000c1e9d00 */
[----:B------:R-:W5:Y:S01]  /*0e10*/  LDG.E.128.CONSTANT R16, desc[UR6][R24.64+0x3000] ;  /* 0x0030000618107981 */ /* 0x000f62000c1e9d00 */
[----:B------:R-:W-:Y:S01]  /*0e20*/  VIADD R20, R3, 0xfffff000 ;  /* 0xfffff00003147836 */ /* 0x000fe20000000000 */
[----:B------:R-:W-:-:S04]  /*0e30*/  UMOV UR4, 0x1000 ;  /* 0x0000100000047882 */ /* 0x000fc80000000000 */
[----:B------:R-:W-:Y:S02]  /*0e40*/  ISETP.GE.U32.AND P0, PT, R20, 0x1000, PT ;  /* 0x000010001400780c */ /* 0x000fe40003f06070 */
[----:B--2---:R-:W-:Y:S02]  /*0e50*/  VIMNMX3 R4, R4, R5, R6, !PT ;  /* 0x000000050404720f */ /* 0x004fe40007800106 */
[----:B---3--:R-:W-:Y:S02]  /*0e60*/  VIMNMX3 R7, R7, R8, R9, !PT ;  /* 0x000000080707720f */ /* 0x008fe40007800109 */
[----:B----4-:R-:W-:Y:S02]  /*0e70*/  VIMNMX3 R10, R10, R11, R12, !PT ;  /* 0x0000000b0a0a720f */ /* 0x010fe4000780010c */
[----:B------:R-:W-:Y:S02]  /*0e80*/  VIMNMX3 R13, R13, R14, R15, !PT ;  /* 0x0000000e0d0d720f */ /* 0x000fe4000780010f */
[----:B-----5:R-:W-:-:S02]  /*0e90*/  VIMNMX3 R18, R16, R17, R18, !PT ;  /* 0x000000111012720f */ /* 0x020fc40007800112 */
[----:B------:R-:W-:Y:S02]  /*0ea0*/  VIMNMX3 R4, R4, R7, R10, !PT ;  /* 0x000000070404720f */ /* 0x000fe4000780010a */
[----:B------:R-:W-:-:S04]  /*0eb0*/  VIMNMX3 R13, R13, R18, R19, !PT ;  /* 0x000000120d0d720f */ /* 0x000fc80007800113 */
[----:B------:R-:W-:Y:S01]  /*0ec0*/  VIMNMX R21, PT, PT, R4, R13, !PT ;  /* 0x0000000d04157248 */ /* 0x000fe20007fe0100 */
[----:B------:R-:W-:Y:S06]  /*0ed0*/  @!P0 BRA `(.L_x_115) ;  /* 0x0000000000608947 */ /* 0x000fec0003800000 */
[----:B------:R-:W0:Y:S01]  /*0ee0*/  LDC R3, c[0x0][0x390] ;  /* 0x0000e400ff037b82 */ /* 0x000e220000000800 */
[----:B------:R-:W-:-:S07]  /*0ef0*/  UMOV UR4, 0x1000 ;  /* 0x0000100000047882 */ /* 0x000fce0000000000 */
[----:B------:R-:W1:Y:S02]  /*0f00*/  LDC.64 R22, c[0x0][0x380] ;  /* 0x0000e000ff167b82 */ /* 0x000e640000000a00 */
.L_x_117:
[----:B------:R-:W-:-:S04]  /*0f10*/  VIADD R25, R2, UR4 ;  /* 0x0000000402197c36 */ /* 0x000fc80008000000 */
[----:B-1----:R-:W-:-:S05]  /*0f20*/  IMAD.WIDE.U32 R24, R25, 0x4, R22 ;  /* 0x0000000419187825 */ /* 0x002fca00078e0016 */
[----:B------:R-:W2:Y:S04]  /*0f30*/  LDG.E.128.CONSTANT R4, desc[UR6][R24.64] ;  /* 0x0000000618047981 */ /* 0x000ea8000c1e9d00 */
[----:B------:R-:W3:Y:S04]  /*0f40*/  LDG.E.128.CONSTANT R8, desc[UR6][R24.64+0x1000] ;  /* 0x0010000618087981 */ /* 0x000ee8000c1e9d00 */
[----:B------:R-:W4:Y:S04]  /*0f50*/  LDG.E.128.CONSTANT R12, desc[UR6][R24.64+0x2000] ;  /* 0x00200006180c7981 */ /* 0x000f28000c1e9d00 */
[----:B------:R-:W5:Y:S01]  /*0f60*/  LDG.E.128.CONSTANT R16, desc[UR6][R24.64+0x3000] ;  /* 0x0030000618107981 */ /* 0x000f62000c1e9d00 */
[----:B--2---:R-:W-:Y:S01]  /*0f70*/  VIMNMX3 R4, R21, R4, R5, !PT ;  /* 0x000000041504720f */ /* 0x004fe20007800105 */
[----:B0-----:R-:W-:Y:S01]  /*0f80*/  VIADD R5, R3, -UR4 ;  /* 0x8000000403057c36 */ /* 0x001fe20008000000 */
[----:B---3--:R-:W-:-:S04]  /*0f90*/  VIMNMX3 R7, R6, R7, R8, !PT ;  /* 0x000000070607720f */ /* 0x008fc80007800108 */
[----:B------:R-:W-:Y:S02]  /*0fa0*/  ISETP.GE.U32.AND P0, PT, R5, 0x1000, PT ;  /* 0x000010000500780c */ /* 0x000fe40003f06070 */
        /* <DEDUP_REMOVED lines=8> */
[----:B------:R-:W-:-:S06]  /*1030*/  UIADD3 UR4, UPT, UPT, UR4, 0x1000, URZ ;  /* 0x0000100004047890 */ /* 0x000fcc000fffe0ff */
[----:B------:R-:W-:-:S13]  /*1040*/  ISETP.LT.U32.AND P0, PT, R20, UR4, PT ;  /* 0x0000000414007c0c */ /* 0x000fda000bf01070 */
[----:B------:R-:W-:Y:S05]  /*1050*/  @!P0 BRA `(.L_x_117) ;  /* 0xfffffffc00ac8947 */ /* 0x000fea000383ffff */
.L_x_115:
[----:B------:R-:W-:-:S13]  /*1060*/  ISETP.LE.U32.AND P0, PT, R3, UR4, PT ;  /* 0x0000000403007c0c */ /* 0x000fda000bf03070 */
[----:B------:R-:W-:Y:S05]  /*1070*/  @P0 BRA `(.L_x_116) ;  /* 0x0000000000c00947 */ /* 0x000fea0003800000 */
[----:B------:R-:W-:Y:S01]  /*1080*/  VIADD R5, R3, -UR4 ;  /* 0x8000000403057c36 */ /* 0x000fe20008000000 */
[----:B------:R-:W-:Y:S04]  /*1090*/  BSSY.RECONVERGENT B1, `(.L_x_116) ;  /* 0x000002e000017945 */ /* 0x000fe80003800200 */
[----:B------:R-:W-:-:S13]  /*10a0*/  ISETP.GE.AND P0, PT, R0, R5, PT ;  /* 0x000000050000720c */ /* 0x000fda0003f06270 */
[----:B------:R-:W-:Y:S05]  /*10b0*/  @P0 BRA `(.L_x_118) ;  /* 0x0000000000ac0947 */ /* 0x000fea0003800000 */
[----:B------:R-:W-:Y:S01]  /*10c0*/  LOP3.LUT R2, RZ, R0, RZ, 0x33, !PT ;  /* 0x00000000ff027212 */ /* 0x000fe200078e33ff */
[----:B------:R-:W-:Y:S01]  /*10d0*/  BSSY.RECONVERGENT B2, `(.L_x_119) ;  /* 0x0000014000027945 */ /* 0x000fe20003800200 */
[----:B------:R-:W-:Y:S02]  /*10e0*/  IMAD.MOV.U32 R4, RZ, RZ, R0 ;  /* 0x000000ffff047224 */ /* 0x000fe400078e0000 */
[----:B------:R-:W-:-:S04]  /*10f0*/  IADD3 R2, PT, PT, R3, -UR4, R2 ;  /* 0x8000000403027c10 */ /* 0x000fc8000fffe002 */
[C---:B------:R-:W-:Y:S02]  /*1100*/  LOP3.LUT R3, R2.reuse, 0x300, RZ, 0xc0, !PT ;  /* 0x0000030002037812 */ /* 0x040fe400078ec0ff */
[----:B------:R-:W-:Y:S02]  /*1110*/  ISETP.GE.U32.AND P1, PT, R2, 0x300, PT ;  /* 0x000003000200780c */ /* 0x000fe40003f26070 */
[----:B------:R-:W-:-:S13]  /*1120*/  ISETP.NE.AND P0, PT, R3, 0x300, PT ;  /* 0x000003000300780c */ /* 0x000fda0003f05270 */
[----:B------:R-:W-:Y:S05]  /*1130*/  @!P0 BRA `(.L_x_120) ;  /* 0x0000000000348947 */ /* 0x000fea0003800000 */
[----:B------:R-:W-:Y:S01]  /*1140*/  LEA.HI R2, R2, 0x1, RZ, 0x18 ;  /* 0x0000000102027811 */ /* 0x000fe200078fc0ff */
[----:B------:R-:W-:Y:S02]  /*1150*/  VIADD R7, R0, UR4 ;  /* 0x0000000400077c36 */ /* 0x000fe40008000000 */
[----:B------:R-:W-:Y:S01]  /*1160*/  IMAD.MOV.U32 R4, RZ, RZ, R0 ;  /* 0x000000ffff047224 */ /* 0x000fe200078e0000 */
[----:B------:R-:W-:-:S05]  /*1170*/  LOP3.LUT R2, R2, 0x3, RZ, 0xc0, !PT ;  /* 0x0000000302027812 */ /* 0x000fca00078ec0ff */
[----:B------:R-:W-:-:S07]  /*1180*/  IMAD.MOV R6, RZ, RZ, -R2 ;  /* 0x000000ffff067224 */ /* 0x000fce00078e0a02 */
.L_x_121:
        /* <DEDUP_REMOVED lines=8> */
.L_x_120:
[----:B------:R-:W-:Y:S05]  /*1210*/  BSYNC.RECONVERGENT B2 ;  /* 0x0000000000027941 */ /* 0x000fea0003800200 */
.L_x_119:
[----:B------:R-:W-:Y:S05]  /*1220*/  @!P1 BRA `(.L_x_118) ;  /* 0x0000000000509947 */ /* 0x000fea0003800000 */
[C---:B------:R-:W-:Y:S02]  /*1230*/  VIADD R12, R4.reuse, 0x200 ;  /* 0x00000200040c7836 */ /* 0x040fe40000000000 */
[----:B------:R-:W-:-:S07]  /*1240*/  VIADD R13, R4, UR4 ;  /* 0x00000004040d7c36 */ /* 0x000fce0008000000 */
.L_x_122:
        /* <DEDUP_REMOVED lines=18> */
.L_x_118:
[----:B------:R-:W-:Y:S05]  /*1370*/  BSYNC.RECONVERGENT B1 ;  /* 0x0000000000017941 */ /* 0x000fea0003800200 */
.L_x_116:
        /* <DEDUP_REMOVED lines=25> */
.L_x_99:
        /* <DEDUP_REMOVED lines=12> */
.L_x_125:
[----:B------:R-:W-:Y:S05]  /*15d0*/  BSYNC.RECONVERGENT B1 ;  /* 0x0000000000017941 */ /* 0x000fea0003800200 */
.L_x_124:
        /* <DEDUP_REMOVED lines=16> */
.L_x_130:
        /* <DEDUP_REMOVED lines=9> */
.L_x_129:
[----:B------:R-:W-:Y:S05]  /*1770*/  BSYNC.RECONVERGENT B2 ;  /* 0x0000000000027941 */ /* 0x000fea0003800200 */
.L_x_128:
        /* <DEDUP_REMOVED lines=10> */
.L_x_133:
        /* <DEDUP_REMOVED lines=30> */
.L_x_132:
[----:B------:R-:W-:Y:S05]  /*1a00*/  BSYNC.RECONVERGENT B2 ;  /* 0x0000000000027941 */ /* 0x000fea0003800200 */
.L_x_131:
        /* <DEDUP_REMOVED lines=22> */
.L_x_135:
[----:B------:R-:W-:Y:S05]  /*1b70*/  BSYNC.RECONVERGENT B2 ;  /* 0x0000000000027941 */ /* 0x000fea0003800200 */
.L_x_134:
        /* <DEDUP_REMOVED lines=8> */
.L_x_127:
[----:B------:R-:W-:Y:S05]  /*1c00*/  BSYNC.RECONVERGENT B1 ;  /* 0x0000000000017941 */ /* 0x000fea0003800200 */
.L_x_126:
        /* <DEDUP_REMOVED lines=28> */
.L_x_136:
[----:B0-----:R-:W0:Y:S01]  /*1dd0*/  S2R R4, SR_LANEID ;  /* 0x0000000000047919 */ /* 0x001e220000000000 */
[----:B------:R-:W-:-:S05]  /*1de0*/  LOP3.LUT R2, R0, 0x3e0, RZ, 0xc0, !PT ;  /* 0x000003e000027812 */ /* 0x000fca00078ec0ff */
[----:B------:R-:W-:Y:S01]  /*1df0*/  VIADD R6, R2, 0x20 ;  /* 0x0000002002067836 */ /* 0x000fe20000000000 */
[----:B------:R-:W-:-:S04]  /*1e00*/  LOP3.LUT R2, RZ, R2, RZ, 0x33, !PT ;  /* 0x00000002ff027212 */ /* 0x000fc800078e33ff */
[----:B------:R-:W-:Y:S01]  /*1e10*/  ISETP.GT.U32.AND P0, PT, R6, R3, PT ;  /* 0x000000030600720c */ /* 0x000fe20003f04070 */
[----:B------:R-:W-:-:S05]  /*1e20*/  IMAD.IADD R2, R2, 0x1, R3 ;  /* 0x0000000102027824 */ /* 0x000fca00078e0203 */
[----:B------:R-:W-:-:S05]  /*1e30*/  SEL R6, R2, 0x1f, P0 ;  /* 0x0000001f02067807 */ /* 0x000fca0000000000 */
[----:B------:R-:W1:Y:S01]  /*1e40*/  SHFL.DOWN PT, R2, R7, 0x1, R6 ;  /* 0x0820000007027989 */ /* 0x000e6200000e0006 */
[C---:B0-----:R-:W-:Y:S01]  /*1e50*/  ISETP.GE.AND P0, PT, R4.reuse, R6, PT ;  /* 0x000000060400720c */ /* 0x041fe20003f06270 */
[C---:B------:R-:W-:Y:S01]  /*1e60*/  VIADD R5, R4.reuse, 0x2 ;  /* 0x0000000204057836 */ /* 0x040fe20000000000 */
[----:B------:R-:W-:-:S11]  /*1e70*/  ISETP.NE.AND P1, PT, R4, RZ, PT ;  /* 0x000000ff0400720c */ /* 0x000fd60003f25270 */
[----:B-1----:R-:W-:Y:S02]  /*1e80*/  @!P0 VIMNMX R7, PT, PT, R2, R7, !PT ;  /* 0x0000000702078248 */ /* 0x002fe40007fe0100 */
[----:B------:R-:W0:Y:S01]  /*1e90*/  @!P1 S2R R8, SR_CgaCtaId ;  /* 0x0000000000089919 */ /* 0x000e220000008800 */
[----:B------:R-:W-:Y:S01]  /*1ea0*/  ISETP.GT.AND P0, PT, R5, R6, PT ;  /* 0x000000060500720c */ /* 0x000fe20003f04270 */
[----:B------:R-:W-:Y:S01]  /*1eb0*/  VIADD R5, R4, 0x4 ;  /* 0x0000000404057836 */ /* 0x000fe20000000000 */
[----:B------:R-:W1:Y:S11]  /*1ec0*/  SHFL.DOWN PT, R2, R7, 0x2, R6 ;  /* 0x0840000007027989 */ /* 0x000e7600000e0006 */
        /* <DEDUP_REMOVED lines=29> */
[----:B------:R-:W1:Y:S04]  /*20a0*/  LDS R0, [UR4+0xc] ;  /* 0x00000c04ff007984 */ /* 0x000e680008000800 */
[----:B------:R-:W0:Y:S04]  /*20b0*/  LDS.128 R8, [UR4+0x10] ;  /* 0x00001004ff087984 */ /* 0x000e280008000c00 */
[----:B------:R-:W2:Y:S01]  /*20c0*/  LDS.64 R6, [UR4+0x20] ;  /* 0x00002004ff067984 */ /* 0x000ea20008000a00 */
[----:B-1----:R-:W-:Y:S02]  /*20d0*/  @P2 VIMNMX R5, PT, PT, R5, R0, !PT ;  /* 0x0000000005052248 */ /* 0x002fe40007fe0100 */
[----:B------:R-:W-:-:S02]  /*20e0*/  ISETP.GT.U32.AND P2, PT, R3, 0xa0, PT ;  /* 0x000000a00300780c */ /* 0x000fc40003f44070 */
[----:B0-----:R-:W-:Y:S02]  /*20f0*/  @P4 VIMNMX R5, PT, PT, R5, R8, !PT ;  /* 0x0000000805054248 */ /* 0x001fe40007fe0100 */
        /* <DEDUP_REMOVED lines=8> */
.L_x_123:
[----:B------:R-:W0:Y:S01]  /*2180*/  S2R R11, SR_TID.X ;  /* 0x00000000000b7919 */ /* 0x000e220000002100 */
[----:B------:R-:W1:Y:S02]  /*2190*/  LDCU.64 UR4, c[0x0][0x380] ;  /* 0x00007000ff0477ac */ /* 0x000e640008000a00 */
[----:B-1----:R-:W-:Y:S02]  /*21a0*/  IMAD.U32 R6, RZ, RZ, UR4 ;  /* 0x00000004ff067e24 */ /* 0x002fe4000f8e00ff */
[----:B------:R-:W-:Y:S02]  /*21b0*/  IMAD.U32 R7, RZ, RZ, UR5 ;  /* 0x00000005ff077e24 */ /* 0x000fe4000f8e00ff */
        /* <DEDUP_REMOVED lines=18> */
[----:B------:R-:W-:-:S05]  /*22e0*/  VIADD R2, R3, 0xfffff000 ;  /* 0xfffff00003027836 */ /* 0x000fca0000000000 */
[----:B------:R-:W-:Y:S02]  /*22f0*/  ISETP.GE.U32.AND P0, PT, R2, 0x1000, PT ;  /* 0x000010000200780c */ /* 0x000fe40003f06070 */
[----:B---3--:R-:W-:Y:S02]  /*2300*/  VIMNMX3 R0, R22, R0, R9, !PT ;  /* 0x000000001600720f */ /* 0x008fe40007800109 */
[----:B----4-:R-:W-:-:S04]  /*2310*/  VIMNMX3 R10, R10, R15, R12, !PT ;  /* 0x0000000f0a0a720f */ /* 0x010fc8000780010c */
[----:B------:R-:W-:Y:S02]  /*2320*/  VIMNMX3 R0, R0, R13, R10, !PT ;  /* 0x0000000d0000720f */ /* 0x000fe4000780010a */
[----:B-----5:R-:W-:Y:S01]  /*2330*/  VIMNMX3 R14, R14, R17, R16, !PT ;  /* 0x000000110e0e720f */ /* 0x020fe20007800110 */
[----:B------:R-:W-:Y:S01]  /*2340*/  IMAD.MOV.U32 R10, RZ, RZ, 0x1000 ;  /* 0x00001000ff0a7424 */ /* 0x000fe200078e00ff */
[----:B------:R-:W-:-:S04]  /*2350*/  VIMNMX3 R18, R18, R19, R20, !PT ;  /* 0x000000131212720f */ /* 0x000fc80007800114 */
[----:B------:R-:W-:-:S04]  /*2360*/  VIMNMX3 R21, R14, R18, R21, !PT ;  /* 0x000000120e15720f */ /* 0x000fc80007800115 */
[----:B------:R-:W-:Y:S01]  /*2370*/  VIMNMX R24, PT, PT, R0, R21, !PT ;  /* 0x0000001500187248 */ /* 0x000fe20007fe0100 */
[----:B------:R-:W-:Y:S06]  /*2380*/  @!P0 BRA `(.L_x_137) ;  /* 0x0000000000948947 */ /* 0x000fec0003800000 */
[----:B------:R-:W0:Y:S01]  /*2390*/  LDC R3, c[0x0][0x390] ;  /* 0x0000e400ff037b82 */ /* 0x000e220000000800 */
[----:B------:R-:W-:-:S07]  /*23a0*/  IMAD.MOV.U32 R10, RZ, RZ, 0x1000 ;  /* 0x00001000ff0a7424 */ /* 0x000fce00078e00ff */
[----:B------:R-:W1:Y:S02]  /*23b0*/  LDC.64 R6, c[0x0][0x380] ;  /* 0x0000e000ff067b82 */ /* 0x000e640000000a00 */
.L_x_139:
[----:B------:R-:W-:-:S04]  /*23c0*/  IMAD.WIDE.U32 R8, R10, 0x4, R4 ;  /* 0x000000040a087825 */ /* 0x000fc800078e0004 */
[----:B------:R-:W-:Y:S01]  /*23d0*/  IMAD.IADD R27, R11, 0x1, R10 ;  /* 0x000000010b1b7824 */ /* 0x000fe200078e020a */
[----:B------:R-:W2:Y:S03]  /*23e0*/  LDG.E.CONSTANT R19, desc[UR6][R8.64+0x2c00] ;  /* 0x002c000608137981 */ /* 0x000ea6000c1e9900 */
[----:B-1----:R-:W-:Y:S01]  /*23f0*/  IMAD.WIDE.U32 R26, R27, 0x4, R6 ;  /* 0x000000041b1a7825 */ /* 0x002fe200078e0006 */
[----:B------:R-:W2:Y:S04]  /*2400*/  LDG.E.CONSTANT R18, desc[UR6][R8.64+0x3000] ;  /* 0x0030000608127981 */ /* 0x000ea8000c1e9900 */
[----:B------:R-:W2:Y:S04]  /*2410*/  LDG.E.CONSTANT R14, desc[UR6][R8.64+0x3400] ;  /* 0x00340006080e7981 */ /* 0x000ea8000c1e9900 */
        /* <DEDUP_REMOVED lines=14> */
[----:B0-----:R-:W-:-:S05]  /*2500*/  IMAD.IADD R18, R3, 0x1, -R10 ;  /* 0x0000000103127824 */ /* 0x001fca00078e0a0a */
[----:B------:R-:W-:Y:S02]  /*2510*/  ISETP.GE.U32.AND P0, PT, R18, 0x1000, PT ;  /* 0x000010001200780c */ /* 0x000fe40003f06070 */
[----:B---3--:R-:W-:Y:S02]  /*2520*/  VIMNMX3 R25, R24, R27, R25, !PT ;  /* 0x0000001b1819720f */ /* 0x008fe40007800119 */
[----:B----4-:R-:W-:Y:S02]  /*2530*/  VIMNMX3 R0, R23, R22, R0, !PT ;  /* 0x000000161700720f */ /* 0x010fe40007800100 */
[----:B-----5:R-:W-:Y:S02]  /*2540*/  VIMNMX3 R13, R20, R21, R13, !PT ;  /* 0x00000015140d720f */ /* 0x020fe4000780010d */
[----:B------:R-:W-:Y:S02]  /*2550*/  VIMNMX R12, PT, PT, R15, R12, !PT ;  /* 0x0000000c0f0c7248 */ /* 0x000fe40007fe0100 */
[----:B------:R-:W-:-:S02]  /*2560*/  VIMNMX3 R16, R16, R17, R26, !PT ;  /* 0x000000111010720f */ /* 0x000fc4000780011a */
[----:B------:R-:W-:Y:S02]  /*2570*/  VIMNMX3 R13, R13, R14, R12, !PT ;  /* 0x0000000e0d0d720f */ /* 0x000fe4000780010c */
[----:B------:R-:W-:-:S04]  /*2580*/  VIMNMX3 R0, R25, R0, R16, !PT ;  /* 0x000000001900720f */ /* 0x000fc80007800110 */
[----:B------:R-:W-:Y:S01]  /*2590*/  VIMNMX R24, PT, PT, R0, R13, !PT ;  /* 0x0000000d00187248 */ /* 0x000fe20007fe0100 */
[----:B------:R-:W-:Y:S06]  /*25a0*/  @!P0 BRA `(.L_x_138) ;  /* 0x0000000000d48947 */ /* 0x000fec0003800000 */
[----:B------:R-:W-:-:S05]  /*25b0*/  VIADD R10, R10, 0x1000 ;  /* 0x000010000a0a7836 */ /* 0x000fca0000000000 */
[----:B------:R-:W-:-:S13]  /*25c0*/  ISETP.GT.U32.AND P0, PT, R10, R2, PT ;  /* 0x000000020a00720c */ /* 0x000fda0003f04070 */
[----:B------:R-:W-:Y:S05]  /*25d0*/  @!P0 BRA `(.L_x_139) ;  /* 0xfffffffc00788947 */ /* 0x000fea000383ffff */
.L_x_137:
[----:B------:R-:W-:-:S13]  /*25e0*/  ISETP.GE.U32.AND P0, PT, R10, R3, PT ;  /* 0x000000030a00720c */ /* 0x000fda0003f06070 */
        /* <DEDUP_REMOVED lines=13> */
[----:B------:R-:W-:Y:S01]  /*26c0*/  LEA.HI R2, R2, 0x1, RZ, 0x18 ;  /* 0x0000000102027811 */ /* 0x000fe200078fc0ff */
[----:B------:R-:W-:Y:S02]  /*26d0*/  IMAD.IADD R9, R11, 0x1, R10 ;  /* 0x000000010b097824 */ /* 0x000fe400078e020a */
[----:B------:R-:W-:Y:S01]  /*26e0*/  IMAD.MOV.U32 R5, RZ, RZ, R11 ;  /* 0x000000ffff057224 */ /* 0x000fe200078e000b */
[----:B------:R-:W-:-:S05]  /*26f0*/  LOP3.LUT R2, R2, 0x3, RZ, 0xc0, !PT ;  /* 0x0000000302027812 */ /* 0x000fca00078ec0ff */
[----:B------:R-:W-:-:S07]  /*2700*/  IMAD.MOV R4, RZ, RZ, -R2 ;  /* 0x000000ffff047224 */ /* 0x000fce00078e0a02 */
.L_x_143:
        /* <DEDUP_REMOVED lines=8> */
.L_x_142:
[----:B------:R-:W-:Y:S05]  /*2790*/  BSYNC.RECONVERGENT B2 ;  /* 0x0000000000027941 */ /* 0x000fea0003800200 */
.L_x_141:
[----:B------:R-:W-:Y:S05]  /*27a0*/  @!P1 BRA `(.L_x_140) ;  /* 0x0000000000509947 */ /* 0x000fea0003800000 */
[C---:B------:R-:W-:Y:S02]  /*27b0*/  IMAD.IADD R15, R5.reuse, 0x1, R10 ;  /* 0x00000001050f7824 */ /* 0x040fe400078e020a */
[----:B------:R-:W-:-:S07]  /*27c0*/  VIADD R10, R5, 0x200 ;  /* 0x00000200050a7836 */ /* 0x000fce0000000000 */
.L_x_144:
        /* <DEDUP_REMOVED lines=18> */
.L_x_140:
[----:B------:R-:W-:Y:S05]  /*28f0*/  BSYNC.RECONVERGENT B1 ;  /* 0x0000000000017941 */ /* 0x000fea0003800200 */
.L_x_138:
        /* <DEDUP_REMOVED lines=24> */
.L_x_114:
[----:B------:R-:W-:Y:S05]  /*2a80*/  BSYNC.RECONVERGENT B0 ;  /* 0x0000000000007941 */ /* 0x000fea0003800200 */
.L_x_98:
[----:B------:R-:W-:Y:S05]  /*2a90*/  @P0 EXIT ;  /* 0x000000000000094d */ /* 0x000fea0003800000 */
[----:B------:R-:W2:Y:S01]  /*2aa0*/  LDC.64 R2, c[0x0][0x388] ;  /* 0x0000e200ff027b82 */ /* 0x000ea20000000a00 */
[----:B------:R-:W0:Y:S02]  /*2ab0*/  LDCU UR4, c[0x0][0x398] ;  /* 0x00007300ff0477ac */ /* 0x000e240008000800 */
[----:B01----:R-:W-:-:S05]  /*2ac0*/  VIMNMX R5, PT, PT, R5, UR4, !PT ;  /* 0x0000000405057c48 */ /* 0x003fca000ffe0100 */
[----:B--2---:R-:W-:Y:S01]  /*2ad0*/  STG.E desc[UR6][R2.64], R5 ;  /* 0x0000000502007986 */ /* 0x004fe2000c101906 */
[----:B------:R-:W-:Y:S05]  /*2ae0*/  EXIT ;  /* 0x000000000000794d */ /* 0x000fea0003800000 */
.L_x_145:
        /* <DEDUP_REMOVED lines=9> */
.L_x_211:


//--------------------- .text._ZN3cub18CUB_300001_SM_10006detail11EmptyKernelIvEEvv --------------------------
	.section	.text._ZN3cub18CUB_300001_SM_10006detail11EmptyKernelIvEEvv,"ax",@progbits
	.align	128
        .global         _ZN3cub18CUB_300001_SM_10006detail11EmptyKernelIvEEvv
        .type           _ZN3cub18CUB_300001_SM_10006detail11EmptyKernelIvEEvv,@function
        .size           _ZN3cub18CUB_300001_SM_10006detail11EmptyKernelIvEEvv,(.L_x_212 - _ZN3cub18CUB_300001_SM_10006detail11EmptyKernelIvEEvv)
        .other          _ZN3cub18CUB_300001_SM_10006detail11EmptyKernelIvEEvv,@"STO_CUDA_ENTRY STV_DEFAULT"
_ZN3cub18CUB_300001_SM_10006detail11EmptyKernelIvEEvv:
.text._ZN3cub18CUB_300001_SM_10006detail11EmptyKernelIvEEvv:
[----:B------:R-:W-:Y:S01]  /*0000*/  LDC R1, c[0x0][0x37c] ;  /* 0x0000df00ff017b82 */ /* 0x000fe20000000800 */
[----:B------:R-:W-:Y:S05]  /*0010*/  EXIT ;  /* 0x000000000000794d */ /* 0x000fea0003800000 */
.L_x_146:
        /* <DEDUP_REMOVED lines=14> */
.L_x_212:


//--------------------- .text._Z9DFSKerneliiiiiPiS_S_S_S_S_S_S_S_ --------------------------
	.section	.text._Z9DFSKerneliiiiiPiS_S_S_S_S_S_S_S_,"ax",@progbits
	.align	128
        .global         _Z9DFSKerneliiiiiPiS_S_S_S_S_S_S_S_
        .type           _Z9DFSKerneliiiiiPiS_S_S_S_S_S_S_S_,@function
        .size           _Z9DFSKerneliiiiiPiS_S_S_S_S_S_S_S_,(.L_x_213 - _Z9DFSKerneliiiiiPiS_S_S_S_S_S_S_S_)
        .other          _Z9DFSKerneliiiiiPiS_S_S_S_S_S_S_S_,@"STO_CUDA_ENTRY STV_DEFAULT"
_Z9DFSKerneliiiiiPiS_S_S_S_S_S_S_S_:
.text._Z9DFSKerneliiiiiPiS_S_S_S_S_S_S_S_:
[----:B------:R-:W0:Y:S01]  /*0000*/  LDC R1, c[0x0][0x37c] ;  /* 0x0000df00ff017b82 */ /* 0x000e220000000800 */
[----:B------:R-:W1:Y:S07]  /*0010*/  S2R R24, SR_TID.X ;  /* 0x0000000000187919 */ /* 0x000e6e0000002100 */
[----:B------:R-:W1:Y:S01]  /*0020*/  S2UR UR4, SR_CTAID.X ;  /* 0x00000000000479c3 */ /* 0x000e620000002500 */
[----:B------:R-:W2:Y:S01]  /*0030*/  LDCU UR5, c[0x0][0x380] ;  /* 0x00007000ff0577ac */ /* 0x000ea20008000800 */
[----:B------:R-:W-:Y:S01]  /*0040*/  BSSY B1, `(.L_x_147) ;  /* 0x00001ec000017945 */ /* 0x000fe20003800000 */
[----:B0-----:R-:W-:Y:S01]  /*0050*/  VIADD R1, R1, 0xffffffd0 ;  /* 0xffffffd001017836 */ /* 0x001fe20000000000 */
[----:B------:R-:W0:Y:S04]  /*0060*/  LDCU.64 UR6, c[0x0][0x358] ;  /* 0x00006b00ff0677ac */ /* 0x000e280008000a00 */
[----:B------:R-:W1:Y:S02]  /*0070*/  LDC R5, c[0x0][0x360] ;  /* 0x0000d800ff057b82 */ /* 0x000e640000000800 */
[----:B-1----:R-:W-:Y:S01]  /*0080*/  IMAD R24, R5, UR4, R24 ;  /* 0x0000000405187c24 */ /* 0x002fe2000f8e0218 */
[----:B------:R-:W1:Y:S04]  /*0090*/  LDCU UR4, c[0x0][0x370] ;  /* 0x00006e00ff0477ac */ /* 0x000e680008000800 */
[----:B------:R-:W-:-:S04]  /*00a0*/  SHF.R.S32.HI R3, RZ, 0x1f, R24 ;  /* 0x0000001fff037819 */ /* 0x000fc80000011418 */
[----:B------:R-:W-:-:S04]  /*00b0*/  LEA.HI R3, R3, R24, RZ, 0x5 ;  /* 0x0000001803037211 */ /* 0x000fc800078f28ff */
[----:B------:R-:W-:Y:S02]  /*00c0*/  SHF.R.S32.HI R0, RZ, 0x5, R3 ;  /* 0x00000005ff007819 */ /* 0x000fe40000011403 */
[----:B------:R-:W-:Y:S02]  /*00d0*/  LOP3.LUT R3, R3, 0xffffffe0, RZ, 0xc0, !PT ;  /* 0xffffffe003037812 */ /* 0x000fe400078ec0ff */
[----:B--2---:R-:W-:Y:S01]  /*00e0*/  ISETP.GE.AND P0, PT, R0, UR5, PT ;  /* 0x0000000500007c0c */ /* 0x004fe2000bf06270 */
[----:B-1----:R-:W-:Y:S02]  /*00f0*/  IMAD R5, R5, UR4, RZ ;  /* 0x0000000405057c24 */ /* 0x002fe4000f8e02ff */
[----:B------:R-:W-:Y:S02]  /*0100*/  IMAD.IADD R24, R24, 0x1, -R3 ;  /* 0x0000000118187824 */ /* 0x000fe400078e0a03 */
[----:B------:R-:W-:-:S08]  /*0110*/  IMAD.MOV.U32 R3, RZ, RZ, RZ ;  /* 0x000000ffff037224 */ /* 0x000fd000078e00ff */
[----:B0-----:R-:W-:Y:S05]  /*0120*/  @P0 BRA `(.L_x_148) ;  /* 0x0000001c00740947 */ /* 0x001fea0003800000 */
[----:B------:R-:W0:Y:S01]  /*0130*/  LDC.64 R10, c[0x0][0x388] ;  /* 0x0000e200ff0a7b82 */ /* 0x000e220000000a00 */
[----:B------:R-:W1:Y:S01]  /*0140*/  LDCU.64 UR4, c[0x0][0x398] ;  /* 0x00007300ff0477ac */ /* 0x000e620008000a00 */
[----:B------:R-:W-:Y:S01]  /*0150*/  VIADD R4, R1, 0x18 ;  /* 0x0000001801047836 */ /* 0x000fe20000000000 */
[----:B------:R-:W2:Y:S01]  /*0160*/  LDCU.64 UR8, c[0x0][0x3d0] ;  /* 0x00007a00ff0877ac */ /* 0x000ea20008000a00 */
[----:B-1----:R-:W-:-:S04]  /*0170*/  UIADD3 UR4, UP0, UPT, UR4, 0x8, URZ ;  /* 0x0000000804047890 */ /* 0x002fc8000ff1e0ff */
[----:B------:R-:W-:Y:S01]  /*0180*/  UIADD3.X UR5, UPT, UPT, URZ, UR5, URZ, UP0, !UPT ;  /* 0x00000005ff057290 */ /* 0x000fe200087fe4ff */
[----:B0-----:R-:W-:Y:S01]  /*0190*/  IMAD.WIDE R2, R0, R10, RZ ;  /* 0x0000000a00027225 */ /* 0x001fe200078e02ff */
[----:B------:R-:W-:-:S03]  /*01a0*/  SHF.R.S32.HI R9, RZ, 0x1f, R11 ;  /* 0x0000001fff097819 */ /* 0x000fc6000001140b */
[-C--:B------:R-:W-:Y:S02]  /*01b0*/  IMAD R3, R3, R11.reuse, RZ ;  /* 0x0000000b03037224 */ /* 0x080fe400078e02ff */
[----:B------:R-:W-:-:S04]  /*01c0*/  IMAD.WIDE.U32 R6, R2, R11, RZ ;  /* 0x0000000b02067225 */ /* 0x000fc800078e00ff */
[----:B------:R-:W-:Y:S01]  /*01d0*/  IMAD R3, R2, R9, R3 ;  /* 0x0000000902037224 */ /* 0x000fe200078e0203 */
[C---:B--2---:R-:W-:Y:S01]  /*01e0*/  LEA R26, P0, R6.reuse, UR8, 0x2 ;  /* 0x00000008061a7c11 */ /* 0x044fe2000f8010ff */
[----:B------:R-:W-:Y:S02]  /*01f0*/  IMAD.U32 R28, RZ, RZ, UR4 ;  /* 0x00000004ff1c7e24 */ /* 0x000fe4000f8e00ff */
[----:B------:R-:W-:Y:S02]  /*0200*/  IMAD.IADD R3, R7, 0x1, R3 ;  /* 0x0000000107037824 */ /* 0x000fe400078e0203 */
[----:B------:R-:W-:Y:S02]  /*0210*/  VIADD R7, R11, 0xfffffffe ;  /* 0xfffffffe0b077836 */ /* 0x000fe40000000000 */
[----:B------:R-:W-:Y:S01]  /*0220*/  IMAD.U32 R29, RZ, RZ, UR5 ;  /* 0x00000005ff1d7e24 */ /* 0x000fe2000f8e00ff */
[----:B------:R-:W-:Y:S01]  /*0230*/  LEA.HI.X R27, R6, UR9, R3, 0x2, P0 ;  /* 0x00000009061b7c11 */ /* 0x000fe200080f1403 */
[----:B------:R-:W-:-:S02]  /*0240*/  HFMA2 R3, -RZ, RZ, 0, 0 ;  /* 0x00000000ff037431 */ /* 0x000fc400000001ff */
[----:B------:R-:W-:-:S07]  /*0250*/  VIADD R6, R1, 0x28 ;  /* 0x0000002801067836 */ /* 0x000fce0000000000 */
.L_x_188:
[----:B0-----:R-:W0:Y:S01]  /*0260*/  LDCU UR4, c[0x0][0x380] ;  /* 0x00007000ff0477ac */ /* 0x001e220008000800 */
[----:B-1----:R1:W-:Y:S01]  /*0270*/  STL [R1+0x18], R0 ;  /* 0x0000180001007387 */ /* 0x0023e20000100800 */
[----:B------:R-:W-:Y:S01]  /*0280*/  BSSY B0, `(.L_x_149) ;  /* 0x00001c6000007945 */ /* 0x000fe20003800000 */
[----:B------:R-:W-:Y:S01]  /*0290*/  IMAD.MOV.U32 R2, RZ, RZ, RZ ;  /* 0x000000ffff027224 */ /* 0x000fe200078e00ff */
[----:B-1----:R-:W-:-:S04]  /*02a0*/  LEA.HI R0, R5, R0, RZ, 0x1b ;  /* 0x0000000005007211 */ /* 0x002fc800078fd8ff */
[----:B0--3--:R-:W-:-:S13]  /*02b0*/  ISETP.GE.AND P1, PT, R0, UR4, PT ;  /* 0x0000000400007c0c */ /* 0x009fda000bf26270 */
.L_x_187:
[C---:B------:R-:W-:Y:S01]  /*02c0*/  LEA R11, R2.reuse, R1, 0x2 ;  /* 0x00000001020b7211 */ /* 0x040fe200078e10ff */
[----:B------:R-:W-:Y:S01]  /*02d0*/  IMAD.MOV.U32 R8, RZ, RZ, -0x1 ;  /* 0xffffffffff087424 */ /* 0x000fe200078e00ff */
[----:B------:R-:W-:Y:S01]  /*02e0*/  UMOV UR4, 0xffffffff ;  /* 0xffffffff00047882 */ /* 0x000fe20000000000 */
[----:B------:R-:W-:-:S03]  /*02f0*/  VIADD R9, R2, 0x1 ;  /* 0x0000000102097836 */ /* 0x000fc60000000000 */
[----:B0-----:R0:W-:Y:S01]  /*0300*/  STL [R11+0x10], R8 ;  /* 0x000010080b007387 */ /* 0x0011e20000100800 */
[----:B---3--:R-:W-:Y:S05]  /*0310*/  BRA.DIV UR4, `(.L_x_150) ;  /* 0x0000001e04287947 */ /* 0x008fea000b800000 */
[----:B------:R-:W-:Y:S01]  /*0320*/  NOP ;  /* 0x0000000000007918 */ /* 0x000fe20000000000 */
.L_x_191:
[----:B------:R-:W1:Y:S02]  /*0330*/  LDC.64 R14, c[0x0][0x3a0] ;  /* 0x0000e800ff0e7b82 */ /* 0x000e640000000a00 */
[----:B-1----:R-:W-:-:S05]  /*0340*/  IMAD.WIDE R14, R2, 0x4, R14 ;  /* 0x00000004020e7825 */ /* 0x002fca00078e020e */
[----:B------:R-:W2:Y:S04]  /*0350*/  LDG.E R10, desc[UR6][R14.64] ;  /* 0x000000060e0a7981 */ /* 0x000ea8000c1e1900 */
[----:B0-----:R-:W2:Y:S01]  /*0360*/  LDG.E R11, desc[UR6][R14.64+0x4] ;  /* 0x000004060e0b7981 */ /* 0x001ea2000c1e1900 */
[----:B------:R-:W-:Y:S01]  /*0370*/  BSSY.RECONVERGENT B4, `(.L_x_151) ;  /* 0x00000b2000047945 */ /* 0x000fe20003800200 */
[----:B--2---:R-:W-:-:S05]  /*0380*/  IMAD.IADD R12, R11, 0x1, -R10 ;  /* 0x000000010b0c7824 */ /* 0x004fca00078e0a0a */
[----:B------:R-:W-:-:S13]  /*0390*/  ISETP.GE.AND P0, PT, R12, 0x1, PT ;  /* 0x000000010c00780c */ /* 0x000fda0003f06270 */
[----:B------:R-:W-:Y:S05]  /*03a0*/  @!P0 BRA `(.L_x_152) ;  /* 0x0000000800b88947 */ /* 0x000fea0003800000 */
[----:B------:R-:W-:Y:S01]  /*03b0*/  IMAD.IADD R13, R10, 0x1, -R11 ;  /* 0x000000010a0d7824 */ /* 0x000fe200078e0a0b */
[----:B------:R-:W-:Y:S01]  /*03c0*/  BSSY.RECONVERGENT B3, `(.L_x_153) ;  /* 0x0000097000037945 */ /* 0x000fe20003800200 */
[----:B------:R-:W-:-:S03]  /*03d0*/  IMAD.MOV.U32 R15, RZ, RZ, RZ ;  /* 0x000000ffff0f7224 */ /* 0x000fc600078e00ff */
[----:B------:R-:W-:Y:S02]  /*03e0*/  ISETP.GT.U32.AND P0, PT, R13, -0x4, PT ;  /* 0xfffffffc0d00780c */ /* 0x000fe40003f04070 */
[----:B------:R-:W-:-:S11]  /*03f0*/  LOP3.LUT R13, R12, 0x3, RZ, 0xc0, !PT ;  /* 0x000000030c0d7812 */ /* 0x000fd600078ec0ff */
[----:B------:R-:W-:Y:S05]  /*0400*/  @P0 BRA `(.L_x_154) ;  /* 0x0000000800480947 */ /* 0x000fea0003800000 */
[----:B------:R-:W-:Y:S01]  /*0410*/  LOP3.LUT R15, R12, 0x7ffffffc, RZ, 0xc0, !PT ;  /* 0x7ffffffc0c0f7812 */ /* 0x000fe200078ec0ff */
[----:B------:R-:W-:Y:S01]  /*0420*/  BSSY.RELIABLE B2, `(.L_x_155) ;  /* 0x000007c000027945 */ /* 0x000fe20003800100 */
[----:B------:R-:W-:Y:S02]  /*0430*/  VIADD R16, R1, 0x30 ;  /* 0x0000003001107836 */ /* 0x000fe40000000000 */
[----:B------:R-:W-:Y:S01]  /*0440*/  IADD3 R17, PT, PT, -R15, RZ, RZ ;  /* 0x000000ff0f117210 */ /* 0x000fe20007ffe1ff */
[----:B------:R-:W-:-:S03]  /*0450*/  IMAD.MOV.U32 R14, RZ, RZ, R10 ;  /* 0x000000ffff0e7224 */ /* 0x000fc600078e000a */
[----:B------:R-:W-:-:S13]  /*0460*/  ISETP.GE.AND P0, PT, R17, RZ, PT ;  /* 0x000000ff1100720c */ /* 0x000fda0003f06270 */
[----:B------:R-:W-:Y:S05]  /*0470*/  @P0 BRA `(.L_x_156) ;  /* 0x0000000400d80947 */ /* 0x000fea0003800000 */
[----:B------:R-:W-:Y:S01]  /*0480*/  IMAD.MOV R18, RZ, RZ, -R17 ;  /* 0x000000ffff127224 */ /* 0x000fe200078e0a11 */
[----:B------:R-:W-:Y:S01]  /*0490*/  BSSY.RECONVERGENT B5, `(.L_x_157) ;  /* 0x0000049000057945 */ /* 0x000fe20003800200 */
[----:B------:R-:W-:-:S03]  /*04a0*/  PLOP3.LUT P0, PT, PT, PT, PT, 0x80, 0x8 ;  /* 0x000000000008781c */ /* 0x000fc60003f0f070 */
[----:B------:R-:W-:-:S13]  /*04b0*/  ISETP.GT.AND P2, PT, R18, 0xc, PT ;  /* 0x0000000c1200780c */ /* 0x000fda0003f44270 */
[----:B------:R-:W-:Y:S05]  /*04c0*/  @!P2 BRA `(.L_x_158) ;  /* 0x000000040014a947 */ /* 0x000fea0003800000 */
[----:B------:R-:W-:-:S13]  /*04d0*/  PLOP3.LUT P0, PT, PT, PT, PT, 0x8, 0x80 ;  /* 0x000000000080781c */ /* 0x000fda0003f0e170 */
.L_x_159:
[----:B------:R-:W-:-:S05]  /*04e0*/  IMAD.WIDE R22, R14, 0x4, R28 ;  /* 0x000000040e167825 */ /* 0x000fca00078e021c */
[----:B------:R-:W2:Y:S04]  /*04f0*/  LDG.E R19, desc[UR6][R22.64+-0x8] ;  /* 0xfffff80616137981 */ /* 0x000ea8000c1e1900 */
[----:B------:R-:W3:Y:S04]  /*0500*/  LDG.E R21, desc[UR6][R22.64+-0x4] ;  /* 0xfffffc0616157981 */ /* 0x000ee8000c1e1900 */
[----:B------:R-:W4:Y:S01]  /*0510*/  LDG.E R25, desc[UR6][R22.64+0x4] ;  /* 0x0000040616197981 */ /* 0x000f22000c1e1900 */
[--C-:B--2---:R-:W-:Y:S02]  /*0520*/  IMAD R18, R19, 0x4, R4.reuse ;  /* 0x0000000413127824 */ /* 0x104fe400078e0204 */
[----:B---3--:R-:W-:-:S02]  /*0530*/  IMAD R19, R21, 0x4, R4 ;  /* 0x0000000415137824 */ /* 0x008fc400078e0204 */
[----:B------:R-:W2:Y:S04]  /*0540*/  LDG.E R21, desc[UR6][R22.64] ;  /* 0x0000000616157981 */ /* 0x000ea8000c1e1900 */
[----:B------:R-:W3:Y:S04]  /*0550*/  LDL R18, [R18] ;  /* 0x0000000012127983 */ /* 0x000ee80000100800 */
[----:B------:R-:W3:Y:S01]  /*0560*/  LDL R19, [R19] ;  /* 0x0000000013137983 */ /* 0x000ee20000100800 */
[----:B------:R-:W-:-:S05]  /*0570*/  IADD3 R31, PT, PT, R14, 0x4, RZ ;  /* 0x000000040e1f7810 */ /* 0x000fca0007ffe0ff */
[----:B------:R-:W-:-:S05]  /*0580*/  IMAD.WIDE R30, R31, 0x4, R28 ;  /* 0x000000041f1e7825 */ /* 0x000fca00078e021c */
[----:B------:R-:W5:Y:S04]  /*0590*/  LDG.E R33, desc[UR6][R30.64+-0x4] ;  /* 0xfffffc061e217981 */ /* 0x000f68000c1e1900 */
[----:B------:R-:W5:Y:S01]  /*05a0*/  LDG.E R35, desc[UR6][R30.64+0x4] ;  /* 0x000004061e237981 */ /* 0x000f62000c1e1900 */
[--C-:B--2---:R-:W-:Y:S02]  /*05b0*/  IMAD R20, R21, 0x4, R4.reuse ;  /* 0x0000000415147824 */ /* 0x104fe400078e0204 */
[--C-:B----4-:R-:W-:Y:S02]  /*05c0*/  IMAD R21, R25, 0x4, R4.reuse ;  /* 0x0000000419157824 */ /* 0x110fe400078e0204 */
[----:B------:R-:W2:Y:S04]  /*05d0*/  LDG.E R25, desc[UR6][R30.64+-0x8] ;  /* 0xfffff8061e197981 */ /* 0x000ea8000c1e1900 */
[----:B---3--:R0:W-:Y:S04]  /*05e0*/  STL.64 [R16+-0x8], R18 ;  /* 0xfffff81210007387 */ /* 0x0081e80000100a00 */
[----:B------:R-:W3:Y:S04]  /*05f0*/  LDL R20, [R20] ;  /* 0x0000000014147983 */ /* 0x000ee80000100800 */
[----:B------:R-:W3:Y:S01]  /*0600*/  LDL R21, [R21] ;  /* 0x0000000015157983 */ /* 0x000ee20000100800 */
[----:B-----5:R-:W-:-:S02]  /*0610*/  IMAD R23, R33, 0x4, R4 ;  /* 0x0000000421177824 */ /* 0x020fc400078e0204 */
[----:B--2---:R-:W-:Y:S02]  /*0620*/  IMAD R22, R25, 0x4, R4 ;  /* 0x0000000419167824 */ /* 0x004fe400078e0204 */
[----:B------:R-:W2:Y:S04]  /*0630*/  LDG.E R25, desc[UR6][R30.64] ;  /* 0x000000061e197981 */ /* 0x000ea8000c1e1900 */
[----:B---3--:R1:W-:Y:S04]  /*0640*/  STL.64 [R16], R20 ;  /* 0x0000001410007387 */ /* 0x0083e80000100a00 */
[----:B------:R-:W3:Y:S04]  /*0650*/  LDL R22, [R22] ;  /* 0x0000000016167983 */ /* 0x000ee80000100800 */
[----:B------:R-:W3:Y:S01]  /*0660*/  LDL R23, [R23] ;  /* 0x0000000017177983 */ /* 0x000ee20000100800 */
[----:B------:R-:W-:-:S04]  /*0670*/  VIADD R33, R14, 0x8 ;  /* 0x000000080e217836 */ /* 0x000fc80000000000 */
[----:B------:R-:W-:-:S04]  /*0680*/  IMAD.WIDE R32, R33, 0x4, R28 ;  /* 0x0000000421207825 */ /* 0x000fc800078e021c */
[----:B0-----:R-:W-:Y:S02]  /*0690*/  IMAD R19, R35, 0x4, R4 ;  /* 0x0000000423137824 */ /* 0x001fe400078e0204 */
[----:B------:R-:W1:Y:S01]  /*06a0*/  LDG.E R35, desc[UR6][R32.64+-0x4] ;  /* 0xfffffc0620237981 */ /* 0x000e62000c1e1900 */
[----:B--2---:R-:W-:-:S03]  /*06b0*/  LEA R18, R25, R4, 0x2 ;  /* 0x0000000419127211 */ /* 0x004fc600078e10ff */
[----:B------:R-:W2:Y:S04]  /*06c0*/  LDG.E R25, desc[UR6][R32.64+-0x8] ;  /* 0xfffff80620197981 */ /* 0x000ea8000c1e1900 */
[----:B---3--:R0:W-:Y:S04]  /*06d0*/  STL.64 [R16+0x8], R22 ;  /* 0x0000081610007387 */ /* 0x0081e80000100a00 */
[----:B------:R-:W3:Y:S04]  /*06e0*/  LDL R18, [R18] ;  /* 0x0000000012127983 */ /* 0x000ee80000100800 */
[----:B------:R-:W3:Y:S01]  /*06f0*/  LDL R19, [R19] ;  /* 0x0000000013137983 */ /* 0x000ee20000100800 */
[----:B-1----:R-:W-:-:S03]  /*0700*/  IMAD R21, R35, 0x4, R4 ;  /* 0x0000000423157824 */ /* 0x002fc600078e0204 */
[----:B------:R-:W0:Y:S01]  /*0710*/  LDG.E R35, desc[UR6][R32.64+0x4] ;  /* 0x0000040620237981 */ /* 0x000e22000c1e1900 */
[----:B--2---:R-:W-:-:S03]  /*0720*/  IMAD R20, R25, 0x4, R4 ;  /* 0x0000000419147824 */ /* 0x004fc600078e0204 */
[----:B------:R-:W2:Y:S04]  /*0730*/  LDG.E R25, desc[UR6][R32.64] ;  /* 0x0000000620197981 */ /* 0x000ea8000c1e1900 */
[----:B---3--:R1:W-:Y:S04]  /*0740*/  STL.64 [R16+0x10], R18 ;  /* 0x0000101210007387 */ /* 0x0083e80000100a00 */
[----:B------:R-:W3:Y:S04]  /*0750*/  LDL R20, [R20] ;  /* 0x0000000014147983 */ /* 0x000ee80000100800 */
[----:B------:R-:W3:Y:S01]  /*0760*/  LDL R21, [R21] ;  /* 0x0000000015157983 */ /* 0x000ee20000100800 */
[----:B------:R-:W-:-:S04]  /*0770*/  VIADD R31, R14, 0xc ;  /* 0x0000000c0e1f7836 */ /* 0x000fc80000000000 */
[----:B------:R-:W-:-:S04]  /*0780*/  IMAD.WIDE R30, R31, 0x4, R28 ;  /* 0x000000041f1e7825 */ /* 0x000fc800078e021c */
[----:B0-----:R-:W-:Y:S01]  /*0790*/  IMAD R23, R35, 0x4, R4 ;  /* 0x0000000423177824 */ /* 0x001fe200078e0204 */
[----:B------:R-:W4:Y:S04]  /*07a0*/  LDG.E R33, desc[UR6][R30.64+0x4] ;  /* 0x000004061e217981 */ /* 0x000f28000c1e1900 */
[----:B------:R-:W1:Y:S01]  /*07b0*/  LDG.E R35, desc[UR6][R30.64+-0x4] ;  /* 0xfffffc061e237981 */ /* 0x000e62000c1e1900 */
[----:B--2---:R-:W-:-:S03]  /*07c0*/  LEA R22, R25, R4, 0x2 ;  /* 0x0000000419167211 */ /* 0x004fc600078e10ff */
[----:B------:R-:W2:Y:S04]  /*07d0*/  LDG.E R25, desc[UR6][R30.64+-0x8] ;  /* 0xfffff8061e197981 */ /* 0x000ea8000c1e1900 */
[----:B---3--:R4:W-:Y:S04]  /*07e0*/  STL.64 [R16+0x18], R20 ;  /* 0x0000181410007387 */ /* 0x0089e80000100a00 */
[----:B------:R-:W3:Y:S04]  /*07f0*/  LDL R22, [R22] ;  /* 0x0000000016167983 */ /* 0x000ee80000100800 */
[----:B------:R-:W3:Y:S01]  /*0800*/  LDL R23, [R23] ;  /* 0x0000000017177983 */ /* 0x000ee20000100800 */
[----:B-1----:R-:W-:-:S02]  /*0810*/  IMAD R19, R35, 0x4, R4 ;  /* 0x0000000423137824 */ /* 0x002fc400078e0204 */
[--C-:B--2---:R-:W-:Y:S02]  /*0820*/  IMAD R18, R25, 0x4, R4.reuse ;  /* 0x0000000419127824 */ /* 0x104fe400078e0204 */
[----:B------:R-:W2:Y:S04]  /*0830*/  LDG.E R25, desc[UR6][R30.64] ;  /* 0x000000061e197981 */ /* 0x000ea8000c1e1900 */
[----:B---3--:R-:W-:Y:S04]  /*0840*/  STL.64 [R16+0x20], R22 ;  /* 0x0000201610007387 */ /* 0x008fe80000100a00 */
[----:B------:R-:W3:Y:S04]  /*0850*/  LDL R18, [R18] ;  /* 0x0000000012127983 */ /* 0x000ee80000100800 */
[----:B------:R-:W3:Y:S01]  /*0860*/  LDL R19, [R19] ;  /* 0x0000000013137983 */ /* 0x000ee20000100800 */
[----:B----4-:R-:W-:Y:S01]  /*0870*/  LEA R21, R33, R4, 0x2 ;  /* 0x0000000421157211 */ /* 0x010fe200078e10ff */
[----:B--2---:R-:W-:-:S02]  /*0880*/  IMAD R25, R25, 0x4, R4 ;  /* 0x0000000419197824 */ /* 0x004fc400078e0204 */
[----:B---3--:R-:W-:Y:S04]  /*0890*/  STL.64 [R16+0x28], R18 ;  /* 0x0000281210007387 */ /* 0x008fe80000100a00 */
[----:B------:R-:W2:Y:S04]  /*08a0*/  LDL R20, [R25] ;  /* 0x0000000019147983 */ /* 0x000ea80000100800 */
[----:B------:R-:W2:Y:S01]  /*08b0*/  LDL R21, [R21] ;  /* 0x0000000015157983 */ /* 0x000ea20000100800 */
[----:B------:R-:W-:-:S05]  /*08c0*/  VIADD R17, R17, 0x10 ;  /* 0x0000001011117836 */ /* 0x000fca0000000000 */
[----:B------:R-:W-:Y:S01]  /*08d0*/  ISETP.GE.AND P2, PT, R17, -0xc, PT ;  /* 0xfffffff41100780c */ /* 0x000fe20003f46270 */
[----:B------:R-:W-:Y:S01]  /*08e0*/  VIADD R14, R14, 0x10 ;  /* 0x000000100e0e7836 */ /* 0x000fe20000000000 */
[----:B--2---:R0:W-:Y:S02]  /*08f0*/  STL.64 [R16+0x30], R20 ;  /* 0x0000301410007387 */ /* 0x0041e40000100a00 */
[----:B0-----:R-:W-:-:S09]  /*0900*/  VIADD R16, R16, 0x40 ;  /* 0x0000004010107836 */ /* 0x001fd20000000000 */
[----:B------:R-:W-:Y:S05]  /*0910*/  @!P2 BRA `(.L_x_159) ;  /* 0xfffffff800f0a947 */ /* 0x000fea000383ffff */
.L_x_158:
[----:B------:R-:W-:Y:S05]  /*0920*/  BSYNC.RECONVERGENT B5 ;  /* 0x0000000000057941 */ /* 0x000fea0003800200 */
.L_x_157:
[----:B------:R-:W-:Y:S01]  /*0930*/  IMAD.MOV R18, RZ, RZ, -R17 ;  /* 0x000000ffff127224 */ /* 0x000fe200078e0a11 */
[----:B------:R-:W-:Y:S04]  /*0940*/  BSSY.RECONVERGENT B5, `(.L_x_160) ;  /* 0x0000026000057945 */ /* 0x000fe80003800200 */
[----:B------:R-:W-:-:S13]  /*0950*/  ISETP.GT.AND P2, PT, R18, 0x4, PT ;  /* 0x000000041200780c */ /* 0x000fda0003f44270 */
[----:B------:R-:W-:Y:S05]  /*0960*/  @!P2 BRA `(.L_x_161) ;  /* 0x00000000008ca947 */ /* 0x000fea0003800000 */
[----:B------:R-:W-:-:S05]  /*0970*/  IMAD.WIDE R22, R14, 0x4, R28 ;  /* 0x000000040e167825 */ /* 0x000fca00078e021c */
[----:B------:R-:W2:Y:S04]  /*0980*/  LDG.E R19, desc[UR6][R22.64+-0x8] ;  /* 0xfffff80616137981 */ /* 0x000ea8000c1e1900 */
[----:B------:R-:W3:Y:S04]  /*0990*/  LDG.E R21, desc[UR6][R22.64+-0x4] ;  /* 0xfffffc0616157981 */ /* 0x000ee8000c1e1900 */
[----:B------:R-:W4:Y:S01]  /*09a0*/  LDG.E R25, desc[UR6][R22.64+0x4] ;  /* 0x0000040616197981 */ /* 0x000f22000c1e1900 */
[----:B--2---:R-:W-:Y:S01]  /*09b0*/  LEA R18, R19, R4, 0x2 ;  /* 0x0000000413127211 */ /* 0x004fe200078e10ff */
[----:B---3--:R-:W-:-:S02]  /*09c0*/  IMAD R19, R21, 0x4, R4 ;  /* 0x0000000415137824 */ /* 0x008fc400078e0204 */
[----:B------:R-:W2:Y:S04]  /*09d0*/  LDG.E R21, desc[UR6][R22.64] ;  /* 0x0000000616157981 */ /* 0x000ea8000c1e1900 */
[----:B------:R-:W3:Y:S04]  /*09e0*/  LDL R18, [R18] ;  /* 0x0000000012127983 */ /* 0x000ee80000100800 */
[----:B------:R-:W3:Y:S01]  /*09f0*/  LDL R19, [R19] ;  /* 0x0000000013137983 */ /* 0x000ee20000100800 */
[----:B------:R-:W-:-:S04]  /*0a00*/  VIADD R31, R14, 0x4 ;  /* 0x000000040e1f7836 */ /* 0x000fc80000000000 */
[----:B------:R-:W-:-:S05]  /*0a10*/  IMAD.WIDE R30, R31, 0x4, R28 ;  /* 0x000000041f1e7825 */ /* 0x000fca00078e021c */
[----:B------:R-:W5:Y:S01]  /*0a20*/  LDG.E R33, desc[UR6][R30.64+-0x4] ;  /* 0xfffffc061e217981 */ /* 0x000f62000c1e1900 */
[--C-:B--2---:R-:W-:Y:S02]  /*0a30*/  IMAD R20, R21, 0x4, R4.reuse ;  /* 0x0000000415147824 */ /* 0x104fe400078e0204 */
[--C-:B----4-:R-:W-:Y:S02]  /*0a40*/  IMAD R21, R25, 0x4, R4.reuse ;  /* 0x0000000419157824 */ /* 0x110fe400078e0204 */
[----:B------:R-:W2:Y:S04]  /*0a50*/  LDG.E R25, desc[UR6][R30.64+-0x8] ;  /* 0xfffff8061e197981 */ /* 0x000ea8000c1e1900 */
[----:B---3--:R0:W-:Y:S04]  /*0a60*/  STL.64 [R16+-0x8], R18 ;  /* 0xfffff81210007387 */ /* 0x0081e80000100a00 */
[----:B------:R-:W3:Y:S04]  /*0a70*/  LDL R20, [R20] ;  /* 0x0000000014147983 */ /* 0x000ee80000100800 */
[----:B------:R-:W3:Y:S01]  /*0a80*/  LDL R21, [R21] ;  /* 0x0000000015157983 */ /* 0x000ee20000100800 */
[----:B-----5:R-:W-:-:S03]  /*0a90*/  IMAD R23, R33, 0x4, R4 ;  /* 0x0000000421177824 */ /* 0x020fc600078e0204 */
[----:B------:R-:W0:Y:S01]  /*0aa0*/  LDG.E R33, desc[UR6][R30.64+0x4] ;  /* 0x000004061e217981 */ /* 0x000e22000c1e1900 */
[----:B--2---:R-:W-:-:S03]  /*0ab0*/  LEA R22, R25, R4, 0x2 ;  /* 0x0000000419167211 */ /* 0x004fc600078e10ff */
[----:B------:R-:W2:Y:S04]  /*0ac0*/  LDG.E R25, desc[UR6][R30.64] ;  /* 0x000000061e197981 */ /* 0x000ea8000c1e1900 */
[----:B---3--:R-:W-:Y:S04]  /*0ad0*/  STL.64 [R16], R20 ;  /* 0x0000001410007387 */ /* 0x008fe80000100a00 */
[----:B------:R-:W3:Y:S04]  /*0ae0*/  LDL R22, [R22] ;  /* 0x0000000016167983 */ /* 0x000ee80000100800 */
[----:B------:R-:W3:Y:S01]  /*0af0*/  LDL R23, [R23] ;  /* 0x0000000017177983 */ /* 0x000ee20000100800 */
[----:B0-----:R-:W-:-:S02]  /*0b00*/  IMAD R19, R33, 0x4, R4 ;  /* 0x0000000421137824 */ /* 0x001fc400078e0204 */
[----:B--2---:R-:W-:Y:S01]  /*0b10*/  IMAD R25, R25, 0x4, R4 ;  /* 0x0000000419197824 */ /* 0x004fe200078e0204 */
[----:B---3--:R-:W-:Y:S04]  /*0b20*/  STL.64 [R16+0x8], R22 ;  /* 0x0000081610007387 */ /* 0x008fe80000100a00 */
[----:B------:R-:W2:Y:S04]  /*0b30*/  LDL R18, [R25] ;  /* 0x0000000019127983 */ /* 0x000ea80000100800 */
[----:B------:R-:W2:Y:S01]  /*0b40*/  LDL R19, [R19] ;  /* 0x0000000013137983 */ /* 0x000ea20000100800 */
[----:B------:R-:W-:Y:S01]  /*0b50*/  PLOP3.LUT P0, PT, PT, PT, PT, 0x8, 0x80 ;  /* 0x000000000080781c */ /* 0x000fe20003f0e170 */
[----:B------:R-:W-:Y:S01]  /*0b60*/  VIADD R17, R17, 0x8 ;  /* 0x0000000811117836 */ /* 0x000fe20000000000 */
[----:B------:R-:W-:Y:S01]  /*0b70*/  IADD3 R14, PT, PT, R14, 0x8, RZ ;  /* 0x000000080e0e7810 */ /* 0x000fe20007ffe0ff */
[----:B--2---:R0:W-:Y:S02]  /*0b80*/  STL.64 [R16+0x10], R18 ;  /* 0x0000101210007387 */ /* 0x0041e40000100a00 */
[----:B0-----:R-:W-:-:S08]  /*0b90*/  VIADD R16, R16, 0x20 ;  /* 0x0000002010107836 */ /* 0x001fd00000000000 */
.L_x_161:
[----:B------:R-:W-:Y:S05]  /*0ba0*/  BSYNC.RECONVERGENT B5 ;  /* 0x0000000000057941 */ /* 0x000fea0003800200 */
.L_x_160:
[----:B------:R-:W-:-:S13]  /*0bb0*/  ISETP.NE.OR P0, PT, R17, RZ, P0 ;  /* 0x000000ff1100720c */ /* 0x000fda0000705670 */
[----:B------:R-:W-:Y:S05]  /*0bc0*/  @!P0 BREAK.RELIABLE B2 ;  /* 0x0000000000028942 */ /* 0x000fea0003800100 */
[----:B------:R-:W-:Y:S05]  /*0bd0*/  @!P0 BRA `(.L_x_154) ;  /* 0x0000000000548947 */ /* 0x000fea0003800000 */
.L_x_156:
[----:B------:R-:W-:Y:S05]  /*0be0*/  BSYNC.RELIABLE B2 ;  /* 0x0000000000027941 */ /* 0x000fea0003800100 */
.L_x_155:
        /* <DEDUP_REMOVED lines=9> */
[----:B------:R-:W-:Y:S02]  /*0c80*/  VIADD R17, R17, 0x4 ;  /* 0x0000000411117836 */ /* 0x000fe40000000000 */
[----:B--2---:R-:W-:Y:S01]  /*0c90*/  IMAD R20, R21, 0x4, R4 ;  /* 0x0000000415147824 */ /* 0x004fe200078e0204 */
[----:B----4-:R-:W-:Y:S01]  /*0ca0*/  LEA R21, R25, R4, 0x2 ;  /* 0x0000000419157211 */ /* 0x010fe200078e10ff */
[----:B---3--:R-:W-:Y:S04]  /*0cb0*/  STL.64 [R16+-0x8], R18 ;  /* 0xfffff81210007387 */ /* 0x008fe80000100a00 */
[----:B------:R-:W2:Y:S04]  /*0cc0*/  LDL R20, [R20] ;  /* 0x0000000014147983 */ /* 0x000ea80000100800 */
[----:B------:R-:W2:Y:S01]  /*0cd0*/  LDL R21, [R21] ;  /* 0x0000000015157983 */ /* 0x000ea20000100800 */
[----:B------:R-:W-:Y:S01]  /*0ce0*/  ISETP.NE.AND P0, PT, R17, RZ, PT ;  /* 0x000000ff1100720c */ /* 0x000fe20003f05270 */
[----:B------:R-:W-:-:S02]  /*0cf0*/  VIADD R14, R14, 0x4 ;  /* 0x000000040e0e7836 */ /* 0x000fc40000000000 */
[----:B--2---:R0:W-:Y:S02]  /*0d00*/  STL.64 [R16], R20 ;  /* 0x0000001410007387 */ /* 0x0041e40000100a00 */
[----:B0-----:R-:W-:-:S08]  /*0d10*/  VIADD R16, R16, 0x10 ;  /* 0x0000001010107836 */ /* 0x001fd00000000000 */
[----:B------:R-:W-:Y:S05]  /*0d20*/  @P0 BRA `(.L_x_155) ;  /* 0xfffffffc00b00947 */ /* 0x000fea000383ffff */
.L_x_154:
[----:B------:R-:W-:Y:S05]  /*0d30*/  BSYNC.RECONVERGENT B3 ;  /* 0x0000000000037941 */ /* 0x000fea0003800200 */
.L_x_153:
[----:B------:R-:W-:-:S13]  /*0d40*/  ISETP.NE.AND P0, PT, R13, RZ, PT ;  /* 0x000000ff0d00720c */ /* 0x000fda0003f05270 */
[----:B------:R-:W-:Y:S05]  /*0d50*/  @!P0 BRA `(.L_x_152) ;  /* 0x00000000004c8947 */ /* 0x000fea0003800000 */
[----:B------:R-:W0:Y:S01]  /*0d60*/  LDC.64 R16, c[0x0][0x398] ;  /* 0x0000e600ff107b82 */ /* 0x000e220000000a00 */
[----:B------:R-:W-:-:S04]  /*0d70*/  IMAD.IADD R19, R10, 0x1, R15 ;  /* 0x000000010a137824 */ /* 0x000fc800078e020f */
[----:B0-----:R-:W-:-:S05]  /*0d80*/  IMAD.WIDE R16, R19, 0x4, R16 ;  /* 0x0000000413107825 */ /* 0x001fca00078e0210 */
[----:B------:R-:W2:Y:S02]  /*0d90*/  LDG.E R19, desc[UR6][R16.64] ;  /* 0x0000000610137981 */ /* 0x000ea4000c1e1900 */
[----:B--2---:R-:W-:-:S06]  /*0da0*/  LEA R19, R19, R4, 0x2 ;  /* 0x0000000413137211 */ /* 0x004fcc00078e10ff */
[----:B------:R-:W2:Y:S01]  /*0db0*/  LDL R19, [R19] ;  /* 0x0000000013137983 */ /* 0x000ea20000100800 */
[----:B------:R-:W-:Y:S01]  /*0dc0*/  IMAD R14, R15, 0x4, R6 ;  /* 0x000000040f0e7824 */ /* 0x000fe200078e0206 */
[----:B------:R-:W-:-:S04]  /*0dd0*/  ISETP.NE.AND P0, PT, R13, 0x1, PT ;  /* 0x000000010d00780c */ /* 0x000fc80003f05270 */
[----:B--2---:R0:W-:Y:S09]  /*0de0*/  STL [R14], R19 ;  /* 0x000000130e007387 */ /* 0x0041f20000100800 */
[----:B------:R-:W-:Y:S05]  /*0df0*/  @!P0 BRA `(.L_x_152) ;  /* 0x0000000000248947 */ /* 0x000fea0003800000 */
[----:B------:R-:W2:Y:S01]  /*0e00*/  LDG.E R15, desc[UR6][R16.64+0x4] ;  /* 0x00000406100f7981 */ /* 0x000ea2000c1e1900 */
[----:B------:R-:W-:-:S13]  /*0e10*/  ISETP.NE.AND P0, PT, R13, 0x2, PT ;  /* 0x000000020d00780c */ /* 0x000fda0003f05270 */
[----:B------:R-:W3:Y:S01]  /*0e20*/  @P0 LDG.E R13, desc[UR6][R16.64+0x8] ;  /* 0x00000806100d0981 */ /* 0x000ee2000c1e1900 */
[----:B--2---:R-:W-:-:S06]  /*0e30*/  IMAD R15, R15, 0x4, R4 ;  /* 0x000000040f0f7824 */ /* 0x004fcc00078e0204 */
[----:B------:R-:W2:Y:S01]  /*0e40*/  LDL R15, [R15] ;  /* 0x000000000f0f7983 */ /* 0x000ea20000100800 */
[----:B---3--:R-:W-:-:S03]  /*0e50*/  @P0 IMAD R13, R13, 0x4, R4 ;  /* 0x000000040d0d0824 */ /* 0x008fc600078e0204 */
[----:B--2---:R1:W-:Y:S04]  /*0e60*/  STL [R14+0x4], R15 ;  /* 0x0000040f0e007387 */ /* 0x0043e80000100800 */
[----:B------:R-:W2:Y:S04]  /*0e70*/  @P0 LDL R13, [R13] ;  /* 0x000000000d0d0983 */ /* 0x000ea80000100800 */
[----:B--2---:R1:W-:Y:S02]  /*0e80*/  @P0 STL [R14+0x8], R13 ;  /* 0x0000080d0e000387 */ /* 0x0043e40000100800 */
.L_x_152:
[----:B------:R-:W-:Y:S05]  /*0e90*/  BSYNC.RECONVERGENT B4 ;  /* 0x0000000000047941 */ /* 0x000fea0003800200 */
.L_x_151:
[----:B------:R-:W2:Y:S01]  /*0ea0*/  LDL R25, [R1+0x28] ;  /* 0x0000280001197983 */ /* 0x000ea20000100800 */
[----:B01----:R-:W2:Y:S01]  /*0eb0*/  LDC.64 R14, c[0x0][0x3b0] ;  /* 0x0000ec00ff0e7b82 */ /* 0x003ea20000000a00 */
[----:B------:R-:W-:Y:S01]  /*0ec0*/  ISETP.GE.AND P2, PT, R12, 0x2, PT ;  /* 0x000000020c00780c */ /* 0x000fe20003f46270 */
[----:B--2---:R-:W-:-:S05]  /*0ed0*/  IMAD.WIDE R16, R25, 0x4, R14 ;  /* 0x0000000419107825 */ /* 0x004fca00078e020e */
[----:B------:R0:W5:Y:S01]  /*0ee0*/  LDG.E R13, desc[UR6][R16.64] ;  /* 0x00000006100d7981 */ /* 0x000162000c1e1900 */
[----:B------:R-:W-:Y:S06]  /*0ef0*/  BSSY.RECONVERGENT B2, `(.L_x_162) ;  /* 0x0000055000027945 */ /* 0x000fec0003800200 */
[----:B------:R-:W-:Y:S05]  /*0f00*/  @!P2 BRA `(.L_x_163) ;  /* 0x00000004004ca947 */ /* 0x000fea0003800000 */
[----:B0-----:R-:W-:Y:S01]  /*0f10*/  IADD3 R16, PT, PT, R11, -0x2, -R10 ;  /* 0xfffffffe0b107810 */ /* 0x001fe20007ffe80a */
[----:B------:R-:W-:Y:S01]  /*0f20*/  BSSY.RECONVERGENT B3, `(.L_x_164) ;  /* 0x000002f000037945 */ /* 0x000fe20003800200 */
[----:B------:R-:W-:Y:S02]  /*0f30*/  LOP3.LUT R10, RZ, R10, RZ, 0x33, !PT ;  /* 0x0000000aff0a7212 */ /* 0x000fe400078e33ff */
[----:B------:R-:W-:-:S03]  /*0f40*/  ISETP.GE.U32.AND P0, PT, R16, 0x3, PT ;  /* 0x000000031000780c */ /* 0x000fc60003f06070 */
[----:B------:R-:W-:Y:S02]  /*0f50*/  IMAD.IADD R10, R11, 0x1, R10 ;  /* 0x000000010b0a7824 */ /* 0x000fe400078e020a */
[----:B------:R-:W-:-:S03]  /*0f60*/  HFMA2 R11, -RZ, RZ, 0, 5.9604644775390625e-08 ;  /* 0x00000001ff0b7431 */ /* 0x000fc600000001ff */
[----:B------:R-:W-:-:S05]  /*0f70*/  LOP3.LUT R30, R10, 0x3, RZ, 0xc0, !PT ;  /* 0x000000030a1e7812 */ /* 0x000fca00078ec0ff */
[----:B------:R-:W-:Y:S05]  /*0f80*/  @!P0 BRA `(.L_x_165) ;  /* 0x0000000000a08947 */ /* 0x000fea0003800000 */
[----:B------:R-:W-:Y:S01]  /*0f90*/  BSSY.RECONVERGENT B4, `(.L_x_166) ;  /* 0x0000026000047945 */ /* 0x000fe20003800200 */
[----:B------:R-:W-:Y:S01]  /*0fa0*/  LOP3.LUT R32, R10, 0xfffffffc, RZ, 0xc0, !PT ;  /* 0xfffffffc0a207812 */ /* 0x000fe200078ec0ff */
[----:B------:R-:W-:-:S07]  /*0fb0*/  IMAD.MOV.U32 R33, RZ, RZ, 0x1 ;  /* 0x00000001ff217424 */ /* 0x000fce00078e00ff */
.L_x_167:
[----:B0-----:R-:W-:-:S05]  /*0fc0*/  IMAD R31, R33, 0x4, R6 ;  /* 0x00000004211f7824 */ /* 0x001fca00078e0206 */
[----:B------:R-:W2:Y:S04]  /*0fd0*/  LDL R34, [R31] ;  /* 0x000000001f227983 */ /* 0x000ea80000100800 */
[----:B------:R-:W3:Y:S04]  /*0fe0*/  LDL.64 R10, [R31+0x4] ;  /* 0x000004001f0a7983 */ /* 0x000ee80000100a00 */
[----:B------:R-:W4:Y:S01]  /*0ff0*/  LDL R35, [R31+0xc] ;  /* 0x00000c001f237983 */ /* 0x000f220000100800 */
[----:B--2---:R-:W-:-:S04]  /*1000*/  IMAD.WIDE R18, R34, 0x4, R14 ;  /* 0x0000000422127825 */ /* 0x004fc800078e020e */
[--C-:B---3--:R-:W-:Y:S02]  /*1010*/  IMAD.WIDE R16, R10, 0x4, R14.reuse ;  /* 0x000000040a107825 */ /* 0x108fe400078e020e */
[----:B------:R-:W2:Y:S02]  /*1020*/  LDG.E R18, desc[UR6][R18.64] ;  /* 0x0000000612127981 */ /* 0x000ea4000c1e1900 */
[--C-:B------:R-:W-:Y:S02]  /*1030*/  IMAD.WIDE R20, R11, 0x4, R14.reuse ;  /* 0x000000040b147825 */ /* 0x100fe400078e020e */
[----:B------:R-:W3:Y:S02]  /*1040*/  LDG.E R17, desc[UR6][R16.64] ;  /* 0x0000000610117981 */ /* 0x000ee4000c1e1900 */
[----:B----4-:R-:W-:Y:S02]  /*1050*/  IMAD.WIDE R22, R35, 0x4, R14 ;  /* 0x0000000423167825 */ /* 0x010fe400078e020e */
[----:B------:R-:W4:Y:S04]  /*1060*/  LDG.E R20, desc[UR6][R20.64] ;  /* 0x0000000614147981 */ /* 0x000f28000c1e1900 */
[----:B------:R-:W4:Y:S01]  /*1070*/  LDG.E R22, desc[UR6][R22.64] ;  /* 0x0000000616167981 */ /* 0x000f22000c1e1900 */
[----:B--2--5:R-:W-:-:S02]  /*1080*/  VIMNMX R36, PT, PT, R18, R13, PT ;  /* 0x0000000d12247248 */ /* 0x024fc40003fe0100 */
[----:B------:R-:W-:Y:S02]  /*1090*/  ISETP.GE.AND P4, PT, R18, R13, PT ;  /* 0x0000000d1200720c */ /* 0x000fe40003f86270 */
[----:B---3--:R-:W-:Y:S02]  /*10a0*/  VIMNMX R13, PT, PT, R36, R17, PT ;  /* 0x00000011240d7248 */ /* 0x008fe40003fe0100 */
[----:B------:R-:W-:Y:S01]  /*10b0*/  ISETP.GE.AND P0, PT, R17, R36, PT ;  /* 0x000000241100720c */ /* 0x000fe20003f06270 */
[C---:B------:R-:W-:Y:S01]  /*10c0*/  VIADD R17, R33.reuse, 0x3 ;  /* 0x0000000321117836 */ /* 0x040fe20000000000 */
[----:B------:R-:W-:Y:S01]  /*10d0*/  SEL R37, R34, R25, !P4 ;  /* 0x0000001922257207 */ /* 0x000fe20006000000 */
[----:B------:R-:W-:Y:S01]  /*10e0*/  VIADD R33, R33, 0x4 ;  /* 0x0000000421217836 */ /* 0x000fe20000000000 */
[----:B----4-:R-:W-:Y:S02]  /*10f0*/  ISETP.GE.AND P3, PT, R20, R13, PT ;  /* 0x0000000d1400720c */ /* 0x010fe40003f66270 */
[----:B------:R-:W-:-:S02]  /*1100*/  VIMNMX R13, PT, PT, R13, R20, PT ;  /* 0x000000140d0d7248 */ /* 0x000fc40003fe0100 */
[----:B------:R-:W-:Y:S02]  /*1110*/  SEL R16, R10, R37, !P0 ;  /* 0x000000250a107207 */ /* 0x000fe40004000000 */
[----:B------:R-:W-:Y:S02]  /*1120*/  SEL R34, R25, R34, !P4 ;  /* 0x0000002219227207 */ /* 0x000fe40006000000 */
[----:B------:R-:W-:Y:S02]  /*1130*/  SEL R18, R11, R16, !P3 ;  /* 0x000000100b127207 */ /* 0x000fe40005800000 */
[----:B------:R-:W-:Y:S01]  /*1140*/  ISETP.GE.AND P4, PT, R22, R13, PT ;  /* 0x0000000d1600720c */ /* 0x000fe20003f86270 */
[----:B------:R0:W-:Y:S01]  /*1150*/  STL [R31], R34 ;  /* 0x000000221f007387 */ /* 0x0001e20000100800 */
[----:B------:R-:W-:Y:S02]  /*1160*/  SEL R11, R16, R11, !P3 ;  /* 0x0000000b100b7207 */ /* 0x000fe40005800000 */
[----:B------:R-:W-:-:S02]  /*1170*/  SEL R10, R37, R10, !P0 ;  /* 0x0000000a250a7207 */ /* 0x000fc40004000000 */
[----:B------:R-:W-:Y:S02]  /*1180*/  SEL R16, R18, R35, !P4 ;  /* 0x0000002312107207 */ /* 0x000fe40006000000 */
[----:B------:R-:W-:Y:S01]  /*1190*/  ISETP.NE.AND P0, PT, R17, R32, PT ;  /* 0x000000201100720c */ /* 0x000fe20003f05270 */
[----:B------:R0:W-:Y:S01]  /*11a0*/  STL.64 [R31+0x4], R10 ;  /* 0x0000040a1f007387 */ /* 0x0001e20000100a00 */
[----:B------:R-:W-:Y:S02]  /*11b0*/  VIMNMX R13, PT, PT, R13, R22, PT ;  /* 0x000000160d0d7248 */ /* 0x000fe40003fe0100 */
[----:B------:R-:W-:Y:S01]  /*11c0*/  SEL R25, R35, R18, !P4 ;  /* 0x0000001223197207 */ /* 0x000fe20006000000 */
[----:B------:R0:W-:Y:S08]  /*11d0*/  STL [R31+0xc], R16 ;  /* 0x00000c101f007387 */ /* 0x0001f00000100800 */
[----:B------:R-:W-:Y:S05]  /*11e0*/  @P0 BRA `(.L_x_167) ;  /* 0xfffffffc00740947 */ /* 0x000fea000383ffff */
[----:B------:R-:W-:Y:S05]  /*11f0*/  BSYNC.RECONVERGENT B4 ;  /* 0x0000000000047941 */ /* 0x000fea0003800200 */
.L_x_166:
[----:B0-----:R-:W-:-:S07]  /*1200*/  MOV R11, R33 ;  /* 0x00000021000b7202 */ /* 0x001fce0000000f00 */
.L_x_165:
[----:B------:R-:W-:Y:S05]  /*1210*/  BSYNC.RECONVERGENT B3 ;  /* 0x0000000000037941 */ /* 0x000fea0003800200 */
.L_x_164:
[----:B------:R-:W-:Y:S01]  /*1220*/  ISETP.NE.AND P0, PT, R30, RZ, PT ;  /* 0x000000ff1e00720c */ /* 0x000fe20003f05270 */
[----:B------:R-:W-:-:S12]  /*1230*/  BSSY.RECONVERGENT B3, `(.L_x_168) ;  /* 0x000001f000037945 */ /* 0x000fd80003800200 */
[----:B------:R-:W-:Y:S05]  /*1240*/  @!P0 BRA `(.L_x_169) ;  /* 0x0000000000748947 */ /* 0x000fea0003800000 */
[----:B------:R-:W-:-:S05]  /*1250*/  IMAD R16, R11, 0x4, R6 ;  /* 0x000000040b107824 */ /* 0x000fca00078e0206 */
[----:B------:R-:W2:Y:S02]  /*1260*/  LDL R18, [R16] ;  /* 0x0000000010127983 */ /* 0x000ea40000100800 */
[----:B--2---:R-:W-:-:S06]  /*1270*/  IMAD.WIDE R10, R18, 0x4, R14 ;  /* 0x00000004120a7825 */ /* 0x004fcc00078e020e */
[----:B------:R-:W2:Y:S01]  /*1280*/  LDG.E R10, desc[UR6][R10.64] ;  /* 0x000000060a0a7981 */ /* 0x000ea2000c1e1900 */
[----:B------:R-:W-:Y:S02]  /*1290*/  ISETP.NE.AND P3, PT, R30, 0x1, PT ;  /* 0x000000011e00780c */ /* 0x000fe40003f65270 */
[----:B--2--5:R-:W-:Y:S02]  /*12a0*/  ISETP.GE.AND P0, PT, R10, R13, PT ;  /* 0x0000000d0a00720c */ /* 0x024fe40003f06270 */
[----:B------:R-:W-:Y:S02]  /*12b0*/  VIMNMX R13, PT, PT, R13, R10, PT ;  /* 0x0000000a0d0d7248 */ /* 0x000fe40003fe0100 */
[----:B------:R-:W-:Y:S02]  /*12c0*/  SEL R17, R25, R18, !P0 ;  /* 0x0000001219117207 */ /* 0x000fe40004000000 */
[----:B------:R-:W-:-:S03]  /*12d0*/  SEL R25, R18, R25, !P0 ;  /* 0x0000001912197207 */ /* 0x000fc60004000000 */
[----:B------:R0:W-:Y:S02]  /*12e0*/  STL [R16], R17 ;  /* 0x0000001110007387 */ /* 0x0001e40000100800 */
[----:B------:R-:W-:Y:S05]  /*12f0*/  @!P3 BRA `(.L_x_169) ;  /* 0x000000000048b947 */ /* 0x000fea0003800000 */
[----:B------:R-:W2:Y:S02]  /*1300*/  LDL R18, [R16+0x4] ;  /* 0x0000040010127983 */ /* 0x000ea40000100800 */
[----:B--2---:R-:W-:-:S06]  /*1310*/  IMAD.WIDE R10, R18, 0x4, R14 ;  /* 0x00000004120a7825 */ /* 0x004fcc00078e020e */
[----:B------:R-:W2:Y:S01]  /*1320*/  LDG.E R10, desc[UR6][R10.64] ;  /* 0x000000060a0a7981 */ /* 0x000ea2000c1e1900 */
[----:B------:R-:W-:Y:S02]  /*1330*/  ISETP.NE.AND P3, PT, R30, 0x2, PT ;  /* 0x000000021e00780c */ /* 0x000fe40003f65270 */
[----:B--2---:R-:W-:Y:S02]  /*1340*/  ISETP.GE.AND P0, PT, R10, R13, PT ;  /* 0x0000000d0a00720c */ /* 0x004fe40003f06270 */
[----:B------:R-:W-:Y:S02]  /*1350*/  VIMNMX R13, PT, PT, R13, R10, PT ;  /* 0x0000000a0d0d7248 */ /* 0x000fe40003fe0100 */
[----:B0-----:R-:W-:Y:S02]  /*1360*/  SEL R17, R25, R18, !P0 ;  /* 0x0000001219117207 */ /* 0x001fe40004000000 */
[----:B------:R-:W-:-:S03]  /*1370*/  SEL R25, R18, R25, !P0 ;  /* 0x0000001912197207 */ /* 0x000fc60004000000 */
[----:B------:R1:W-:Y:S02]  /*1380*/  STL [R16+0x4], R17 ;  /* 0x0000041110007387 */ /* 0x0003e40000100800 */
[----:B------:R-:W-:Y:S05]  /*1390*/  @!P3 BRA `(.L_x_169) ;  /* 0x000000000020b947 */ /* 0x000fea0003800000 */
[----:B------:R-:W2:Y:S02]  /*13a0*/  LDL R10, [R16+0x8] ;  /* 0x00000800100a7983 */ /* 0x000ea40000100800 */
[----:B--2---:R-:W-:-:S06]  /*13b0*/  IMAD.WIDE R14, R10, 0x4, R14 ;  /* 0x000000040a0e7825 */ /* 0x004fcc00078e020e */
[----:B------:R-:W2:Y:S02]  /*13c0*/  LDG.E R14, desc[UR6][R14.64] ;  /* 0x000000060e0e7981 */ /* 0x000ea4000c1e1900 */
[----:B--2---:R-:W-:Y:S02]  /*13d0*/  ISETP.GE.AND P0, PT, R14, R13, PT ;  /* 0x0000000d0e00720c */ /* 0x004fe40003f06270 */
[----:B------:R-:W-:Y:S02]  /*13e0*/  VIMNMX R13, PT, PT, R13, R14, PT ;  /* 0x0000000e0d0d7248 */ /* 0x000fe40003fe0100 */
[----:B------:R-:W-:Y:S02]  /*13f0*/  SEL R11, R25, R10, !P0 ;  /* 0x0000000a190b7207 */ /* 0x000fe40004000000 */
[----:B------:R-:W-:-:S03]  /*1400*/  SEL R25, R10, R25, !P0 ;  /* 0x000000190a197207 */ /* 0x000fc60004000000 */
[----:B------:R2:W-:Y:S04]  /*1410*/  STL [R16+0x8], R11 ;  /* 0x0000080b10007387 */ /* 0x0005e80000100800 */
.L_x_169:
[----:B------:R-:W-:Y:S05]  /*1420*/  BSYNC.RECONVERGENT B3 ;  /* 0x0000000000037941 */ /* 0x000fea0003800200 */
.L_x_168:
[----:B------:R3:W-:Y:S02]  /*1430*/  STL [R1+0x28], R25 ;  /* 0x0000281901007387 */ /* 0x0007e40000100800 */
.L_x_163:
[----:B------:R-:W-:Y:S05]  /*1440*/  BSYNC.RECONVERGENT B2 ;  /* 0x0000000000027941 */ /* 0x000fea0003800200 */
.L_x_162:
[----:B012---:R-:W0:Y:S01]  /*1450*/  LDC.64 R16, c[0x0][0x3a8] ;  /* 0x0000ea00ff107b82 */ /* 0x007e220000000a00 */
[----:B------:R-:W-:Y:S01]  /*1460*/  ISETP.NE.AND P0, PT, R12, 0x1, PT ;  /* 0x000000010c00780c */ /* 0x000fe20003f05270 */
[----:B------:R-:W1:Y:S01]  /*1470*/  LDCU UR4, c[0x0][0x388] ;  /* 0x00007100ff0477ac */ /* 0x000e620008000800 */
[----:B0-----:R-:W-:-:S05]  /*1480*/  IMAD.WIDE R16, R25, 0x4, R16 ;  /* 0x0000000419107825 */ /* 0x001fca00078e0210 */
[----:B------:R-:W2:Y:S01]  /*1490*/  LDG.E R21, desc[UR6][R16.64] ;  /* 0x0000000610157981 */ /* 0x000ea2000c1e1900 */
[----:B------:R-:W-:Y:S01]  /*14a0*/  ISETP.NE.OR P0, PT, R24, RZ, P0 ;  /* 0x000000ff1800720c */ /* 0x000fe20000705670 */
[----:B-1----:R-:W-:Y:S02]  /*14b0*/  IMAD R11, R9, UR4, RZ ;  /* 0x00000004090b7c24 */ /* 0x002fe4000f8e02ff */
[----:B------:R-:W-:Y:S02]  /*14c0*/  IMAD.U32 R22, R2, 0x4, R1 ;  /* 0x0000000402167824 */ /* 0x000fe400078e0001 */
[----:B------:R-:W-:-:S03]  /*14d0*/  IMAD.WIDE R10, R11, 0x4, R26 ;  /* 0x000000040b0a7825 */ /* 0x000fc600078e021a */
[----:B-----5:R0:W-:Y:S05]  /*14e0*/  STL [R22+0x4], R13 ;  /* 0x0000040d16007387 */ /* 0x0201ea0000100800 */
[----:B------:R-:W1:Y:S01]  /*14f0*/  @!P0 LDC.64 R14, c[0x0][0x3b8] ;  /* 0x0000ee00ff0e8b82 */ /* 0x000e620000000a00 */
[----:B------:R0:W-:Y:S01]  /*1500*/  @!P0 STG.E desc[UR6][R10.64], R8 ;  /* 0x000000080a008986 */ /* 0x0001e2000c101906 */
[----:B--2---:R-:W-:Y:S02]  /*1510*/  SHF.R.S32.HI R20, RZ, 0x1f, R21 ;  /* 0x0000001fff147819 */ /* 0x004fe40000011415 */
[----:B-1----:R-:W-:-:S04]  /*1520*/  @!P0 LEA R19, P3, R21, R14, 0x2 ;  /* 0x0000000e15138211 */ /* 0x002fc800078610ff */
[----:B------:R-:W-:Y:S01]  /*1530*/  @!P0 LEA.HI.X R15, R21, R15, R20, 0x2, P3 ;  /* 0x0000000f150f8211 */ /* 0x000fe200018f1414 */
[----:B------:R0:W-:Y:S04]  /*1540*/  @!P0 STG.E desc[UR6][R10.64+0x8], R19 ;  /* 0x000008130a008986 */ /* 0x0001e8000c101906 */
[----:B------:R0:W-:Y:S01]  /*1550*/  @!P0 STG.E desc[UR6][R10.64+0x4], R15 ;  /* 0x0000040f0a008986 */ /* 0x0001e2000c101906 */
[----:B------:R-:W-:Y:S05]  /*1560*/  @!P2 BRA `(.L_x_170) ;  /* 0x0000000400a4a947 */ /* 0x000fea0003800000 */
[----:B------:R-:W-:-:S07]  /*1570*/  IMAD.MOV.U32 R23, RZ, RZ, 0x1 ;  /* 0x00000001ff177424 */ /* 0x000fce00078e00ff */
.L_x_178:
[----:B------:R-:W-:Y:S01]  /*1580*/  IMAD R18, R23, 0x4, R6 ;  /* 0x0000000417127824 */ /* 0x000fe200078e0206 */
[----:B0-----:R-:W0:Y:S04]  /*1590*/  LDC.64 R14, c[0x0][0x3c0] ;  /* 0x0000f000ff0e7b82 */ /* 0x001e280000000a00 */
[----:B------:R-:W0:Y:S01]  /*15a0*/  LDL R17, [R18] ;  /* 0x0000000012117983 */ /* 0x000e220000100800 */
[----:B--2---:R-:W-:Y:S01]  /*15b0*/  ISETP.GE.AND P0, PT, R24, R13, PT ;  /* 0x0000000d1800720c */ /* 0x004fe20003f06270 */
[----:B------:R-:W-:Y:S02]  /*15c0*/  HFMA2 R8, -RZ, RZ, 0, 0 ;  /* 0x00000000ff087431 */ /* 0x000fe400000001ff */
[----:B0-----:R-:W-:-:S10]  /*15d0*/  IMAD.WIDE R16, R17, 0x4, R14 ;  /* 0x0000000411107825 */ /* 0x001fd400078e020e */
[----:B------:R-:W-:Y:S05]  /*15e0*/  @P0 BRA `(.L_x_171) ;  /* 0x00000004006c0947 */ /* 0x000fea0003800000 */
[----:B------:R-:W2:Y:S01]  /*15f0*/  LDG.E R18, desc[UR6][R16.64] ;  /* 0x0000000610127981 */ /* 0x000ea2000c1e1900 */
[----:B------:R-:W2:Y:S03]  /*1600*/  LDCU.64 UR4, c[0x0][0x3c8] ;  /* 0x00007900ff0477ac */ /* 0x000ea60008000a00 */
[----:B---3--:R-:W3:Y:S01]  /*1610*/  LDG.E R25, desc[UR6][R16.64+0x4] ;  /* 0x0000040610197981 */ /* 0x008ee2000c1e1900 */
[----:B------:R-:W-:Y:S02]  /*1620*/  IMAD.MOV.U32 R8, RZ, RZ, RZ ;  /* 0x000000ffff087224 */ /* 0x000fe400078e00ff */
[----:B------:R-:W-:Y:S01]  /*1630*/  IMAD.MOV.U32 R30, RZ, RZ, R24 ;  /* 0x000000ffff1e7224 */ /* 0x000fe200078e0018 */
[----:B--2---:R-:W-:Y:S02]  /*1640*/  LEA R14, P0, R18, UR4, 0x2 ;  /* 0x00000004120e7c11 */ /* 0x004fe4000f8010ff */
[--C-:B------:R-:W-:Y:S01]  /*1650*/  SHF.R.S32.HI R15, RZ, 0x1f, R18.reuse ;  /* 0x0000001fff0f7819 */ /* 0x100fe20000011412 */
[----:B---3--:R-:W-:-:S03]  /*1660*/  IMAD.IADD R25, R25, 0x1, -R18 ;  /* 0x0000000119197824 */ /* 0x008fc600078e0a12 */
[----:B------:R-:W-:-:S07]  /*1670*/  LEA.HI.X R15, R18, UR5, R15, 0x2, P0 ;  /* 0x00000005120f7c11 */ /* 0x000fce00080f140f */
.L_x_177:
[----:B------:R-:W-:-:S13]  /*1680*/  ISETP.NE.AND P0, PT, R23, 0x1, PT ;  /* 0x000000011700780c */ /* 0x000fda0003f05270 */
[----:B0-----:R-:W0:Y:S01]  /*1690*/  @!P0 LDC.64 R16, c[0x0][0x3b8] ;  /* 0x0000ee00ff108b82 */ /* 0x001e220000000a00 */
[----:B------:R-:W-:-:S04]  /*16a0*/  @!P0 IADD3 R18, P2, PT, R21, R30, RZ ;  /* 0x0000001e15128210 */ /* 0x000fc80007f5e0ff */
[----:B------:R-:W-:Y:S02]  /*16b0*/  @!P0 LEA.HI.X.SX32 R19, R30, R20, 0x1, P2 ;  /* 0x000000141e138211 */ /* 0x000fe400010f0eff */
[----:B0-----:R-:W-:-:S04]  /*16c0*/  @!P0 LEA R16, P2, R18, R16, 0x2 ;  /* 0x0000001012108211 */ /* 0x001fc800078410ff */
[----:B------:R-:W-:-:S05]  /*16d0*/  @!P0 LEA.HI.X R17, R18, R17, R19, 0x2, P2 ;  /* 0x0000001112118211 */ /* 0x000fca00010f1413 */
[----:B------:R0:W2:Y:S01]  /*16e0*/  @!P0 LDG.E R31, desc[UR6][R16.64] ;  /* 0x00000006101f8981 */ /* 0x0000a2000c1e1900 */
[----:B------:R-:W-:Y:S01]  /*16f0*/  @P0 IMAD.WIDE R32, R30, 0x4, R10 ;  /* 0x000000041e200825 */ /* 0x000fe200078e020a */
[----:B------:R-:W-:-:S04]  /*1700*/  IABS R34, R25 ;  /* 0x0000001900227213 */ /* 0x000fc80000000000 */
[----:B------:R-:W1:Y:S08]  /*1710*/  I2F.RP R35, R34 ;  /* 0x0000002200237306 */ /* 0x000e700000209400 */
[----:B-1----:R-:W1:Y:S01]  /*1720*/  MUFU.RCP R35, R35 ;  /* 0x0000002300237308 */ /* 0x002e620000001000 */
[----:B------:R-:W2:Y:S01]  /*1730*/  @P0 LDG.E R31, desc[UR6][R32.64] ;  /* 0x00000006201f0981 */ /* 0x000ea2000c1e1900 */
[----:B-1----:R-:W-:-:S06]  /*1740*/  VIADD R18, R35, 0xffffffe ;  /* 0x0ffffffe23127836 */ /* 0x002fcc0000000000 */
[----:B------:R1:W3:Y:S02]  /*1750*/  F2I.FTZ.U32.TRUNC.NTZ R19, R18 ;  /* 0x0000001200137305 */ /* 0x0002e4000021f000 */
[----:B-1----:R-:W-:Y:S01]  /*1760*/  IMAD.MOV.U32 R18, RZ, RZ, RZ ;  /* 0x000000ffff127224 */ /* 0x002fe200078e00ff */
[----:B---3--:R-:W-:-:S05]  /*1770*/  IADD3 R37, PT, PT, RZ, -R19, RZ ;  /* 0x80000013ff257210 */ /* 0x008fca0007ffe0ff */
[----:B0-----:R-:W-:-:S04]  /*1780*/  IMAD R17, R37, R34, RZ ;  /* 0x0000002225117224 */ /* 0x001fc800078e02ff */
[----:B------:R-:W-:Y:S01]  /*1790*/  IMAD.HI.U32 R19, R19, R17, R18 ;  /* 0x0000001113137227 */ /* 0x000fe200078e0012 */
[----:B------:R-:W-:-:S05]  /*17a0*/  IABS R17, R25 ;  /* 0x0000001900117213 */ /* 0x000fca0000000000 */
[----:B------:R-:W-:Y:S01]  /*17b0*/  IMAD.MOV R17, RZ, RZ, -R17 ;  /* 0x000000ffff117224 */ /* 0x000fe200078e0a11 */
[----:B--2---:R-:W-:Y:S02]  /*17c0*/  IABS R16, R31 ;  /* 0x0000001f00107213 */ /* 0x004fe40000000000 */
[----:B------:R-:W-:-:S03]  /*17d0*/  ISETP.GE.AND P3, PT, R31, RZ, PT ;  /* 0x000000ff1f00720c */ /* 0x000fc60003f66270 */
[----:B------:R-:W-:-:S04]  /*17e0*/  IMAD.HI.U32 R19, R19, R16, RZ ;  /* 0x0000001013137227 */ /* 0x000fc800078e00ff */
[----:B------:R-:W-:-:S05]  /*17f0*/  IMAD R19, R19, R17, R16 ;  /* 0x0000001113137224 */ /* 0x000fca00078e0210 */
[----:B------:R-:W-:-:S13]  /*1800*/  ISETP.GT.U32.AND P0, PT, R34, R19, PT ;  /* 0x000000132200720c */ /* 0x000fda0003f04070 */
[----:B------:R-:W-:Y:S01]  /*1810*/  @!P0 IMAD.IADD R19, R19, 0x1, -R34 ;  /* 0x0000000113138824 */ /* 0x000fe200078e0a22 */
[----:B------:R-:W-:-:S04]  /*1820*/  ISETP.NE.AND P0, PT, R25, RZ, PT ;  /* 0x000000ff1900720c */ /* 0x000fc80003f05270 */
[----:B------:R-:W-:-:S13]  /*1830*/  ISETP.GT.U32.AND P2, PT, R34, R19, PT ;  /* 0x000000132200720c */ /* 0x000fda0003f44070 */
[----:B------:R-:W-:-:S05]  /*1840*/  @!P2 IMAD.IADD R19, R19, 0x1, -R34 ;  /* 0x000000011313a824 */ /* 0x000fca00078e0a22 */
[----:B------:R-:W-:Y:S02]  /*1850*/  @!P3 IADD3 R19, PT, PT, -R19, RZ, RZ ;  /* 0x000000ff1313b210 */ /* 0x000fe40007ffe1ff */
[----:B------:R-:W-:-:S05]  /*1860*/  @!P0 LOP3.LUT R19, RZ, R25, RZ, 0x33, !PT ;  /* 0x00000019ff138212 */ /* 0x000fca00078e33ff */
[----:B------:R-:W-:-:S05]  /*1870*/  IMAD.WIDE R16, R19, 0x4, R14 ;  /* 0x0000000413107825 */ /* 0x000fca00078e020e */
[----:B------:R-:W2:Y:S01]  /*1880*/  LDG.E R33, desc[UR6][R16.64] ;  /* 0x0000000610217981 */ /* 0x000ea2000c1e1900 */
[----:B------:R-:W-:Y:S01]  /*1890*/  BSSY.RECONVERGENT B2, `(.L_x_172) ;  /* 0x000001d000027945 */ /* 0x000fe20003800200 */
[----:B------:R-:W-:Y:S02]  /*18a0*/  PLOP3.LUT P0, PT, PT, PT, PT, 0x80, 0x8 ;  /* 0x000000000008781c */ /* 0x000fe40003f0f070 */
[----:B--2---:R-:W-:-:S13]  /*18b0*/  ISETP.NE.AND P2, PT, R33, -0x1, PT ;  /* 0xffffffff2100780c */ /* 0x004fda0003f45270 */
[----:B------:R-:W-:Y:S05]  /*18c0*/  @!P2 BRA `(.L_x_173) ;  /* 0x000000000064a947 */ /* 0x000fea0003800000 */
[----:B------:R-:W-:Y:S02]  /*18d0*/  IMAD.MOV.U32 R18, RZ, RZ, R33 ;  /* 0x000000ffff127224 */ /* 0x000fe400078e0021 */
[----:B------:R-:W-:Y:S02]  /*18e0*/  IMAD.MOV.U32 R32, RZ, RZ, R19 ;  /* 0x000000ffff207224 */ /* 0x000fe400078e0013 */
[----:B------:R-:W-:-:S07]  /*18f0*/  IMAD.MOV.U32 R33, RZ, RZ, RZ ;  /* 0x000000ffff217224 */ /* 0x000fce00078e00ff */
.L_x_174:
[----:B------:R-:W-:Y:S01]  /*1900*/  ISETP.NE.AND P2, PT, R18, R31, PT ;  /* 0x0000001f1200720c */ /* 0x000fe20003f45270 */
[----:B------:R-:W-:Y:S01]  /*1910*/  IMAD.MOV.U32 R18, RZ, RZ, 0x1 ;  /* 0x00000001ff127424 */ /* 0x000fe200078e00ff */
[----:B------:R-:W-:-:S11]  /*1920*/  PLOP3.LUT P0, PT, PT, PT, PT, 0x8, 0x80 ;  /* 0x000000000080781c */ /* 0x000fd60003f0e170 */
[----:B------:R-:W-:Y:S05]  /*1930*/  @!P2 BRA `(.L_x_173) ;  /* 0x000000000048a947 */ /* 0x000fea0003800000 */
[----:B------:R-:W0:Y:S01]  /*1940*/  LDC R35, c[0x0][0x384] ;  /* 0x0000e100ff237b82 */ /* 0x000e220000000800 */
[----:B------:R-:W1:Y:S01]  /*1950*/  LDCU UR4, c[0x0][0x390] ;  /* 0x00007200ff0477ac */ /* 0x000e620008000800 */
[----:B------:R-:W-:Y:S01]  /*1960*/  IADD3 R18, PT, PT, R32, 0x1, RZ ;  /* 0x0000000120127810 */ /* 0x000fe20007ffe0ff */
[----:B------:R-:W-:-:S03]  /*1970*/  VIADD R33, R33, 0x1 ;  /* 0x0000000121217836 */ /* 0x000fc60000000000 */
[----:B------:R-:W-:-:S04]  /*1980*/  ISETP.NE.AND P2, PT, R18, R25, PT ;  /* 0x000000191200720c */ /* 0x000fc80003f45270 */
[----:B------:R-:W-:Y:S02]  /*1990*/  SEL R19, R18, RZ, P2 ;  /* 0x000000ff12137207 */ /* 0x000fe40001000000 */
[----:B-1----:R-:W-:-:S04]  /*19a0*/  ISETP.NE.AND P0, PT, R33, UR4, PT ;  /* 0x0000000421007c0c */ /* 0x002fc8000bf05270 */
[----:B------:R-:W-:Y:S01]  /*19b0*/  SEL R32, R19, R32, !P0 ;  /* 0x0000002013207207 */ /* 0x000fe20004000000 */
[----:B0-----:R-:W-:-:S04]  /*19c0*/  IMAD.WIDE R16, R35, 0x4, R16 ;  /* 0x0000000423107825 */ /* 0x001fc800078e0210 */
[----:B------:R-:W-:-:S03]  /*19d0*/  IMAD.WIDE R18, R19, 0x4, R14 ;  /* 0x0000000413127825 */ /* 0x000fc600078e020e */
[----:B------:R-:W-:Y:S02]  /*19e0*/  SEL R16, R18, R16, !P0 ;  /* 0x0000001012107207 */ /* 0x000fe40004000000 */
[----:B------:R-:W-:-:S05]  /*19f0*/  SEL R17, R19, R17, !P0 ;  /* 0x0000001113117207 */ /* 0x000fca0004000000 */
[----:B------:R-:W2:Y:S01]  /*1a00*/  LDG.E R18, desc[UR6][R16.64] ;  /* 0x0000000610127981 */ /* 0x000ea2000c1e1900 */
[----:B------:R-:W-:Y:S02]  /*1a10*/  SEL R33, R33, RZ, P0 ;  /* 0x000000ff21217207 */ /* 0x000fe40000000000 */
[----:B--2---:R-:W-:-:S13]  /*1a20*/  ISETP.NE.AND P2, PT, R18, -0x1, PT ;  /* 0xffffffff1200780c */ /* 0x004fda0003f45270 */
[----:B------:R-:W-:Y:S05]  /*1a30*/  @P2 BRA `(.L_x_174) ;  /* 0xfffffffc00b02947 */ /* 0x000fea000383ffff */
[----:B------:R-:W-:Y:S01]  /*1a40*/  PLOP3.LUT P0, PT, PT, PT, PT, 0x80, 0x8 ;  /* 0x000000000008781c */ /* 0x000fe20003f0f070 */
[----:B------:R-:W-:-:S12]  /*1a50*/  IMAD.MOV.U32 R18, RZ, RZ, RZ ;  /* 0x000000ffff127224 */ /* 0x000fd800078e00ff */
.L_x_173:
[----:B------:R-:W-:Y:S05]  /*1a60*/  BSYNC.RECONVERGENT B2 ;  /* 0x0000000000027941 */ /* 0x000fea0003800200 */
.L_x_172:
[----:B------:R-:W-:-:S04]  /*1a70*/  VOTE.ANY R17, PT, PT ;  /* 0x0000000000117806 */ /* 0x000fc800038e0100 */
[----:B------:R-:W-:Y:S05]  /*1a80*/  WARPSYNC R17 ;  /* 0x0000000011007348 */ /* 0x000fea0003800000 */
[----:B------:R-:W0:Y:S01]  /*1a90*/  REDUX.SUM.S32 UR4, R18 ;  /* 0x00000000120473c4 */ /* 0x000e22000000c200 */
[----:B------:R-:W-:Y:S01]  /*1aa0*/  BSSY.RECONVERGENT B2, `(.L_x_175) ;  /* 0x000000b000027945 */ /* 0x000fe20003800200 */
[----:B0-----:R-:W-:-:S03]  /*1ab0*/  IMAD.U32 R19, RZ, RZ, UR4 ;  /* 0x00000004ff137e24 */ /* 0x001fc6000f8e00ff */
[----:B------:R-:W-:Y:S05]  /*1ac0*/  @P0 BRA `(.L_x_176) ;  /* 0x0000000000200947 */ /* 0x000fea0003800000 */
[----:B------:R-:W-:Y:S01]  /*1ad0*/  ISETP.NE.AND P0, PT, R2, R7, PT ;  /* 0x000000070200720c */ /* 0x000fe20003f05270 */
[----:B------:R-:W-:-:S12]  /*1ae0*/  VOTEU.ANY UR4, UPT, PT ;  /* 0x0000000000047886 */ /* 0x000fd800038e0100 */
[----:B------:R-:W0:Y:S02]  /*1af0*/  @P0 S2R R18, SR_LTMASK ;  /* 0x0000000000120919 */ /* 0x000e240000003900 */
[----:B0-----:R-:W-:-:S04]  /*1b00*/  @P0 LOP3.LUT R18, R18, UR4, RZ, 0xc0, !PT ;  /* 0x0000000412120c12 */ /* 0x001fc8000f8ec0ff */
[----:B------:R-:W0:Y:S02]  /*1b10*/  @P0 POPC R17, R18 ;  /* 0x0000001200110309 */ /* 0x000e240000000000 */
[----:B0-----:R-:W-:-:S04]  /*1b20*/  @P0 IMAD.IADD R17, R17, 0x1, R8 ;  /* 0x0000000111110824 */ /* 0x001fc800078e0208 */
[----:B------:R-:W-:-:S05]  /*1b30*/  @P0 IMAD.WIDE.U32 R16, R17, 0x4, R10 ;  /* 0x0000000411100825 */ /* 0x000fca00078e000a */
[----:B------:R0:W-:Y:S02]  /*1b40*/  @P0 STG.E desc[UR6][R16.64], R31 ;  /* 0x0000001f10000986 */ /* 0x0001e4000c101906 */
.L_x_176:
[----:B------:R-:W-:Y:S05]  /*1b50*/  BSYNC.RECONVERGENT B2 ;  /* 0x0000000000027941 */ /* 0x000fea0003800200 */
.L_x_175:
[----:B------:R-:W-:Y:S01]  /*1b60*/  IADD3 R30, PT, PT, R30, 0x20, RZ ;  /* 0x000000201e1e7810 */ /* 0x000fe20007ffe0ff */
[----:B------:R-:W-:-:S03]  /*1b70*/  IMAD.IADD R8, R19, 0x1, R8 ;  /* 0x0000000113087824 */ /* 0x000fc600078e0208 */
[----:B------:R-:W-:-:S13]  /*1b80*/  ISETP.GE.AND P0, PT, R30, R13, PT ;  /* 0x0000000d1e00720c */ /* 0x000fda0003f06270 */
[----:B------:R-:W-:Y:S05]  /*1b90*/  @!P0 BRA `(.L_x_177) ;  /* 0xfffffff800b88947 */ /* 0x000fea000383ffff */
.L_x_171:
[----:B------:R-:W-:Y:S01]  /*1ba0*/  VIADD R23, R23, 0x1 ;  /* 0x0000000117177836 */ /* 0x000fe20000000000 */
[----:B------:R-:W-:Y:S05]  /*1bb0*/  WARPSYNC.ALL ;  /* 0x0000000000007948 */ /* 0x000fea0003800000 */
[----:B------:R-:W-:Y:S01]  /*1bc0*/  ISETP.NE.AND P0, PT, R23, R12, PT ;  /* 0x0000000c1700720c */ /* 0x000fe20003f05270 */
[----:B------:R1:W2:-:S12]  /*1bd0*/  SHFL.IDX PT, R13, R8, RZ, 0x1f ;  /* 0x00001fff080d7589 */ /* 0x00029800000e0000 */
[----:B-1----:R-:W-:Y:S05]  /*1be0*/  @P0 BRA `(.L_x_178) ;  /* 0xfffffff800640947 */ /* 0x002fea000383ffff */
[----:B--2---:R1:W-:Y:S02]  /*1bf0*/  STL [R22+0x4], R13 ;  /* 0x0000040d16007387 */ /* 0x0043e40000100800 */
.L_x_170:
[----:B------:R-:W-:-:S03]  /*1c00*/  UMOV UR4, 0xffffffff ;  /* 0xffffffff00047882 */ /* 0x000fc60000000000 */
[----:B------:R-:W-:Y:S05]  /*1c10*/  BRA.DIV UR4, `(.L_x_179) ;  /* 0x0000000604047947 */ /* 0x000fea000b800000 */
[----:B------:R-:W-:Y:S01]  /*1c20*/  NOP ;  /* 0x0000000000007918 */ /* 0x000fe20000000000 */
.L_x_194:
[----:B------:R-:W-:Y:S01]  /*1c30*/  ISETP.NE.AND P0, PT, R2, R7, PT ;  /* 0x000000070200720c */ /* 0x000fe20003f05270 */
[----:B------:R-:W-:-:S12]  /*1c40*/  BSSY B2, `(.L_x_180) ;  /* 0x0000009000027945 */ /* 0x000fd80003800000 */
[----:B------:R-:W-:Y:S05]  /*1c50*/  @P0 BRA `(.L_x_181) ;  /* 0x00000000001c0947 */ /* 0x000fea0003800000 */
[----:B------:R-:W-:Y:S01]  /*1c60*/  ISETP.NE.AND P0, PT, R24, RZ, PT ;  /* 0x000000ff1800720c */ /* 0x000fe20003f05270 */
[----:B------:R-:W-:-:S03]  /*1c70*/  UMOV UR4, 0xffffffff ;  /* 0xffffffff00047882 */ /* 0x000fc60000000000 */
[----:B------:R-:W-:-:S05]  /*1c80*/  SEL R2, R13, RZ, !P0 ;  /* 0x000000ff0d027207 */ /* 0x000fca0004000000 */
[----:B------:R-:W-:Y:S01]  /*1c90*/  IMAD.IADD R3, R3, 0x1, R2 ;  /* 0x0000000103037824 */ /* 0x000fe200078e0202 */
[----:B------:R-:W-:Y:S06]  /*1ca0*/  BRA.DIV UR4, `(.L_x_182) ;  /* 0x0000000204fc7947 */ /* 0x000fec000b800000 */
[----:B------:R-:W-:Y:S01]  /*1cb0*/  NOP ;  /* 0x0000000000007918 */ /* 0x000fe20000000000 */
.L_x_197:
[----:B------:R-:W-:-:S07]  /*1cc0*/  IMAD.MOV.U32 R9, RZ, RZ, R7 ;  /* 0x000000ffff097224 */ /* 0x000fce00078e0007 */
.L_x_181:
[----:B------:R-:W-:Y:S05]  /*1cd0*/  BSYNC B2 ;  /* 0x0000000000027941 */ /* 0x000fea0003800000 */
.L_x_180:
[----:B------:R-:W-:-:S13]  /*1ce0*/  ISETP.NE.AND P0, PT, R9, RZ, PT ;  /* 0x000000ff0900720c */ /* 0x000fda0003f05270 */
[----:B------:R-:W-:Y:S05]  /*1cf0*/  @!P0 BRA `(.L_x_183) ;  /* 0x0000000000788947 */ /* 0x000fea0003800000 */
[----:B------:R-:W-:Y:S01]  /*1d00*/  BSSY.RELIABLE B2, `(.L_x_184) ;  /* 0x000000d000027945 */ /* 0x000fe20003800100 */
.L_x_186:
[----:B0-----:R-:W-:-:S05]  /*1d10*/  LEA R17, R9, R1, 0x2 ;  /* 0x0000000109117211 */ /* 0x001fca00078e10ff */
[----:B-1----:R-:W2:Y:S04]  /*1d20*/  LDL R13, [R17+0xc] ;  /* 0x00000c00110d7983 */ /* 0x002ea80000100800 */
[----:B------:R-:W4:Y:S01]  /*1d30*/  LDL R11, [R17] ;  /* 0x00000000110b7983 */ /* 0x000f220000100800 */
[----:B--2---:R-:W-:-:S05]  /*1d40*/  VIADD R2, R13, 0x1 ;  /* 0x000000010d027836 */ /* 0x004fca0000000000 */
[----:B------:R0:W-:Y:S01]  /*1d50*/  STL [R17+0xc], R2 ;  /* 0x00000c0211007387 */ /* 0x0001e20000100800 */
[----:B----4-:R-:W-:-:S13]  /*1d60*/  ISETP.GE.AND P0, PT, R2, R11, PT ;  /* 0x0000000b0200720c */ /* 0x010fda0003f06270 */
[----:B0-----:R-:W-:Y:S05]  /*1d70*/  @!P0 BRA `(.L_x_185) ;  /* 0x0000000000148947 */ /* 0x001fea0003800000 */
[----:B------:R-:W-:-:S05]  /*1d80*/  VIADD R9, R9, 0xffffffff ;  /* 0xffffffff09097836 */ /* 0x000fca0000000000 */
[----:B------:R-:W-:-:S13]  /*1d90*/  ISETP.NE.AND P0, PT, R9, RZ, PT ;  /* 0x000000ff0900720c */ /* 0x000fda0003f05270 */
[----:B------:R-:W-:Y:S05]  /*1da0*/  @!P0 BREAK.RELIABLE B2 ;  /* 0x0000000000028942 */ /* 0x000fea0003800100 */
[----:B------:R-:W-:Y:S05]  /*1db0*/  @P0 BRA `(.L_x_186) ;  /* 0xfffffffc00d40947 */ /* 0x000fea000383ffff */
[----:B------:R-:W-:Y:S05]  /*1dc0*/  BRA `(.L_x_183) ;  /* 0x0000000000447947 */ /* 0x000fea0003800000 */
.L_x_185:
[----:B------:R-:W-:Y:S05]  /*1dd0*/  BSYNC.RELIABLE B2 ;  /* 0x0000000000027941 */ /* 0x000fea0003800100 */
.L_x_184:
[----:B------:R-:W0:Y:S02]  /*1de0*/  LDCU UR4, c[0x0][0x388] ;  /* 0x00007100ff0477ac */ /* 0x000e240008000800 */
[----:B0-----:R-:W-:-:S04]  /*1df0*/  IMAD R15, R9, UR4, RZ ;  /* 0x00000004090f7c24 */ /* 0x001fc8000f8e02ff */
[----:B------:R-:W-:-:S05]  /*1e00*/  IMAD.WIDE R14, R15, 0x4, R26 ;  /* 0x000000040f0e7825 */ /* 0x000fca00078e021a */
[----:B------:R-:W2:Y:S02]  /*1e10*/  LDG.E R2, desc[UR6][R14.64] ;  /* 0x000000060e027981 */ /* 0x000ea4000c1e1900 */
[----:B--2---:R-:W-:-:S13]  /*1e20*/  ISETP.NE.AND P0, PT, R2, -0x1, PT ;  /* 0xffffffff0200780c */ /* 0x004fda0003f05270 */
[----:B------:R-:W2:Y:S04]  /*1e30*/  @!P0 LDG.E R11, desc[UR6][R14.64+0x4] ;  /* 0x000004060e0b8981 */ /* 0x000ea8000c1e1900 */
[----:B------:R-:W2:Y:S02]  /*1e40*/  @!P0 LDG.E R10, desc[UR6][R14.64+0x8] ;  /* 0x000008060e0a8981 */ /* 0x000ea4000c1e1900 */
[----:B--2---:R-:W-:-:S04]  /*1e50*/  @!P0 IMAD.WIDE R10, R13, 0x4, R10 ;  /* 0x000000040d0a8825 */ /* 0x004fc800078e020a */
[----:B------:R-:W-:Y:S02]  /*1e60*/  @P0 IMAD.WIDE R12, R13, 0x4, R14 ;  /* 0x000000040d0c0825 */ /* 0x000fe400078e020e */
[----:B------:R-:W2:Y:S04]  /*1e70*/  @!P0 LD.E R10, desc[UR6][R10.64+0x4] ;  /* 0x000004060a0a8980 */ /* 0x000ea8000c101900 */
[----:B------:R-:W4:Y:S01]  /*1e80*/  @P0 LDG.E R12, desc[UR6][R12.64+0x4] ;  /* 0x000004060c0c0981 */ /* 0x000f22000c1e1900 */
[--C-:B------:R-:W-:Y:S02]  /*1e90*/  @!P0 IMAD.MOV.U32 R2, RZ, RZ, R9.reuse ;  /* 0x000000ffff028224 */ /* 0x100fe400078e0009 */
[----:B------:R-:W-:Y:S01]  /*1ea0*/  @P0 IMAD.MOV.U32 R2, RZ, RZ, R9 ;  /* 0x000000ffff020224 */ /* 0x000fe200078e0009 */
[----:B--2---:R0:W-:Y:S04]  /*1eb0*/  @!P0 STL [R17+0x18], R10 ;  /* 0x0000180a11008387 */ /* 0x0041e80000100800 */
[----:B----4-:R0:W-:Y:S01]  /*1ec0*/  @P0 STL [R17+0x18], R12 ;  /* 0x0000180c11000387 */ /* 0x0101e20000100800 */
[----:B------:R-:W-:Y:S05]  /*1ed0*/  BRA `(.L_x_187) ;  /* 0xffffffe000f87947 */ /* 0x000fea000383ffff */
.L_x_183:
[----:B------:R-:W-:Y:S05]  /*1ee0*/  BSYNC B0 ;  /* 0x0000000000007941 */ /* 0x000fea0003800000 */
.L_x_149:
[----:B------:R-:W-:Y:S05]  /*1ef0*/  @!P1 BRA `(.L_x_188) ;  /* 0xffffffe000d89947 */ /* 0x000fea000383ffff */
.L_x_148:
[----:B------:R-:W-:Y:S05]  /*1f00*/  BSYNC B1 ;  /* 0x0000000000017941 */ /* 0x000fea0003800000 */
.L_x_147:
[----:B------:R-:W-:-:S13]  /*1f10*/  ISETP.NE.AND P0, PT, R24, RZ, PT ;  /* 0x000000ff1800720c */ /* 0x000fda0003f05270 */
[----:B------:R-:W-:Y:S05]  /*1f20*/  @P0 EXIT ;  /* 0x000000000000094d */ /* 0x000fea0003800000 */
[----:B------:R-:W2:Y:S01]  /*1f30*/  S2R R0, SR_LANEID ;  /* 0x0000000000007919 */ /* 0x000ea20000000000 */
[----:B------:R-:W4:Y:S08]  /*1f40*/  REDUX.SUM UR5, R3 ;  /* 0x00000000030573c4 */ /* 0x000f30000000c000 */
[----:B------:R-:W5:Y:S01]  /*1f50*/  LDC.64 R4, c[0x0][0x3d8] ;  /* 0x0000f600ff047b82 */ /* 0x000f620000000a00 */
[----:B------:R-:W-:-:S02]  /*1f60*/  VOTEU.ANY UR4, UPT, PT ;  /* 0x0000000000047886 */ /* 0x000fc400038e0100 */
[----:B------:R-:W-:Y:S01]  /*1f70*/  UFLO.U32 UR4, UR4 ;  /* 0x00000004000472bd */ /* 0x000fe200080e0000 */
[----:B----4-:R-:W-:-:S05]  /*1f80*/  MOV R7, UR5 ;  /* 0x0000000500077c02 */ /* 0x010fca0008000f00 */
[----:B--2---:R-:W-:-:S13]  /*1f90*/  ISETP.EQ.U32.AND P0, PT, R0, UR4, PT ;  /* 0x0000000400007c0c */ /* 0x004fda000bf02070 */
[----:B-----5:R-:W-:Y:S01]  /*1fa0*/  @P0 REDG.E.ADD.STRONG.GPU desc[UR6][R4.64], R7 ;  /* 0x000000070400098e */ /* 0x020fe2000c12e106 */
[----:B------:R-:W-:Y:S05]  /*1fb0*/  EXIT ;  /* 0x000000000000794d */ /* 0x000fea0003800000 */
.L_x_150:
[----:B------:R-:W-:Y:S01]  /*1fc0*/  BSSY B2, `(.L_x_189) ;  /* 0x0000005000027945 */ /* 0x000fe20003800000 */
[----:B------:R-:W-:-:S07]  /*1fd0*/  IMAD.MOV.U32 R10, RZ, RZ, -0x1 ;  /* 0xffffffffff0a7424 */ /* 0x000fce00078e00ff */
[----:B0-----:R-:W-:Y:S05]  /*1fe0*/  WARPSYNC.COLLECTIVE R10, `(.L_x_190) ;  /* 0x000000000a087348 */ /* 0x001fea0003c00000 */
[----:B------:R-:W-:Y:S01]  /*1ff0*/  NOP ;  /* 0x0000000000007918 */ /* 0x000fe20000000000 */
[----:B0-----:R-:W-:Y:S05]  /*2000*/  ENDCOLLECTIVE ;  /* 0x000000000000791b */ /* 0x001fea0003800000 */
.L_x_190:
[----:B------:R-:W-:Y:S05]  /*2010*/  BSYNC B2 ;  /* 0x0000000000027941 */ /* 0x000fea0003800000 */
.L_x_189:
[----:B------:R-:W-:Y:S05]  /*2020*/  BRA `(.L_x_191) ;  /* 0xffffffe000c07947 */ /* 0x000fea000383ffff */
.L_x_179:
[----:B------:R-:W-:Y:S01]  /*2030*/  BSSY B2, `(.L_x_192) ;  /* 0x0000005000027945 */ /* 0x000fe20003800000 */
[----:B0-----:R-:W-:-:S07]  /*2040*/  IMAD.MOV.U32 R10, RZ, RZ, -0x1 ;  /* 0xffffffffff0a7424 */ /* 0x001fce00078e00ff */
[----:B-1-3--:R-:W-:Y:S05]  /*2050*/  WARPSYNC.COLLECTIVE R10, `(.L_x_193) ;  /* 0x000000000a087348 */ /* 0x00afea0003c00000 */
[----:B------:R-:W-:Y:S01]  /*2060*/  NOP ;  /* 0x0000000000007918 */ /* 0x000fe20000000000 */
[----:B-1-3--:R-:W-:Y:S05]  /*2070*/  ENDCOLLECTIVE ;  /* 0x000000000000791b */ /* 0x00afea0003800000 */
.L_x_193:
[----:B------:R-:W-:Y:S05]  /*2080*/  BSYNC B2 ;  /* 0x0000000000027941 */ /* 0x000fea0003800000 */
.L_x_192:
[----:B------:R-:W-:Y:S05]  /*2090*/  BRA `(.L_x_194) ;  /* 0xfffffff800e47947 */ /* 0x000fea000383ffff */
.L_x_182:
[----:B------:R-:W-:Y:S01]  /*20a0*/  BSSY B3, `(.L_x_195) ;  /* 0x0000005000037945 */ /* 0x000fe20003800000 */
[----:B0-----:R-:W-:-:S07]  /*20b0*/  IMAD.MOV.U32 R10, RZ, RZ, -0x1 ;  /* 0xffffffffff0a7424 */ /* 0x001fce00078e00ff */
[----:B-1-3--:R-:W-:Y:S05]  /*20c0*/  WARPSYNC.COLLECTIVE R10, `(.L_x_196) ;  /* 0x000000000a087348 */ /* 0x00afea0003c00000 */
[----:B------:R-:W-:Y:S01]  /*20d0*/  NOP ;  /* 0x0000000000007918 */ /* 0x000fe20000000000 */
[----:B-1-3--:R-:W-:Y:S05]  /*20e0*/  ENDCOLLECTIVE ;  /* 0x000000000000791b */ /* 0x00afea0003800000 */
.L_x_196:
[----:B------:R-:W-:Y:S05]  /*20f0*/  BSYNC B3 ;  /* 0x0000000000037941 */ /* 0x000fea0003800000 */
.L_x_195:
[----:B------:R-:W-:Y:S05]  /*2100*/  BRA `(.L_x_197) ;  /* 0xfffffff800ec7947 */ /* 0x000fea000383ffff */
.L_x_198:
        /* <DEDUP_REMOVED lines=15> */
.L_x_213:


//--------------------- .text._Z14buildHashTablePiS_S_S_iiii --------------------------
	.section	.text._Z14buildHashTablePiS_S_S_iiii,"ax",@progbits
	.align	128
        .global         _Z14buildHashTablePiS_S_S_iiii
        .type           _Z14buildHashTablePiS_S_S_iiii,@function
        .size           _Z14buildHashTablePiS_S_S_iiii,(.L_x_214 - _Z14buildHashTablePiS_S_S_iiii)
        .other          _Z14buildHashTablePiS_S_S_iiii,@"STO_CUDA_ENTRY STV_DEFAULT"
_Z14buildHashTablePiS_S_S_iiii:
.text._Z14buildHashTablePiS_S_S_iiii:
[----:B------:R-:W-:Y:S01]  /*0000*/  LDC R1, c[0x0][0x37c] ;  /* 0x0000df00ff017b82 */ /* 0x000fe20000000800 */
[----:B------:R-:W0:Y:S07]  /*0010*/  S2R R0, SR_TID.X ;  /* 0x0000000000007919 */ /* 0x000e2e0000002100 */
[----:B------:R-:W0:Y:S01]  /*0020*/  S2UR UR4, SR_CTAID.X ;  /* 0x00000000000479c3 */ /* 0x000e220000002500 */
[----:B------:R-:W1:Y:S07]  /*0030*/  LDCU UR5, c[0x0][0x3a0] ;  /* 0x00007400ff0577ac */ /* 0x000e6e0008000800 */
[----:B------:R-:W0:Y:S02]  /*0040*/  LDC R3, c[0x0][0x360] ;  /* 0x0000d800ff037b82 */ /* 0x000e240000000800 */
[----:B0-----:R-:W-:-:S05]  /*0050*/  IMAD R0, R3, UR4, R0 ;  /* 0x0000000403007c24 */ /* 0x001fca000f8e0200 */
[----:B-1----:R-:W-:-:S13]  /*0060*/  ISETP.GE.AND P0, PT, R0, UR5, PT ;  /* 0x0000000500007c0c */ /* 0x002fda000bf06270 */
[----:B------:R-:W-:Y:S05]  /*0070*/  @P0 EXIT ;  /* 0x000000000000094d */ /* 0x000fea0003800000 */
[----:B------:R-:W0:Y:S01]  /*0080*/  LDCU UR4, c[0x0][0x370] ;  /* 0x00006e00ff0477ac */ /* 0x000e220008000800 */
[----:B------:R-:W1:Y:S01]  /*0090*/  LDCU.64 UR6, c[0x0][0x358] ;  /* 0x00006b00ff0677ac */ /* 0x000e620008000a00 */
[----:B0-----:R-:W-:-:S07]  /*00a0*/  IMAD R3, R3, UR4, RZ ;  /* 0x0000000403037c24 */ /* 0x001fce000f8e02ff */
.L_x_202:
[----:B------:R-:W0:Y:S01]  /*00b0*/  LDC.64 R6, c[0x0][0x398] ;  /* 0x0000e600ff067b82 */ /* 0x000e220000000a00 */
[----:B------:R-:W2:Y:S07]  /*00c0*/  LDCU UR4, c[0x0][0x3a0] ;  /* 0x00007400ff0477ac */ /* 0x000eae0008000800 */
[----:B------:R-:W3:Y:S08]  /*00d0*/  LDC.64 R10, c[0x0][0x380] ;  /* 0x0000e000ff0a7b82 */ /* 0x000ef00000000a00 */
[----:B------:R-:W4:Y:S01]  /*00e0*/  LDC.64 R4, c[0x0][0x390] ;  /* 0x0000e400ff047b82 */ /* 0x000f220000000a00 */
[----:B0-----:R-:W-:-:S06]  /*00f0*/  IMAD.WIDE R6, R0, 0x4, R6 ;  /* 0x0000000400067825 */ /* 0x001fcc00078e0206 */
[----:B-1----:R-:W3:Y:S01]  /*0100*/  LDG.E R7, desc[UR6][R6.64] ;  /* 0x0000000606077981 */ /* 0x002ee2000c1e1900 */
[----:B----4-:R-:W-:-:S06]  /*0110*/  IMAD.WIDE R4, R0, 0x4, R4 ;  /* 0x0000000400047825 */ /* 0x010fcc00078e0204 */
[----:B------:R-:W4:Y:S01]  /*0120*/  LDG.E R5, desc[UR6][R4.64] ;  /* 0x0000000604057981 */ /* 0x000f22000c1e1900 */
[----:B---3--:R-:W-:-:S05]  /*0130*/  IMAD.WIDE R10, R7, 0x4, R10 ;  /* 0x00000004070a7825 */ /* 0x008fca00078e020a */
[----:B------:R-:W3:Y:S04]  /*0140*/  LDG.E R2, desc[UR6][R10.64] ;  /* 0x000000060a027981 */ /* 0x000ee8000c1e1900 */
[----:B------:R-:W3:Y:S01]  /*0150*/  LDG.E R9, desc[UR6][R10.64+0x4] ;  /* 0x000004060a097981 */ /* 0x000ee2000c1e1900 */
[----:B----4-:R-:W-:Y:S02]  /*0160*/  IABS R4, R5 ;  /* 0x0000000500047213 */ /* 0x010fe40000000000 */
[----:B------:R-:W-:Y:S01]  /*0170*/  ISETP.GE.AND P2, PT, R5, RZ, PT ;  /* 0x000000ff0500720c */ /* 0x000fe20003f46270 */
[----:B---3--:R-:W-:-:S05]  /*0180*/  IMAD.IADD R8, R9, 0x1, -R2 ;  /* 0x0000000109087824 */ /* 0x008fca00078e0a02 */
[----:B------:R-:W-:-:S04]  /*0190*/  IABS R13, R8 ;  /* 0x00000008000d7213 */ /* 0x000fc80000000000 */
[----:B------:R-:W0:Y:S08]  /*01a0*/  I2F.RP R9, R13 ;  /* 0x0000000d00097306 */ /* 0x000e300000209400 */
[----:B0-----:R-:W0:Y:S02]  /*01b0*/  MUFU.RCP R9, R9 ;  /* 0x0000000900097308 */ /* 0x001e240000001000 */
[----:B0-----:R-:W-:-:S06]  /*01c0*/  VIADD R6, R9, 0xffffffe ;  /* 0x0ffffffe09067836 */ /* 0x001fcc0000000000 */
[----:B------:R0:W1:Y:S02]  /*01d0*/  F2I.FTZ.U32.TRUNC.NTZ R7, R6 ;  /* 0x0000000600077305 */ /* 0x000064000021f000 */
[----:B0-----:R-:W-:Y:S01]  /*01e0*/  IMAD.MOV.U32 R6, RZ, RZ, RZ ;  /* 0x000000ffff067224 */ /* 0x001fe200078e00ff */
[----:B-1----:R-:W-:-:S05]  /*01f0*/  IADD3 R10, PT, PT, RZ, -R7, RZ ;  /* 0x80000007ff0a7210 */ /* 0x002fca0007ffe0ff */
[----:B------:R-:W-:Y:S01]  /*0200*/  IMAD R11, R10, R13, RZ ;  /* 0x0000000d0a0b7224 */ /* 0x000fe200078e02ff */
[----:B------:R-:W-:-:S03]  /*0210*/  IABS R10, R8 ;  /* 0x00000008000a7213 */ /* 0x000fc60000000000 */
[----:B------:R-:W-:-:S04]  /*0220*/  IMAD.HI.U32 R7, R7, R11, R6 ;  /* 0x0000000b07077227 */ /* 0x000fc800078e0006 */
[----:B------:R-:W-:Y:S02]  /*0230*/  IMAD.MOV R9, RZ, RZ, -R10 ;  /* 0x000000ffff097224 */ /* 0x000fe400078e0a0a */
[----:B------:R-:W-:-:S04]  /*0240*/  IMAD.HI.U32 R7, R7, R4, RZ ;  /* 0x0000000407077227 */ /* 0x000fc800078e00ff */
[----:B------:R-:W-:Y:S02]  /*0250*/  IMAD R4, R7, R9, R4 ;  /* 0x0000000907047224 */ /* 0x000fe400078e0204 */
[----:B------:R-:W0:Y:S03]  /*0260*/  LDC.64 R6, c[0x0][0x388] ;  /* 0x0000e200ff067b82 */ /* 0x000e260000000a00 */
[----:B------:R-:W-:-:S13]  /*0270*/  ISETP.GT.U32.AND P0, PT, R13, R4, PT ;  /* 0x000000040d00720c */ /* 0x000fda0003f04070 */
[----:B------:R-:W-:-:S04]  /*0280*/  @!P0 IADD3 R4, PT, PT, R4, -R13, RZ ;  /* 0x8000000d04048210 */ /* 0x000fc80007ffe0ff */
[----:B------:R-:W-:Y:S02]  /*0290*/  ISETP.GT.U32.AND P1, PT, R13, R4, PT ;  /* 0x000000040d00720c */ /* 0x000fe40003f24070 */
[----:B------:R-:W-:-:S11]  /*02a0*/  ISETP.NE.AND P0, PT, R8, RZ, PT ;  /* 0x000000ff0800720c */ /* 0x000fd60003f05270 */
[----:B------:R-:W-:-:S05]  /*02b0*/  @!P1 IMAD.IADD R4, R4, 0x1, -R13 ;  /* 0x0000000104049824 */ /* 0x000fca00078e0a0d */
[----:B------:R-:W-:-:S05]  /*02c0*/  MOV R9, R4 ;  /* 0x0000000400097202 */ /* 0x000fca0000000f00 */
[----:B------:R-:W-:Y:S01]  /*02d0*/  @!P2 IMAD.MOV R9, RZ, RZ, -R9 ;  /* 0x000000ffff09a224 */ /* 0x000fe200078e0a09 */
[----:B------:R-:W-:-:S04]  /*02e0*/  @!P0 LOP3.LUT R9, RZ, R8, RZ, 0x33, !PT ;  /* 0x00000008ff098212 */ /* 0x000fc800078e33ff */
[----:B------:R-:W-:Y:S01]  /*02f0*/  IADD3 R11, PT, PT, R2, R9, RZ ;  /* 0x00000009020b7210 */ /* 0x000fe20007ffe0ff */
[----:B------:R-:W-:-:S04]  /*0300*/  IMAD.MOV.U32 R4, RZ, RZ, -0x1 ;  /* 0xffffffffff047424 */ /* 0x000fc800078e00ff */
[----:B0-----:R-:W-:-:S06]  /*0310*/  IMAD.WIDE R10, R11, 0x4, R6 ;  /* 0x000000040b0a7825 */ /* 0x001fcc00078e0206 */
[----:B------:R-:W3:Y:S01]  /*0320*/  ATOMG.E.CAS.STRONG.GPU PT, R10, [R10], R4, R5 ;  /* 0x000000040a0a73a9 */ /* 0x000ee200001ee105 */
[----:B------:R-:W-:Y:S01]  /*0330*/  IADD3 R0, PT, PT, R3, R0, RZ ;  /* 0x0000000003007210 */ /* 0x000fe20007ffe0ff */
[----:B------:R-:W-:Y:S03]  /*0340*/  BSSY B0, `(.L_x_199) ;  /* 0x0000014000007945 */ /* 0x000fe60003800000 */
[----:B--2---:R-:W-:Y:S02]  /*0350*/  ISETP.GE.AND P0, PT, R0, UR4, PT ;  /* 0x0000000400007c0c */ /* 0x004fe4000bf06270 */
[----:B---3--:R-:W-:-:S13]  /*0360*/  ISETP.NE.AND P1, PT, R10, -0x1, PT ;  /* 0xffffffff0a00780c */ /* 0x008fda0003f25270 */
[----:B------:R-:W-:Y:S05]  /*0370*/  @!P1 BRA `(.L_x_200) ;  /* 0x0000000000409947 */ /* 0x000fea0003800000 */
[----:B------:R-:W0:Y:S01]  /*0380*/  LDC R13, c[0x0][0x3a4] ;  /* 0x0000e900ff0d7b82 */ /* 0x000e220000000800 */
[----:B------:R-:W-:-:S07]  /*0390*/  IMAD.MOV.U32 R12, RZ, RZ, RZ ;  /* 0x000000ffff0c7224 */ /* 0x000fce00078e00ff */
[----:B------:R-:W1:Y:S02]  /*03a0*/  LDC R14, c[0x0][0x3ac] ;  /* 0x0000eb00ff0e7b82 */ /* 0x000e640000000800 */
.L_x_201:
[----:B------:R-:W-:Y:S01]  /*03b0*/  IADD3 R12, PT, PT, R12, 0x1, RZ ;  /* 0x000000010c0c7810 */ /* 0x000fe20007ffe0ff */
[----:B------:R-:W-:Y:S01]  /*03c0*/  VIADD R11, R9, 0x1 ;  /* 0x00000001090b7836 */ /* 0x000fe20000000000 */
[----:B------:R-:W-:Y:S05]  /*03d0*/  YIELD ;  /* 0x0000000000007946 */ /* 0x000fea0003800000 */
[C---:B0-----:R-:W-:Y:S02]  /*03e0*/  ISETP.NE.AND P1, PT, R12.reuse, R13, PT ;  /* 0x0000000d0c00720c */ /* 0x041fe40003f25270 */
[----:B------:R-:W-:Y:S02]  /*03f0*/  ISETP.NE.AND P2, PT, R11, R8, PT ;  /* 0x000000080b00720c */ /* 0x000fe40003f45270 */
[----:B------:R-:W-:-:S09]  /*0400*/  SEL R12, R12, RZ, P1 ;  /* 0x000000ff0c0c7207 */ /* 0x000fd20000800000 */
[----:B------:R-:W-:-:S04]  /*0410*/  @!P1 SEL R9, R11, RZ, P2 ;  /* 0x000000ff0b099207 */ /* 0x000fc80001000000 */
[----:B------:R-:W-:-:S05]  /*0420*/  IADD3 R11, PT, PT, R2, R9, RZ ;  /* 0x00000009020b7210 */ /* 0x000fca0007ffe0ff */
[----:B-1----:R-:W-:-:S04]  /*0430*/  IMAD R11, R12, R14, R11 ;  /* 0x0000000e0c0b7224 */ /* 0x002fc800078e020b */
[----:B------:R-:W-:-:S06]  /*0440*/  IMAD.WIDE R10, R11, 0x4, R6 ;  /* 0x000000040b0a7825 */ /* 0x000fcc00078e0206 */
[----:B------:R-:W2:Y:S02]  /*0450*/  ATOMG.E.CAS.STRONG.GPU PT, R10, [R10], R4, R5 ;  /* 0x000000040a0a73a9 */ /* 0x000ea400001ee105 */
[----:B--2---:R-:W-:-:S13]  /*0460*/  ISETP.NE.AND P1, PT, R10, -0x1, PT ;  /* 0xffffffff0a00780c */ /* 0x004fda0003f25270 */
[----:B------:R-:W-:Y:S05]  /*0470*/  @P1 BRA `(.L_x_201) ;  /* 0xfffffffc00cc1947 */ /* 0x000fea000383ffff */
.L_x_200:
[----:B------:R-:W-:Y:S05]  /*0480*/  BSYNC B0 ;  /* 0x0000000000007941 */ /* 0x000fea0003800000 */
.L_x_199:
[----:B------:R-:W-:Y:S05]  /*0490*/  @!P0 BRA `(.L_x_202) ;  /* 0xfffffffc00048947 */ /* 0x000fea000383ffff */
[----:B------:R-:W-:Y:S05]  /*04a0*/  EXIT ;  /* 0x000000000000794d */ /* 0x000fea0003800000 */
.L_x_203:
        /* <DEDUP_REMOVED lines=13> */
.L_x_214:


//--------------------- .text._Z20buildHashTableOffsetPiS_ii --------------------------
	.section	.text._Z20buildHashTableOffsetPiS_ii,"ax",@progbits
	.align	128
        .global         _Z20buildHashTableOffsetPiS_ii
        .type           _Z20buildHashTableOffsetPiS_ii,@function
        .size           _Z20buildHashTableOffsetPiS_ii,(.L_x_215 - _Z20buildHashTableOffsetPiS_ii)
        .other          _Z20buildHashTableOffsetPiS_ii,@"STO_CUDA_ENTRY STV_DEFAULT"
_Z20buildHashTableOffsetPiS_ii:
.text._Z20buildHashTableOffsetPiS_ii:
[----:B------:R-:W-:Y:S01]  /*0000*/  LDC R1, c[0x0][0x37c] ;  /* 0x0000df00ff017b82 */ /* 0x000fe20000000800 */
[----:B------:R-:W0:Y:S07]  /*0010*/  S2R R7, SR_TID.X ;  /* 0x0000000000077919 */ /* 0x000e2e0000002100 */
[----:B------:R-:W0:Y:S01]  /*0020*/  S2UR UR4, SR_CTAID.X ;  /* 0x00000000000479c3 */ /* 0x000e220000002500 */
[----:B------:R-:W1:Y:S07]  /*0030*/  LDCU UR6, c[0x0][0x390] ;  /* 0x00007200ff0677ac */ /* 0x000e6e0008000800 */
[----:B------:R-:W0:Y:S01]  /*0040*/  LDC R0, c[0x0][0x360] ;  /* 0x0000d800ff007b82 */ /* 0x000e220000000800 */
[----:B------:R-:W2:Y:S01]  /*0050*/  LDCU UR5, c[0x0][0x370] ;  /* 0x00006e00ff0577ac */ /* 0x000ea20008000800 */
[----:B0-----:R-:W-:-:S02]  /*0060*/  IMAD R7, R0, UR4, R7 ;  /* 0x0000000400077c24 */ /* 0x001fc4000f8e0207 */
[----:B--2---:R-:W-:-:S03]  /*0070*/  IMAD R0, R0, UR5, RZ ;  /* 0x0000000500007c24 */ /* 0x004fc6000f8e02ff */
[----:B-1----:R-:W-:-:S13]  /*0080*/  ISETP.GT.AND P0, PT, R7, UR6, PT ;  /* 0x0000000607007c0c */ /* 0x002fda000bf04270 */
[----:B------:R-:W-:Y:S05]  /*0090*/  @P0 EXIT ;  /* 0x000000000000094d */ /* 0x000fea0003800000 */
[C---:B------:R-:W-:Y:S01]  /*00a0*/  VIMNMX.U32 R8, PT, PT, R0.reuse, 0x1, !PT ;  /* 0x0000000100087848 */ /* 0x040fe20007fe0000 */
[----:B------:R-:W-:Y:S01]  /*00b0*/  UIADD3 UR4, UPT, UPT, UR6, 0x1, URZ ;  /* 0x0000000106047890 */ /* 0x000fe2000fffe0ff */
[----:B------:R-:W-:Y:S01]  /*00c0*/  IMAD.IADD R4, R0, 0x1, R7 ;  /* 0x0000000100047824 */ /* 0x000fe200078e0207 */
[----:B------:R-:W0:Y:S01]  /*00d0*/  LDCU UR8, c[0x0][0x394] ;  /* 0x00007280ff0877ac */ /* 0x000e220008000800 */
[----:B------:R-:W1:Y:S01]  /*00e0*/  I2F.U32.RP R6, R8 ;  /* 0x0000000800067306 */ /* 0x000e620000209000 */
[----:B------:R-:W-:Y:S01]  /*00f0*/  IADD3 R9, PT, PT, RZ, -R8, RZ ;  /* 0x80000008ff097210 */ /* 0x000fe20007ffe0ff */
[----:B------:R-:W-:Y:S01]  /*0100*/  BSSY.RECONVERGENT B0, `(.L_x_204) ;  /* 0x000002c000007945 */ /* 0x000fe20003800200 */
[C---:B------:R-:W-:Y:S01]  /*0110*/  ISETP.GE.AND P0, PT, R4.reuse, UR4, PT ;  /* 0x0000000404007c0c */ /* 0x040fe2000bf06270 */
[----:B------:R-:W2:Y:S01]  /*0120*/  LDCU UR7, c[0x0][0x394] ;  /* 0x00007280ff0777ac */ /* 0x000ea20008000800 */
[----:B------:R-:W-:Y:S02]  /*0130*/  VIMNMX R5, PT, PT, R4, UR4, !PT ;  /* 0x0000000404057c48 */ /* 0x000fe4000ffe0100 */
[----:B------:R-:W-:Y:S01]  /*0140*/  ISETP.NE.U32.AND P2, PT, R8, RZ, PT ;  /* 0x000000ff0800720c */ /* 0x000fe20003f45070 */
[----:B------:R-:W3:Y:S01]  /*0150*/  LDCU.64 UR4, c[0x0][0x358] ;  /* 0x00006b00ff0477ac */ /* 0x000ee20008000a00 */
[----:B-1----:R-:W1:Y:S02]  /*0160*/  MUFU.RCP R6, R6 ;  /* 0x0000000600067308 */ /* 0x002e640000001000 */
[----:B-1----:R-:W-:-:S02]  /*0170*/  IADD3 R2, PT, PT, R6, 0xffffffe, RZ ;  /* 0x0ffffffe06027810 */ /* 0x002fc40007ffe0ff */
[----:B------:R-:W-:-:S04]  /*0180*/  SEL R6, RZ, 0x1, P0 ;  /* 0x00000001ff067807 */ /* 0x000fc80000000000 */
[----:B------:R1:W4:Y:S01]  /*0190*/  F2I.FTZ.U32.TRUNC.NTZ R3, R2 ;  /* 0x0000000200037305 */ /* 0x000322000021f000 */
[----:B------:R-:W-:Y:S01]  /*01a0*/  IADD3 R5, PT, PT, R5, -R4, -R6 ;  /* 0x8000000405057210 */ /* 0x000fe20007ffe806 */
[----:B-1----:R-:W-:Y:S02]  /*01b0*/  HFMA2 R2, -RZ, RZ, 0, 0 ;  /* 0x00000000ff027431 */ /* 0x002fe400000001ff */
[----:B----4-:R-:W-:-:S04]  /*01c0*/  IMAD R9, R9, R3, RZ ;  /* 0x0000000309097224 */ /* 0x010fc800078e02ff */
[----:B------:R-:W-:-:S06]  /*01d0*/  IMAD.HI.U32 R2, R3, R9, R2 ;  /* 0x0000000903027227 */ /* 0x000fcc00078e0002 */
[----:B------:R-:W-:-:S05]  /*01e0*/  IMAD.HI.U32 R9, R2, R5, RZ ;  /* 0x0000000502097227 */ /* 0x000fca00078e00ff */
[----:B------:R-:W-:-:S05]  /*01f0*/  IADD3 R2, PT, PT, -R9, RZ, RZ ;  /* 0x000000ff09027210 */ /* 0x000fca0007ffe1ff */
[----:B------:R-:W-:Y:S02]  /*0200*/  IMAD R5, R8, R2, R5 ;  /* 0x0000000208057224 */ /* 0x000fe400078e0205 */
[----:B------:R-:W1:Y:S03]  /*0210*/  LDC.64 R2, c[0x0][0x388] ;  /* 0x0000e200ff027b82 */ /* 0x000e660000000a00 */
[----:B------:R-:W-:-:S13]  /*0220*/  ISETP.GE.U32.AND P0, PT, R5, R8, PT ;  /* 0x000000080500720c */ /* 0x000fda0003f06070 */
[----:B------:R-:W-:Y:S01]  /*0230*/  @P0 IMAD.IADD R5, R5, 0x1, -R8 ;  /* 0x0000000105050824 */ /* 0x000fe200078e0a08 */
[----:B------:R-:W-:-:S04]  /*0240*/  @P0 IADD3 R9, PT, PT, R9, 0x1, RZ ;  /* 0x0000000109090810 */ /* 0x000fc80007ffe0ff */
[----:B------:R-:W-:Y:S02]  /*0250*/  ISETP.GE.U32.AND P1, PT, R5, R8, PT ;  /* 0x000000080500720c */ /* 0x000fe40003f26070 */
[----:B------:R-:W4:Y:S11]  /*0260*/  LDC.64 R4, c[0x0][0x380] ;  /* 0x0000e000ff047b82 */ /* 0x000f360000000a00 */
[----:B------:R-:W-:-:S02]  /*0270*/  @P1 IADD3 R9, PT, PT, R9, 0x1, RZ ;  /* 0x0000000109091810 */ /* 0x000fc40007ffe0ff */
[----:B------:R-:W-:-:S05]  /*0280*/  @!P2 LOP3.LUT R9, RZ, R8, RZ, 0x33, !PT ;  /* 0x00000008ff09a212 */ /* 0x000fca00078e33ff */
[----:B------:R-:W-:-:S05]  /*0290*/  IMAD.IADD R6, R6, 0x1, R9 ;  /* 0x0000000106067824 */ /* 0x000fca00078e0209 */
[C---:B------:R-:W-:Y:S02]  /*02a0*/  LOP3.LUT R8, R6.reuse, 0x3, RZ, 0xc0, !PT ;  /* 0x0000000306087812 */ /* 0x040fe400078ec0ff */
[----:B------:R-:W-:Y:S02]  /*02b0*/  ISETP.GE.U32.AND P1, PT, R6, 0x3, PT ;  /* 0x000000030600780c */ /* 0x000fe40003f26070 */
[----:B------:R-:W-:-:S13]  /*02c0*/  ISETP.NE.AND P0, PT, R8, 0x3, PT ;  /* 0x000000030800780c */ /* 0x000fda0003f05270 */
[----:B0123--:R-:W-:Y:S05]  /*02d0*/  @!P0 BRA `(.L_x_205) ;  /* 0x0000000000388947 */ /* 0x00ffea0003800000 */
[----:B------:R-:W0:Y:S01]  /*02e0*/  LDC.64 R12, c[0x0][0x380] ;  /* 0x0000e000ff0c7b82 */ /* 0x000e220000000a00 */
[----:B------:R-:W-:-:S04]  /*02f0*/  IADD3 R6, PT, PT, R6, 0x1, RZ ;  /* 0x0000000106067810 */ /* 0x000fc80007ffe0ff */
[----:B------:R-:W-:-:S03]  /*0300*/  LOP3.LUT R6, R6, 0x3, RZ, 0xc0, !PT ;  /* 0x0000000306067812 */ /* 0x000fc600078ec0ff */
[----:B------:R-:W1:Y:S01]  /*0310*/  LDC.64 R14, c[0x0][0x388] ;  /* 0x0000e200ff0e7b82 */ /* 0x000e620000000a00 */
[----:B------:R-:W-:-:S07]  /*0320*/  IADD3 R6, PT, PT, -R6, RZ, RZ ;  /* 0x000000ff06067210 */ /* 0x000fce0007ffe1ff */
.L_x_206:
[----:B-1----:R-:W-:-:S06]  /*0330*/  IMAD.WIDE R10, R7, 0x4, R14 ;  /* 0x00000004070a7825 */ /* 0x002fcc00078e020e */
[----:B--2---:R-:W2:Y:S01]  /*0340*/  LDG.E R10, desc[UR4][R10.64] ;  /* 0x000000040a0a7981 */ /* 0x004ea2000c1e1900 */
[----:B0-----:R-:W-:Y:S01]  /*0350*/  IMAD.WIDE R8, R7, 0x4, R12 ;  /* 0x0000000407087825 */ /* 0x001fe200078e020c */
[----:B------:R-:W-:-:S03]  /*0360*/  IADD3 R7, PT, PT, R0, R7, RZ ;  /* 0x0000000700077210 */ /* 0x000fc60007ffe0ff */
[----:B------:R-:W-:-:S05]  /*0370*/  VIADD R6, R6, 0x1 ;  /* 0x0000000106067836 */ /* 0x000fca0000000000 */
[----:B------:R-:W-:Y:S01]  /*0380*/  ISETP.NE.AND P0, PT, R6, RZ, PT ;  /* 0x000000ff0600720c */ /* 0x000fe20003f05270 */
[----:B--2---:R-:W-:-:S05]  /*0390*/  IMAD R17, R10, UR7, RZ ;  /* 0x000000070a117c24 */ /* 0x004fca000f8e02ff */
[----:B------:R2:W-:Y:S07]  /*03a0*/  STG.E desc[UR4][R8.64], R17 ;  /* 0x0000001108007986 */ /* 0x0005ee000c101904 */
[----:B------:R-:W-:Y:S05]  /*03b0*/  @P0 BRA `(.L_x_206) ;  /* 0xfffffffc00dc0947 */ /* 0x000fea000383ffff */
.L_x_205:
[----:B------:R-:W-:Y:S05]  /*03c0*/  BSYNC.RECONVERGENT B0 ;  /* 0x0000000000007941 */ /* 0x000fea0003800200 */
.L_x_204:
[----:B------:R-:W-:Y:S05]  /*03d0*/  @!P1 EXIT ;  /* 0x000000000000994d */ /* 0x000fea0003800000 */
.L_x_207:
[----:B-1----:R-:W-:-:S05]  /*03e0*/  IMAD.WIDE R14, R7, 0x4, R2 ;  /* 0x00000004070e7825 */ /* 0x002fca00078e0202 */
[----:B------:R-:W3:Y:S01]  /*03f0*/  LDG.E R6, desc[UR4][R14.64] ;  /* 0x000000040e067981 */ /* 0x000ee2000c1e1900 */
[----:B----4-:R-:W-:-:S04]  /*0400*/  IMAD.WIDE R18, R7, 0x4, R4 ;  /* 0x0000000407127825 */ /* 0x010fc800078e0204 */
[----:B--2---:R-:W-:-:S04]  /*0410*/  IMAD.WIDE R8, R0, 0x4, R14 ;  /* 0x0000000400087825 */ /* 0x004fc800078e020e */
[----:B---3--:R-:W-:-:S05]  /*0420*/  IMAD R21, R6, UR8, RZ ;  /* 0x0000000806157c24 */ /* 0x008fca000f8e02ff */
[----:B------:R0:W-:Y:S04]  /*0430*/  STG.E desc[UR4][R18.64], R21 ;  /* 0x0000001512007986 */ /* 0x0001e8000c101904 */
[----:B------:R-:W2:Y:S01]  /*0440*/  LDG.E R6, desc[UR4][R8.64] ;  /* 0x0000000408067981 */ /* 0x000ea2000c1e1900 */
[----:B------:R-:W-:-:S04]  /*0450*/  IMAD.WIDE R10, R0, 0x4, R18 ;  /* 0x00000004000a7825 */ /* 0x000fc800078e0212 */
[----:B------:R-:W-:-:S04]  /*0460*/  IMAD.WIDE R12, R0, 0x4, R8 ;  /* 0x00000004000c7825 */ /* 0x000fc800078e0208 */
[----:B--2---:R-:W-:-:S05]  /*0470*/  IMAD R23, R6, UR8, RZ ;  /* 0x0000000806177c24 */ /* 0x004fca000f8e02ff */
[----:B------:R1:W-:Y:S04]  /*0480*/  STG.E desc[UR4][R10.64], R23 ;  /* 0x000000170a007986 */ /* 0x0003e8000c101904 */
[----:B------:R-:W2:Y:S01]  /*0490*/  LDG.E R6, desc[UR4][R12.64] ;  /* 0x000000040c067981 */ /* 0x000ea2000c1e1900 */
[----:B------:R-:W-:-:S04]  /*04a0*/  IMAD.WIDE R14, R0, 0x4, R10 ;  /* 0x00000004000e7825 */ /* 0x000fc800078e020a */
[----:B------:R-:W-:-:S04]  /*04b0*/  IMAD.WIDE R16, R0, 0x4, R12 ;  /* 0x0000000400107825 */ /* 0x000fc800078e020c */
[----:B--2---:R-:W-:-:S05]  /*04c0*/  IMAD R25, R6, UR8, RZ ;  /* 0x0000000806197c24 */ /* 0x004fca000f8e02ff */
[----:B------:R1:W-:Y:S04]  /*04d0*/  STG.E desc[UR4][R14.64], R25 ;  /* 0x000000190e007986 */ /* 0x0003e8000c101904 */
[----:B------:R-:W0:Y:S01]  /*04e0*/  LDG.E R16, desc[UR4][R16.64] ;  /* 0x0000000410107981 */ /* 0x000e22000c1e1900 */
[C---:B------:R-:W-:Y:S01]  /*04f0*/  IMAD.WIDE R8, R0.reuse, 0x4, R14 ;  /* 0x0000000400087825 */ /* 0x040fe200078e020e */
[----:B------:R-:W-:-:S04]  /*0500*/  LEA R7, R0, R7, 0x2 ;  /* 0x0000000700077211 */ /* 0x000fc800078e10ff */
[----:B------:R-:W-:Y:S01]  /*0510*/  ISETP.GT.AND P0, PT, R7, UR6, PT ;  /* 0x0000000607007c0c */ /* 0x000fe2000bf04270 */
[----:B0-----:R-:W-:-:S05]  /*0520*/  IMAD R19, R16, UR8, RZ ;  /* 0x0000000810137c24 */ /* 0x001fca000f8e02ff */
[----:B------:R1:W-:Y:S07]  /*0530*/  STG.E desc[UR4][R8.64], R19 ;  /* 0x0000001308007986 */ /* 0x0003ee000c101904 */
[----:B------:R-:W-:Y:S05]  /*0540*/  @!P0 BRA `(.L_x_207) ;  /* 0xfffffffc00a48947 */ /* 0x000fea000383ffff */
[----:B------:R-:W-:Y:S05]  /*0550*/  EXIT ;  /* 0x000000000000794d */ /* 0x000fea0003800000 */
.L_x_208:
        /* <DEDUP_REMOVED lines=10> */
.L_x_215:


//--------------------- .nv.shared._ZN3cub18CUB_300001_SM_10006detail6reduce28DeviceReduceSingleTileKernelINS2_10policy_hubIijN4cuda3__47maximumIvEEE10Policy1000EPiSB_iS8_iiNS5_3std3__410__identityEEEvT0_T1_T2_T3_T4_T6_ --------------------------
	.section	.nv.shared._ZN3cub18CUB_300001_SM_10006detail6reduce28DeviceReduceSingleTileKernelINS2_10policy_hubIijN4cuda3__47maximumIvEEE10Policy1000EPiSB_iS8_iiNS5_3std3__410__identityEEEvT0_T1_T2_T3_T4_T6_,"aw",@nobits
	.sectionflags	@""
	.align	4
.nv.shared._ZN3cub18CUB_300001_SM_10006detail6reduce28DeviceReduceSingleTileKernelINS2_10policy_hubIijN4cuda3__47maximumIvEEE10Policy1000EPiSB_iS8_iiNS5_3std3__410__identityEEEvT0_T1_T2_T3_T4_T6_:
	.zero		1068


//--------------------- .nv.shared.reserved.0     --------------------------
	.section	.nv.shared.reserved.0,"aw",@nobits
	.weak		__nv_reservedSMEM_offset_0_alias
	.size		__nv_reservedSMEM_offset_0_alias, 0, 64
	.other		__nv_reservedSMEM_offset_0_alias,@"STO_CUDA_RESERVED_SHARED STV_DEFAULT"
__nv_reservedSMEM_offset_0_alias:
	.zero		0
	.zero		64


//--------------------- .nv.global                --------------------------
	.section	.nv.global,"aw",@nobits
.nv.global:
	.type		_ZN34_INTERNAL_10ed1a76_4_k_cu_377d26b36thrust24THRUST_300001_SM_1000_NS12placeholders2_8E,@object
	.size		_ZN34_INTERNAL_10ed1a76_4_k_cu_377d26b36thrust24THRUST_300001_SM_1000_NS12placeholders2_8E,(_ZN34_INTERNAL_10ed1a76_4_k_cu_377d26b34cuda3std3__436_GLOBAL__N__10ed1a76_4_k_cu_377d26b36ignoreE - _ZN34_INTERNAL_10ed1a76_4_k_cu_377d26b36thrust24THRUST_300001_SM_1000_NS12placeholders2_8E)
_ZN34_INTERNAL_10ed1a76_4_k_cu_377d26b36thrust24THRUST_300001_SM_1000_NS12placeholders2_8E:
	.zero		1
	.type		_ZN34_INTERNAL_10ed1a76_4_k_cu_377d26b34cuda3std3__436_GLOBAL__N__10ed1a76_4_k_cu_377d26b36ignoreE,@object
	.size		_ZN34_INTERNAL_10ed1a76_4_k_cu_377d26b34cuda3std3__436_GLOBAL__N__10ed1a76_4_k_cu_377d26b36ignoreE,(_ZN34_INTERNAL_10ed1a76_4_k_cu_377d26b34cuda3std6ranges3__45__cpo4dataE - _ZN34_INTERNAL_10ed1a76_4_k_cu_377d26b34cuda3std3__436_GLOBAL__N__10ed1a76_4_k_cu_377d26b36ignoreE)
_ZN34_INTERNAL_10ed1a76_4_k_cu_377d26b34cuda3std3__436_GLOBAL__N__10ed1a76_4_k_cu_377d26b36ignoreE:
	.zero		1
	.type		_ZN34_INTERNAL_10ed1a76_4_k_cu_377d26b34cuda3std6ranges3__45__cpo4dataE,@object
	.size		_ZN34_INTERNAL_10ed1a76_4_k_cu_377d26b34cuda3std6ranges3__45__cpo4dataE,(_ZN34_INTERNAL_10ed1a76_4_k_cu_377d26b36thrust24THRUST_300001_SM_1000_NS6system3cpp3parE - _ZN34_INTERNAL_10ed1a76_4_k_cu_377d26b34cuda3std6ranges3__45__cpo4dataE)
_ZN34_INTERNAL_10ed1a76_4_k_cu_377d26b34cuda3std6ranges3__45__cpo4dataE:
	.zero		1
	.type		_ZN34_INTERNAL_10ed1a76_4_k_cu_377d26b36thrust24THRUST_300001_SM_1000_NS6system3cpp3parE,@object
	.size		_ZN34_INTERNAL_10ed1a76_4_k_cu_377d26b36thrust24THRUST_300001_SM_1000_NS6system3cpp3parE,(_ZN34_INTERNAL_10ed1a76_4_k_cu_377d26b34cuda3std3__45__cpo5beginE - _ZN34_INTERNAL_10ed1a76_4_k_cu_377d26b36thrust24THRUST_300001_SM_1000_NS6system3cpp3parE)
_ZN34_INTERNAL_10ed1a76_4_k_cu_377d26b36thrust24THRUST_300001_SM_1000_NS6system3cpp3parE:
	.zero		1
	.type		_ZN34_INTERNAL_10ed1a76_4_k_cu_377d26b34cuda3std3__45__cpo5beginE,@object
	.size		_ZN34_INTERNAL_10ed1a76_4_k_cu_377d26b34cuda3std3__45__cpo5beginE,(_ZN34_INTERNAL_10ed1a76_4_k_cu_377d26b34cuda3std6ranges3__45__cpo5beginE - _ZN34_INTERNAL_10ed1a76_4_k_cu_377d26b34cuda3std3__45__cpo5beginE)
_ZN34_INTERNAL_10ed1a76_4_k_cu_377d26b34cuda3std3__45__cpo5beginE:
	.zero		1
	.type		_ZN34_INTERNAL_10ed1a76_4_k_cu_377d26b34cuda3std6ranges3__45__cpo5beginE,@object
	.size		_ZN34_INTERNAL_10ed1a76_4_k_cu_377d26b34cuda3std6ranges3__45__cpo5beginE,(_ZN34_INTERNAL_10ed1a76_4_k_cu_377d26b36thrust24THRUST_300001_SM_1000_NS6deviceE - _ZN34_INTERNAL_10ed1a76_4_k_cu_377d26b34cuda3std6ranges3__45__cpo5beginE)
_ZN34_INTERNAL_10ed1a76_4_k_cu_377d26b34cuda3std6ranges3__45__cpo5beginE:
	.zero		1
	.type		_ZN34_INTERNAL_10ed1a76_4_k_cu_377d26b36thrust24THRUST_300001_SM_1000_NS6deviceE,@object
	.size		_ZN34_INTERNAL_10ed1a76_4_k_cu_377d26b36thrust24THRUST_300001_SM_1000_NS6deviceE,(_ZN34_INTERNAL_10ed1a76_4_k_cu_377d26b34cuda3std3__47nulloptE - _ZN34_INTERNAL_10ed1a76_4_k_cu_377d26b36thrust24THRUST_300001_SM_1000_NS6deviceE)
_ZN34_INTERNAL_10ed1a76_4_k_cu_377d26b36thrust24THRUST_300001_SM_1000_NS6deviceE:
	.zero		1
	.type		_ZN34_INTERNAL_10ed1a76_4_k_cu_377d26b34cuda3std3__47nulloptE,@object
	.size		_ZN34_INTERNAL_10ed1a76_4_k_cu_377d26b34cuda3std3__47nulloptE,(_ZN34_INTERNAL_10ed1a76_4_k_cu_377d26b34cuda3std6ranges3__45__cpo8distanceE - _ZN34_INTERNAL_10ed1a76_4_k_cu_377d26b34cuda3std3__47nulloptE)
_ZN34_INTERNAL_10ed1a76_4_k_cu_377d26b34cuda3std3__47nulloptE:
	.zero		1
	.type		_ZN34_INTERNAL_10ed1a76_4_k_cu_377d26b34cuda3std6ranges3__45__cpo8distanceE,@object
	.size		_ZN34_INTERNAL_10ed1a76_4_k_cu_377d26b34cuda3std6ranges3__45__cpo8distanceE,(_ZN34_INTERNAL_10ed1a76_4_k_cu_377d26b36thrust24THRUST_300001_SM_1000_NS12placeholders2_4E - _ZN34_INTERNAL_10ed1a76_4_k_cu_377d26b34cuda3std6ranges3__45__cpo8distanceE)
_ZN34_INTERNAL_10ed1a76_4_k_cu_377d26b34cuda3std6ranges3__45__cpo8distanceE:
	.zero		1
	.type		_ZN34_INTERNAL_10ed1a76_4_k_cu_377d26b36thrust24THRUST_300001_SM_1000_NS12placeholders2_4E,@object
	.size		_ZN34_INTERNAL_10ed1a76_4_k_cu_377d26b36thrust24THRUST_300001_SM_1000_NS12placeholders2_4E,(_ZN34_INTERNAL_10ed1a76_4_k_cu_377d26b34cuda3std3__45__cpo6rbeginE - _ZN34_INTERNAL_10ed1a76_4_k_cu_377d26b36thrust24THRUST_300001_SM_1000_NS12placeholders2_4E)
_ZN34_INTERNAL_10ed1a76_4_k_cu_377d26b36thrust24THRUST_300001_SM_1000_NS12placeholders2_4E:
	.zero		1
	.type		_ZN34_INTERNAL_10ed1a76_4_k_cu_377d26b34cuda3std3__45__cpo6rbeginE,@object
	.size		_ZN34_INTERNAL_10ed1a76_4_k_cu_377d26b34cuda3std3__45__cpo6rbeginE,(_ZN34_INTERNAL_10ed1a76_4_k_cu_377d26b34cuda3std6ranges3__45__cpo7advanceE - _ZN34_INTERNAL_10ed1a76_4_k_cu_377d26b34cuda3std3__45__cpo6rbeginE)
_ZN34_INTERNAL_10ed1a76_4_k_cu_377d26b34cuda3std3__45__cpo6rbeginE:
	.zero		1
	.type		_ZN34_INTERNAL_10ed1a76_4_k_cu_377d26b34cuda3std6ranges3__45__cpo7advanceE,@object
	.size		_ZN34_INTERNAL_10ed1a76_4_k_cu_377d26b34cuda3std6ranges3__45__cpo7advanceE,(_ZN34_INTERNAL_10ed1a76_4_k_cu_377d26b36thrust24THRUST_300001_SM_1000_NS12placeholders3_10E - _ZN34_INTERNAL_10ed1a76_4_k_cu_377d26b34cuda3std6ranges3__45__cpo7advanceE)
_ZN34_INTERNAL_10ed1a76_4_k_cu_377d26b34cuda3std6ranges3__45__cpo7advanceE:
	.zero		1
	.type		_ZN34_INTERNAL_10ed1a76_4_k_cu_377d26b36thrust24THRUST_300001_SM_1000_NS12placeholders3_10E,@object
	.size		_ZN34_INTERNAL_10ed1a76_4_k_cu_377d26b36thrust24THRUST_300001_SM_1000_NS12placeholders3_10E,(_ZN34_INTERNAL_10ed1a76_4_k_cu_377d26b34cuda3std3__48in_placeE - _ZN34_INTERNAL_10ed1a76_4_k_cu_377d26b36thrust24THRUST_300001_SM_1000_NS12placeholders3_10E)
_ZN34_INTERNAL_10ed1a76_4_k_cu_377d26b36thrust24THRUST_300001_SM_1000_NS12placeholders3_10E:
	.zero		1
	.type		_ZN34_INTERNAL_10ed1a76_4_k_cu_377d26b34cuda3std3__48in_placeE,@object
	.size		_ZN34_INTERNAL_10ed1a76_4_k_cu_377d26b34cuda3std3__48in_placeE,(_ZN34_INTERNAL_10ed1a76_4_k_cu_377d26b34cuda3std6ranges3__45__cpo4sizeE - _ZN34_INTERNAL_10ed1a76_4_k_cu_377d26b34cuda3std3__48in_placeE)
_ZN34_INTERNAL_10ed1a76_4_k_cu_377d26b34cuda3std3__48in_placeE:
	.zero		1
	.type		_ZN34_INTERNAL_10ed1a76_4_k_cu_377d26b34cuda3std6ranges3__45__cpo4sizeE,@object
	.size		_ZN34_INTERNAL_10ed1a76_4_k_cu_377d26b34cuda3std6ranges3__45__cpo4sizeE,(_ZN34_INTERNAL_10ed1a76_4_k_cu_377d26b36thrust24THRUST_300001_SM_1000_NS12placeholders2_2E - _ZN34_INTERNAL_10ed1a76_4_k_cu_377d26b34cuda3std6ranges3__45__cpo4sizeE)
_ZN34_INTERNAL_10ed1a76_4_k_cu_377d26b34cuda3std6ranges3__45__cpo4sizeE:
	.zero		1
	.type		_ZN34_INTERNAL_10ed1a76_4_k_cu_377d26b36thrust24THRUST_300001_SM_1000_NS12placeholders2_2E,@object
	.size		_ZN34_INTERNAL_10ed1a76_4_k_cu_377d26b36thrust24THRUST_300001_SM_1000_NS12placeholders2_2E,(_ZN34_INTERNAL_10ed1a76_4_k_cu_377d26b34cuda3std3__45__cpo6cbeginE - _ZN34_INTERNAL_10ed1a76_4_k_cu_377d26b36thrust24THRUST_300001_SM_1000_NS12placeholders2_2E)
_ZN34_INTERNAL_10ed1a76_4_k_cu_377d26b36thrust24THRUST_300001_SM_1000_NS12placeholders2_2E:
	.zero		1
	.type		_ZN34_INTERNAL_10ed1a76_4_k_cu_377d26b34cuda3std3__45__cpo6cbeginE,@object
	.size		_ZN34_INTERNAL_10ed1a76_4_k_cu_377d26b34cuda3std3__45__cpo6cbeginE,(_ZN34_INTERNAL_10ed1a76_4_k_cu_377d26b34cuda3std6ranges3__45__cpo6cbeginE - _ZN34_INTERNAL_10ed1a76_4_k_cu_377d26b34cuda3std3__45__cpo6cbeginE)
_ZN34_INTERNAL_10ed1a76_4_k_cu_377d26b34cuda3std3__45__cpo6cbeginE:
	.zero		1
	.type		_ZN34_INTERNAL_10ed1a76_4_k_cu_377d26b34cuda3std6ranges3__45__cpo6cbeginE,@object
	.size		_ZN34_INTERNAL_10ed1a76_4_k_cu_377d26b34cuda3std6ranges3__45__cpo6cbeginE,(_ZN34_INTERNAL_10ed1a76_4_k_cu_377d26b36thrust24THRUST_300001_SM_1000_NS12placeholders2_6E - _ZN34_INTERNAL_10ed1a76_4_k_cu_377d26b34cuda3std6ranges3__45__cpo6cbeginE)
_ZN34_INTERNAL_10ed1a76_4_k_cu_377d26b34cuda3std6ranges3__45__cpo6cbeginE:
	.zero		1
	.type		_ZN34_INTERNAL_10ed1a76_4_k_cu_377d26b36thrust24THRUST_300001_SM_1000_NS12placeholders2_6E,@object
	.size		_ZN34_INTERNAL_10ed1a76_4_k_cu_377d26b36thrust24THRUST_300001_SM_1000_NS12placeholders2_6E,(_ZN34_INTERNAL_10ed1a76_4_k_cu_377d26b34cuda3std3__45__cpo7crbeginE - _ZN34_INTERNAL_10ed1a76_4_k_cu_377d26b36thrust24THRUST_300001_SM_1000_NS12placeholders2_6E)
_ZN34_INTERNAL_10ed1a76_4_k_cu_377d26b36thrust24THRUST_300001_SM_1000_NS12placeholders2_6E:
	.zero		1
	.type		_ZN34_INTERNAL_10ed1a76_4_k_cu_377d26b34cuda3std3__45__cpo7crbeginE,@object
	.size		_ZN34_INTERNAL_10ed1a76_4_k_cu_377d26b34cuda3std3__45__cpo7crbeginE,(_ZN34_INTERNAL_10ed1a76_4_k_cu_377d26b34cuda3std6ranges3__45__cpo4nextE - _ZN34_INTERNAL_10ed1a76_4_k_cu_377d26b34cuda3std3__45__cpo7crbeginE)
_ZN34_INTERNAL_10ed1a76_4_k_cu_377d26b34cuda3std3__45__cpo7crbeginE:
	.zero		1
	.type		_ZN34_INTERNAL_10ed1a76_4_k_cu_377d26b34cuda3std6ranges3__45__cpo4nextE,@object
	.size		_ZN34_INTERNAL_10ed1a76_4_k_cu_377d26b34cuda3std6ranges3__45__cpo4nextE,(_ZN34_INTERNAL_10ed1a76_4_k_cu_377d26b34cuda3std6ranges3__45__cpo4swapE - _ZN34_INTERNAL_10ed1a76_4_k_cu_377d26b34cuda3std6ranges3__45__cpo4nextE)
_ZN34_INTERNAL_10ed1a76_4_k_cu_377d26b34cuda3std6ranges3__45__cpo4nextE:
	.zero		1
	.type		_ZN34_INTERNAL_10ed1a76_4_k_cu_377d26b34cuda3std6ranges3__45__cpo4swapE,@object
	.size		_ZN34_INTERNAL_10ed1a76_4_k_cu_377d26b34cuda3std6ranges3__45__cpo4swapE,(_ZN34_INTERNAL_10ed1a76_4_k_cu_377d26b36thrust24THRUST_300001_SM_1000_NS8cuda_cub10par_nosyncE - _ZN34_INTERNAL_10ed1a76_4_k_cu_377d26b34cuda3std6ranges3__45__cpo4swapE)
_ZN34_INTERNAL_10ed1a76_4_k_cu_377d26b34cuda3std6ranges3__45__cpo4swapE:
	.zero		1
	.type		_ZN34_INTERNAL_10ed1a76_4_k_cu_377d26b36thrust24THRUST_300001_SM_1000_NS8cuda_cub10par_nosyncE,@object
	.size		_ZN34_INTERNAL_10ed1a76_4_k_cu_377d26b36thrust24THRUST_300001_SM_1000_NS8cuda_cub10par_nosyncE,(_ZN34_INTERNAL_10ed1a76_4_k_cu_377d26b36thrust24THRUST_300001_SM_1000_NS3seqE - _ZN34_INTERNAL_10ed1a76_4_k_cu_377d26b36thrust24THRUST_300001_SM_1000_NS8cuda_cub10par_nosyncE)
_ZN34_INTERNAL_10ed1a76_4_k_cu_377d26b36thrust24THRUST_300001_SM_1000_NS8cuda_cub10par_nosyncE:
	.zero		1
	.type		_ZN34_INTERNAL_10ed1a76_4_k_cu_377d26b36thrust24THRUST_300001_SM_1000_NS3seqE,@object
	.size		_ZN34_INTERNAL_10ed1a76_4_k_cu_377d26b36thrust24THRUST_300001_SM_1000_NS3seqE,(_ZN34_INTERNAL_10ed1a76_4_k_cu_377d26b34cuda3std3__420unreachable_sentinelE - _ZN34_INTERNAL_10ed1a76_4_k_cu_377d26b36thrust24THRUST_300001_SM_1000_NS3seqE)
_ZN34_INTERNAL_10ed1a76_4_k_cu_377d26b36thrust24THRUST_300001_SM_1000_NS3seqE:
	.zero		1
	.type		_ZN34_INTERNAL_10ed1a76_4_k_cu_377d26b34cuda3std3__420unreachable_sentinelE,@object
	.size		_ZN34_INTERNAL_10ed1a76_4_k_cu_377d26b34cuda3std3__420unreachable_sentinelE,(_ZN34_INTERNAL_10ed1a76_4_k_cu_377d26b34cuda3std6ranges3__45__cpo5ssizeE - _ZN34_INTERNAL_10ed1a76_4_k_cu_377d26b34cuda3std3__420unreachable_sentinelE)
_ZN34_INTERNAL_10ed1a76_4_k_cu_377d26b34cuda3std3__420unreachable_sentinelE:
	.zero		1
	.type		_ZN34_INTERNAL_10ed1a76_4_k_cu_377d26b34cuda3std6ranges3__45__cpo5ssizeE,@object
	.size		_ZN34_INTERNAL_10ed1a76_4_k_cu_377d26b34cuda3std6ranges3__45__cpo5ssizeE,(_ZN34_INTERNAL_10ed1a76_4_k_cu_377d26b36thrust24THRUST_300001_SM_1000_NS12placeholders2_3E - _ZN34_INTERNAL_10ed1a76_4_k_cu_377d26b34cuda3std6ranges3__45__cpo5ssizeE)
_ZN34_INTERNAL_10ed1a76_4_k_cu_377d26b34cuda3std6ranges3__45__cpo5ssizeE:
	.zero		1
	.type		_ZN34_INTERNAL_10ed1a76_4_k_cu_377d26b36thrust24THRUST_300001_SM_1000_NS12placeholders2_3E,@object
	.size		_ZN34_INTERNAL_10ed1a76_4_k_cu_377d26b36thrust24THRUST_300001_SM_1000_NS12placeholders2_3E,(_ZN34_INTERNAL_10ed1a76_4_k_cu_377d26b34cuda3std3__45__cpo4cendE - _ZN34_INTERNAL_10ed1a76_4_k_cu_377d26b36thrust24THRUST_300001_SM_1000_NS12placeholders2_3E)
_ZN34_INTERNAL_10ed1a76_4_k_cu_377d26b36thrust24THRUST_300001_SM_1000_NS12placeholders2_3E:
	.zero		1
	.type		_ZN34_INTERNAL_10ed1a76_4_k_cu_377d26b34cuda3std3__45__cpo4cendE,@object
	.size		_ZN34_INTERNAL_10ed1a76_4_k_cu_377d26b34cuda3std3__45__cpo4cendE,(_ZN34_INTERNAL_10ed1a76_4_k_cu_377d26b34cuda3std6ranges3__45__cpo4cendE - _ZN34_INTERNAL_10ed1a76_4_k_cu_377d26b34cuda3std3__45__cpo4cendE)
_ZN34_INTERNAL_10ed1a76_4_k_cu_377d26b34cuda3std3__45__cpo4cendE:
	.zero		1
	.type		_ZN34_INTERNAL_10ed1a76_4_k_cu_377d26b34cuda3std6ranges3__45__cpo4cendE,@object
	.size		_ZN34_INTERNAL_10ed1a76_4_k_cu_377d26b34cuda3std6ranges3__45__cpo4cendE,(_ZN34_INTERNAL_10ed1a76_4_k_cu_377d26b36thrust24THRUST_300001_SM_1000_NS12placeholders2_7E - _ZN34_INTERNAL_10ed1a76_4_k_cu_377d26b34cuda3std6ranges3__45__cpo4cendE)
_ZN34_INTERNAL_10ed1a76_4_k_cu_377d26b34cuda3std6ranges3__45__cpo4cendE:
	.zero		1
	.type		_ZN34_INTERNAL_10ed1a76_4_k_cu_377d26b36thrust24THRUST_300001_SM_1000_NS12placeholders2_7E,@object
	.size		_ZN34_INTERNAL_10ed1a76_4_k_cu_377d26b36thrust24THRUST_300001_SM_1000_NS12placeholders2_7E,(_ZN34_INTERNAL_10ed1a76_4_k_cu_377d26b34cuda3std3__45__cpo5crendE - _ZN34_INTERNAL_10ed1a76_4_k_cu_377d26b36thrust24THRUST_300001_SM_1000_NS12placeholders2_7E)
_ZN34_INTERNAL_10ed1a76_4_k_cu_377d26b36thrust24THRUST_300001_SM_1000_NS12placeholders2_7E:
	.zero		1
	.type		_ZN34_INTERNAL_10ed1a76_4_k_cu_377d26b34cuda3std3__45__cpo5crendE,@object
	.size		_ZN34_INTERNAL_10ed1a76_4_k_cu_377d26b34cuda3std3__45__cpo5crendE,(_ZN34_INTERNAL_10ed1a76_4_k_cu_377d26b34cuda3std6ranges3__45__cpo4prevE - _ZN34_INTERNAL_10ed1a76_4_k_cu_377d26b34cuda3std3__45__cpo5crendE)
_ZN34_INTERNAL_10ed1a76_4_k_cu_377d26b34cuda3std3__45__cpo5crendE:
	.zero		1
	.type		_ZN34_INTERNAL_10ed1a76_4_k_cu_377d26b34cuda3std6ranges3__45__cpo4prevE,@object
	.size		_ZN34_INTERNAL_10ed1a76_4_k_cu_377d26b34cuda3std6ranges3__45__cpo4prevE,(_ZN34_INTERNAL_10ed1a76_4_k_cu_377d26b34cuda3std6ranges3__45__cpo9iter_moveE - _ZN34_INTERNAL_10ed1a76_4_k_cu_377d26b34cuda3std6ranges3__45__cpo4prevE)
_ZN34_INTERNAL_10ed1a76_4_k_cu_377d26b34cuda3std6ranges3__45__cpo4prevE:
	.zero		1
	.type		_ZN34_INTERNAL_10ed1a76_4_k_cu_377d26b34cuda3std6ranges3__45__cpo9iter_moveE,@object
	.size		_ZN34_INTERNAL_10ed1a76_4_k_cu_377d26b34cuda3std6ranges3__45__cpo9iter_moveE,(_ZN34_INTERNAL_10ed1a76_4_k_cu_377d26b36thrust24THRUST_300001_SM_1000_NS6system6detail10sequential3seqE - _ZN34_INTERNAL_10ed1a76_4_k_cu_377d26b34cuda3std6ranges3__45__cpo9iter_moveE)
_ZN34_INTERNAL_10ed1a76_4_k_cu_377d26b34cuda3std6ranges3__45__cpo9iter_moveE:
	.zero		1
	.type		_ZN34_INTERNAL_10ed1a76_4_k_cu_377d26b36thrust24THRUST_300001_SM_1000_NS6system6detail10sequential3seqE,@object
	.size		_ZN34_INTERNAL_10ed1a76_4_k_cu_377d26b36thrust24THRUST_300001_SM_1000_NS6system6detail10sequential3seqE,(_ZN34_INTERNAL_10ed1a76_4_k_cu_377d26b36thrust24THRUST_300001_SM_1000_NS12placeholders2_9E - _ZN34_INTERNAL_10ed1a76_4_k_cu_377d26b36thrust24THRUST_300001_SM_1000_NS6system6detail10sequential3seqE)
_ZN34_INTERNAL_10ed1a76_4_k_cu_377d26b36thrust24THRUST_300001_SM_1000_NS6system6detail10sequential3seqE:
	.zero		1
	.type		_ZN34_INTERNAL_10ed1a76_4_k_cu_377d26b36thrust24THRUST_300001_SM_1000_NS12placeholders2_9E,@object
	.size		_ZN34_INTERNAL_10ed1a76_4_k_cu_377d26b36thrust24THRUST_300001_SM_1000_NS12placeholders2_9E,(_ZN34_INTERNAL_10ed1a76_4_k_cu_377d26b34cuda3std3__419piecewise_constructE - _ZN34_INTERNAL_10ed1a76_4_k_cu_377d26b36thrust24THRUST_300001_SM_1000_NS12placeholders2_9E)
_ZN34_INTERNAL_10ed1a76_4_k_cu_377d26b36thrust24THRUST_300001_SM_1000_NS12placeholders2_9E:
	.zero		1
	.type		_ZN34_INTERNAL_10ed1a76_4_k_cu_377d26b34cuda3std3__419piecewise_constructE,@object
	.size		_ZN34_INTERNAL_10ed1a76_4_k_cu_377d26b34cuda3std3__419piecewise_constructE,(_ZN34_INTERNAL_10ed1a76_4_k_cu_377d26b34cuda3std6ranges3__45__cpo5cdataE - _ZN34_INTERNAL_10ed1a76_4_k_cu_377d26b34cuda3std3__419piecewise_constructE)
_ZN34_INTERNAL_10ed1a76_4_k_cu_377d26b34cuda3std3__419piecewise_constructE:
	.zero		1
	.type		_ZN34_INTERNAL_10ed1a76_4_k_cu_377d26b34cuda3std6ranges3__45__cpo5cdataE,@object
	.size		_ZN34_INTERNAL_10ed1a76_4_k_cu_377d26b34cuda3std6ranges3__45__cpo5cdataE,(_ZN34_INTERNAL_10ed1a76_4_k_cu_377d26b36thrust24THRUST_300001_SM_1000_NS12placeholders2_1E - _ZN34_INTERNAL_10ed1a76_4_k_cu_377d26b34cuda3std6ranges3__45__cpo5cdataE)
_ZN34_INTERNAL_10ed1a76_4_k_cu_377d26b34cuda3std6ranges3__45__cpo5cdataE:
	.zero		1
	.type		_ZN34_INTERNAL_10ed1a76_4_k_cu_377d26b36thrust24THRUST_300001_SM_1000_NS12placeholders2_1E,@object
	.size		_ZN34_INTERNAL_10ed1a76_4_k_cu_377d26b36thrust24THRUST_300001_SM_1000_NS12placeholders2_1E,(_ZN34_INTERNAL_10ed1a76_4_k_cu_377d26b34cuda3std3__45__cpo3endE - _ZN34_INTERNAL_10ed1a76_4_k_cu_377d26b36thrust24THRUST_300001_SM_1000_NS12placeholders2_1E)
_ZN34_INTERNAL_10ed1a76_4_k_cu_377d26b36thrust24THRUST_300001_SM_1000_NS12placeholders2_1E:
	.zero		1
	.type		_ZN34_INTERNAL_10ed1a76_4_k_cu_377d26b34cuda3std3__45__cpo3endE,@object
	.size		_ZN34_INTERNAL_10ed1a76_4_k_cu_377d26b34cuda3std3__45__cpo3endE,(_ZN34_INTERNAL_10ed1a76_4_k_cu_377d26b34cuda3std6ranges3__45__cpo3endE - _ZN34_INTERNAL_10ed1a76_4_k_cu_377d26b34cuda3std3__45__cpo3endE)
_ZN34_INTERNAL_10ed1a76_4_k_cu_377d26b34cuda3std3__45__cpo3endE:
	.zero		1
	.type		_ZN34_INTERNAL_10ed1a76_4_k_cu_377d26b34cuda3std6ranges3__45__cpo3endE,@object
	.size		_ZN34_INTERNAL_10ed1a76_4_k_cu_377d26b34cuda3std6ranges3__45__cpo3endE,(_ZN34_INTERNAL_10ed1a76_4_k_cu_377d26b36thrust24THRUST_300001_SM_1000_NS12placeholders2_5E - _ZN34_INTERNAL_10ed1a76_4_k_cu_377d26b34cuda3std6ranges3__45__cpo3endE)
_ZN34_INTERNAL_10ed1a76_4_k_cu_377d26b34cuda3std6ranges3__45__cpo3endE:
	.zero		1
	.type		_ZN34_INTERNAL_10ed1a76_4_k_cu_377d26b36thrust24THRUST_300001_SM_1000_NS12placeholders2_5E,@object
	.size		_ZN34_INTERNAL_10ed1a76_4_k_cu_377d26b36thrust24THRUST_300001_SM_1000_NS12placeholders2_5E,(_ZN34_INTERNAL_10ed1a76_4_k_cu_377d26b34cuda3std3__45__cpo4rendE - _ZN34_INTERNAL_10ed1a76_4_k_cu_377d26b36thrust24THRUST_300001_SM_1000_NS12placeholders2_5E)
_ZN34_INTERNAL_10ed1a76_4_k_cu_377d26b36thrust24THRUST_300001_SM_1000_NS12placeholders2_5E:
	.zero		1
	.type		_ZN34_INTERNAL_10ed1a76_4_k_cu_377d26b34cuda3std3__45__cpo4rendE,@object
	.size		_ZN34_INTERNAL_10ed1a76_4_k_cu_377d26b34cuda3std3__45__cpo4rendE,(_ZN34_INTERNAL_10ed1a76_4_k_cu_377d26b34cuda3std6ranges3__45__cpo9iter_swapE - _ZN34_INTERNAL_10ed1a76_4_k_cu_377d26b34cuda3std3__45__cpo4rendE)
_ZN34_INTERNAL_10ed1a76_4_k_cu_377d26b34cuda3std3__45__cpo4rendE:
	.zero		1
	.type		_ZN34_INTERNAL_10ed1a76_4_k_cu_377d26b34cuda3std6ranges3__45__cpo9iter_swapE,@object
	.size		_ZN34_INTERNAL_10ed1a76_4_k_cu_377d26b34cuda3std6ranges3__45__cpo9iter_swapE,(_ZN34_INTERNAL_10ed1a76_4_k_cu_377d26b34cuda3std3__48unexpectE - _ZN34_INTERNAL_10ed1a76_4_k_cu_377d26b34cuda3std6ranges3__45__cpo9iter_swapE)
_ZN34_INTERNAL_10ed1a76_4_k_cu_377d26b34cuda3std6ranges3__45__cpo9iter_swapE:
	.zero		1
	.type		_ZN34_INTERNAL_10ed1a76_4_k_cu_377d26b34cuda3std3__48unexpectE,@object
	.size		_ZN34_INTERNAL_10ed1a76_4_k_cu_377d26b34cuda3std3__48unexpectE,(_ZN34_INTERNAL_10ed1a76_4_k_cu_377d26b36thrust24THRUST_300001_SM_1000_NS8cuda_cub3parE - _ZN34_INTERNAL_10ed1a76_4_k_cu_377d26b34cuda3std3__48unexpectE)
_ZN34_INTERNAL_10ed1a76_4_k_cu_377d26b34cuda3std3__48unexpectE:
	.zero		1
	.type		_ZN34_INTERNAL_10ed1a76_4_k_cu_377d26b36thrust24THRUST_300001_SM_1000_NS8cuda_cub3parE,@object
	.size		_ZN34_INTERNAL_10ed1a76_4_k_cu_377d26b36thrust24THRUST_300001_SM_1000_NS8cuda_cub3parE,(.L_29 - _ZN34_INTERNAL_10ed1a76_4_k_cu_377d26b36thrust24THRUST_300001_SM_1000_NS8cuda_cub3parE)
_ZN34_INTERNAL_10ed1a76_4_k_cu_377d26b36thrust24THRUST_300001_SM_1000_NS8cuda_cub3parE:
	.zero		1
.L_29:


//--------------------- .nv.shared._ZN3cub18CUB_300001_SM_10006detail6reduce18DeviceReduceKernelINS2_10policy_hubIijN4cuda3__47maximumIvEEE10Policy1000EPijS8_iNS5_3std3__410__identityEEEvT0_PT3_T1_NS0_13GridEvenShareISI_EET2_T4_ --------------------------
	.section	.nv.shared._ZN3cub18CUB_300001_SM_10006detail6reduce18DeviceReduceKernelINS2_10policy_hubIijN4cuda3__47maximumIvEEE10Policy1000EPijS8_iNS5_3std3__410__identityEEEvT0_PT3_T1_NS0_13GridEvenShareISI_EET2_T4_,"aw",@nobits
	.sectionflags	@""
	.align	4
.nv.shared._ZN3cub18CUB_300001_SM_10006detail6reduce18DeviceReduceKernelINS2_10policy_hubIijN4cuda3__47maximumIvEEE10Policy1000EPijS8_iNS5_3std3__410__identityEEEvT0_PT3_T1_NS0_13GridEvenShareISI_EET2_T4_:
	.zero		1068


//--------------------- .nv.shared._ZN3cub18CUB_300001_SM_10006detail6reduce28DeviceReduceSingleTileKernelINS2_10policy_hubIijN4cuda3__47maximumIvEEE10Policy1000EPiSB_jS8_iiNS5_3std3__410__identityEEEvT0_T1_T2_T3_T4_T6_ --------------------------
	.section	.nv.shared._ZN3cub18CUB_300001_SM_10006detail6reduce28DeviceReduceSingleTileKernelINS2_10policy_hubIijN4cuda3__47maximumIvEEE10Policy1000EPiSB_jS8_iiNS5_3std3__410__identityEEEvT0_T1_T2_T3_T4_T6_,"aw",@nobits
	.sectionflags	@""
	.align	4
.nv.shared._ZN3cub18CUB_300001_SM_10006detail6reduce28DeviceReduceSingleTileKernelINS2_10policy_hubIijN4cuda3__47maximumIvEEE10Policy1000EPiSB_jS8_iiNS5_3std3__410__identityEEEvT0_T1_T2_T3_T4_T6_:
	.zero		1068


//--------------------- .nv.constant0._ZN3cub18CUB_300001_SM_10006detail6reduce28DeviceReduceSingleTileKernelINS2_10policy_hubIijN4cuda3__47maximumIvEEE10Policy1000EPiSB_iS8_iiNS5_3std3__410__identityEEEvT0_T1_T2_T3_T4_T6_ --------------------------
	.section	.nv.constant0._ZN3cub18CUB_300001_SM_10006detail6reduce28DeviceReduceSingleTileKernelINS2_10policy_hubIijN4cuda3__47maximumIvEEE10Policy1000EPiSB_iS8_iiNS5_3std3__410__identityEEEvT0_T1_T2_T3_T4_T6_,"a",@progbits
	.sectionflags	@""
	.align	4
.nv.constant0._ZN3cub18CUB_300001_SM_10006detail6reduce28DeviceReduceSingleTileKernelINS2_10policy_hubIijN4cuda3__47maximumIvEEE10Policy1000EPiSB_iS8_iiNS5_3std3__410__identityEEEvT0_T1_T2_T3_T4_T6_:
	.zero		925


//--------------------- .nv.constant0._ZN3cub18CUB_300001_SM_10006detail6reduce18DeviceReduceKernelINS2_10policy_hubIijN4cuda3__47maximumIvEEE10Policy1000EPijS8_iNS5_3std3__410__identityEEEvT0_PT3_T1_NS0_13GridEvenShareISI_EET2_T4_ --------------------------
	.section	.nv.constant0._ZN3cub18CUB_300001_SM_10006detail6reduce18DeviceReduceKernelINS2_10policy_hubIijN4cuda3__47maximumIvEEE10Policy1000EPijS8_iNS5_3std3__410__identityEEEvT0_PT3_T1_NS0_13GridEvenShareISI_EET2_T4_,"a",@progbits
	.sectionflags	@""
	.align	4
.nv.constant0._ZN3cub18CUB_300001_SM_10006detail6reduce18DeviceReduceKernelINS2_10policy_hubIijN4cuda3__47maximumIvEEE10Policy1000EPijS8_iNS5_3std3__410__identityEEEvT0_PT3_T1_NS0_13GridEvenShareISI_EET2_T4_:
	.zero		958


//--------------------- .nv.constant0._ZN3cub18CUB_300001_SM_10006detail6reduce28DeviceReduceSingleTileKernelINS2_10policy_hubIijN4cuda3__47maximumIvEEE10Policy1000EPiSB_jS8_iiNS5_3std3__410__identityEEEvT0_T1_T2_T3_T4_T6_ --------------------------
	.section	.nv.constant0._ZN3cub18CUB_300001_SM_10006detail6reduce28DeviceReduceSingleTileKernelINS2_10policy_hubIijN4cuda3__47maximumIvEEE10Policy1000EPiSB_jS8_iiNS5_3std3__410__identityEEEvT0_T1_T2_T3_T4_T6_,"a",@progbits
	.sectionflags	@""
	.align	4
.nv.constant0._ZN3cub18CUB_300001_SM_10006detail6reduce28DeviceReduceSingleTileKernelINS2_10policy_hubIijN4cuda3__47maximumIvEEE10Policy1000EPiSB_jS8_iiNS5_3std3__410__identityEEEvT0_T1_T2_T3_T4_T6_:
	.zero		925


//--------------------- .nv.constant0._ZN3cub18CUB_300001_SM_10006detail11EmptyKernelIvEEvv --------------------------
	.section	.nv.constant0._ZN3cub18CUB_300001_SM_10006detail11EmptyKernelIvEEvv,"a",@progbits
	.sectionflags	@""
	.align	4
.nv.constant0._ZN3cub18CUB_300001_SM_10006detail11EmptyKernelIvEEvv:
	.zero		896


//--------------------- .nv.constant0._Z9DFSKerneliiiiiPiS_S_S_S_S_S_S_S_ --------------------------
	.section	.nv.constant0._Z9DFSKerneliiiiiPiS_S_S_S_S_S_S_S_,"a",@progbits
	.sectionflags	@""
	.align	4
.nv.constant0._Z9DFSKerneliiiiiPiS_S_S_S_S_S_S_S_:
	.zero		992


//--------------------- .nv.constant0._Z14buildHashTablePiS_S_S_iiii --------------------------
	.section	.nv.constant0._Z14buildHashTablePiS_S_S_iiii,"a",@progbits
	.sectionflags	@""
	.align	4
.nv.constant0._Z14buildHashTablePiS_S_S_iiii:
	.zero		944


//--------------------- .nv.constant0._Z20buildHashTableOffsetPiS_ii --------------------------
	.section	.nv.constant0._Z20buildHashTableOffsetPiS_ii,"a",@progbits
	.sectionflags	@""
	.align	4
.nv.constant0._Z20buildHashTableOffsetPiS_ii:
	.zero		920


//--------------------- SYMBOLS --------------------------

	.type		.nv.reservedSmem.offset0,@object
	.size		.nv.reservedSmem.offset0,0x4
	.type		.nv.reservedSmem.cap,@object
	.size		.nv.reservedSmem.cap,0x4
